	.target	sm_90a

	.elftype	@"ET_EXEC"


//--------------------- .note.nv.tkinfo           --------------------------
	.section	.note.nv.tkinfo,"",@"SHT_NOTE"
	.sectionflags	@"SHF_NOTE_NV_TKINFO"
	.tkinfo
        /*0018*/ 	.word	0x00000002
        /*0030*/ 	.string	""
        /*0030*/ 	.string	"ptxas"
        /*0030*/ 	.string	"Cuda compilation tools, release 13.0, V13.0.88"
        /*0030*/ 	.string	"Build cuda_13.0.r13.0/compiler.36424714_0"
        /*0030*/ 	.string	"-v  -suppress-debug-info  -lineinfo  -arch sm_90a "



//--------------------- .note.nv.cuinfo           --------------------------
	.section	.note.nv.cuinfo,"",@"SHT_NOTE"
	.sectionflags	@"SHF_NOTE_NV_CUINFO"
        /*0018*/ 	.short	0x0002
        /*001a*/ 	.short	0x005a
        /*001c*/ 	.short	0x0082
	.zero		2


//--------------------- .nv.info                  --------------------------
	.section	.nv.info,"",@"SHT_CUDA_INFO"
	.align	4


	//----- nvinfo : EIATTR_REGCOUNT
	.align		4
        /*0000*/ 	.byte	0x04, 0x2f
        /*0002*/ 	.short	(.L_1 - .L_0)
	.align		4
.L_0:
        /*0004*/ 	.word	index@(matmul_kernel)
        /*0008*/ 	.word	0x000000ff


	//----- nvinfo : EIATTR_FRAME_SIZE
	.align		4
.L_1:
        /*000c*/ 	.byte	0x04, 0x11
        /*000e*/ 	.short	(.L_3 - .L_2)
	.align		4
.L_2:
        /*0010*/ 	.word	index@(matmul_kernel)
        /*0014*/ 	.word	0x000024f0


	//----- nvinfo : EIATTR_MIN_STACK_SIZE
	.align		4
.L_3:
        /*0018*/ 	.byte	0x04, 0x12
        /*001a*/ 	.short	(.L_5 - .L_4)
	.align		4
.L_4:
        /*001c*/ 	.word	index@(matmul_kernel)
        /*0020*/ 	.word	0x000024f0
.L_5:


//--------------------- .nv.compat                --------------------------
	.section	.nv.compat,"",@"SHT_CUDA_COMPAT_INFO"
	.align	4
        /*0000*/ 	.byte	0x02, 0x09, 0x01, 0x00, 0x02, 0x02, 0x04, 0x00, 0x02, 0x05, 0x05, 0x00, 0x03, 0x07, 0x01, 0x01
        /*0010*/ 	.byte	0x02, 0x03, 0x00, 0x00, 0x02, 0x06, 0x01, 0x00, 0x04, 0x0b, 0x08, 0x00, 0x00, 0x00, 0x00, 0x00
        /*0020*/ 	.byte	0x00, 0x00, 0x00, 0x00


//--------------------- .nv.info.matmul_kernel    --------------------------
	.section	.nv.info.matmul_kernel,"",@"SHT_CUDA_INFO"
	.sectionflags	@""
	.align	4


	//----- nvinfo : EIATTR_CUDA_API_VERSION
	.align		4
        /*0000*/ 	.byte	0x04, 0x37
        /*0002*/ 	.short	(.L_7 - .L_6)
.L_6:
        /*0004*/ 	.word	0x00000082


	//----- nvinfo : EIATTR_KPARAM_INFO
	.align		4
.L_7:
        /*0008*/ 	.byte	0x04, 0x17
        /*000a*/ 	.short	(.L_9 - .L_8)
.L_8:
        /*000c*/ 	.word	0x00000000
        /*0010*/ 	.short	0x000d
        /*0012*/ 	.short	0x0048
        /*0014*/ 	.byte	0x00, 0xf4, 0x21, 0x00


	//----- nvinfo : EIATTR_KPARAM_INFO
	.align		4
.L_9:
        /*0018*/ 	.byte	0x04, 0x17
        /*001a*/ 	.short	(.L_11 - .L_10)
.L_10:
        /*001c*/ 	.word	0x00000000
        /*0020*/ 	.short	0x000c
        /*0022*/ 	.short	0x0040
        /*0024*/ 	.byte	0x00, 0xf4, 0x21, 0x00


	//----- nvinfo : EIATTR_KPARAM_INFO
	.align		4
.L_11:
        /*0028*/ 	.byte	0x04, 0x17
        /*002a*/ 	.short	(.L_13 - .L_12)
.L_12:
        /*002c*/ 	.word	0x00000000
        /*0030*/ 	.short	0x000b
        /*0032*/ 	.short	0x0038
        /*0034*/ 	.byte	0x00, 0xf0, 0x11, 0x00


	//----- nvinfo : EIATTR_KPARAM_INFO
	.align		4
.L_13:
        /*0038*/ 	.byte	0x04, 0x17
        /*003a*/ 	.short	(.L_15 - .L_14)
.L_14:
        /*003c*/ 	.word	0x00000000
        /*0040*/ 	.short	0x000a
        /*0042*/ 	.short	0x0034
        /*0044*/ 	.byte	0x00, 0xf0, 0x11, 0x00


	//----- nvinfo : EIATTR_KPARAM_INFO
	.align		4
.L_15:
        /*0048*/ 	.byte	0x04, 0x17
        /*004a*/ 	.short	(.L_17 - .L_16)
.L_16:
        /*004c*/ 	.word	0x00000000
        /*0050*/ 	.short	0x0009
        /*0052*/ 	.short	0x0030
        /*0054*/ 	.byte	0x00, 0xf0, 0x11, 0x00


	//----- nvinfo : EIATTR_KPARAM_INFO
	.align		4
.L_17:
        /*0058*/ 	.byte	0x04, 0x17
        /*005a*/ 	.short	(.L_19 - .L_18)
.L_18:
        /*005c*/ 	.word	0x00000000
        /*0060*/ 	.short	0x0008
        /*0062*/ 	.short	0x002c
        /*0064*/ 	.byte	0x00, 0xf0, 0x11, 0x00


	//----- nvinfo : EIATTR_KPARAM_INFO
	.align		4
.L_19:
        /*0068*/ 	.byte	0x04, 0x17
        /*006a*/ 	.short	(.L_21 - .L_20)
.L_20:
        /*006c*/ 	.word	0x00000000
        /*0070*/ 	.short	0x0007
        /*0072*/ 	.short	0x0028
        /*0074*/ 	.byte	0x00, 0xf0, 0x11, 0x00


	//----- nvinfo : EIATTR_KPARAM_INFO
	.align		4
.L_21:
        /*0078*/ 	.byte	0x04, 0x17
        /*007a*/ 	.short	(.L_23 - .L_22)
.L_22:
        /*007c*/ 	.word	0x00000000
        /*0080*/ 	.short	0x0006
        /*0082*/ 	.short	0x0024
        /*0084*/ 	.byte	0x00, 0xf0, 0x11, 0x00


	//----- nvinfo : EIATTR_KPARAM_INFO
	.align		4
.L_23:
        /*0088*/ 	.byte	0x04, 0x17
        /*008a*/ 	.short	(.L_25 - .L_24)
.L_24:
        /*008c*/ 	.word	0x00000000
        /*0090*/ 	.short	0x0005
        /*0092*/ 	.short	0x0020
        /*0094*/ 	.byte	0x00, 0xf0, 0x11, 0x00


	//----- nvinfo : EIATTR_KPARAM_INFO
	.align		4
.L_25:
        /*0098*/ 	.byte	0x04, 0x17
        /*009a*/ 	.short	(.L_27 - .L_26)
.L_26:
        /*009c*/ 	.word	0x00000000
        /*00a0*/ 	.short	0x0004
        /*00a2*/ 	.short	0x001c
        /*00a4*/ 	.byte	0x00, 0xf0, 0x11, 0x00


	//----- nvinfo : EIATTR_KPARAM_INFO
	.align		4
.L_27:
        /*00a8*/ 	.byte	0x04, 0x17
        /*00aa*/ 	.short	(.L_29 - .L_28)
.L_28:
        /*00ac*/ 	.word	0x00000000
        /*00b0*/ 	.short	0x0003
        /*00b2*/ 	.short	0x0018
        /*00b4*/ 	.byte	0x00, 0xf0, 0x11, 0x00


	//----- nvinfo : EIATTR_KPARAM_INFO
	.align		4
.L_29:
        /*00b8*/ 	.byte	0x04, 0x17
        /*00ba*/ 	.short	(.L_31 - .L_30)
.L_30:
        /*00bc*/ 	.word	0x00000000
        /*00c0*/ 	.short	0x0002
        /*00c2*/ 	.short	0x0010
        /*00c4*/ 	.byte	0x00, 0xf4, 0x21, 0x00


	//----- nvinfo : EIATTR_KPARAM_INFO
	.align		4
.L_31:
        /*00c8*/ 	.byte	0x04, 0x17
        /*00ca*/ 	.short	(.L_33 - .L_32)
.L_32:
        /*00cc*/ 	.word	0x00000000
        /*00d0*/ 	.short	0x0001
        /*00d2*/ 	.short	0x0008
        /*00d4*/ 	.byte	0x00, 0xf4, 0x21, 0x00


	//----- nvinfo : EIATTR_KPARAM_INFO
	.align		4
.L_33:
        /*00d8*/ 	.byte	0x04, 0x17
        /*00da*/ 	.short	(.L_35 - .L_34)
.L_34:
        /*00dc*/ 	.word	0x00000000
        /*00e0*/ 	.short	0x0000
        /*00e2*/ 	.short	0x0000
        /*00e4*/ 	.byte	0x00, 0xf4, 0x21, 0x00


	//----- nvinfo : EIATTR_SPARSE_MMA_MASK
	.align		4
.L_35:
        /*00e8*/ 	.byte	0x03, 0x50
        /*00ea*/ 	.short	0x0000


	//----- nvinfo : EIATTR_MAXREG_COUNT
	.align		4
        /*00ec*/ 	.byte	0x03, 0x1b
        /*00ee*/ 	.short	0x00ff


	//----- nvinfo : EIATTR_NUM_BARRIERS
	.align		4
        /*00f0*/ 	.byte	0x02, 0x4c
        /*00f2*/ 	.byte	0x01
	.zero		1


	//----- nvinfo : EIATTR_ANNOTATIONS
	.align		4
        /*00f4*/ 	.byte	0x04, 0x55
        /*00f6*/ 	.short	(.L_37 - .L_36)


	//   ....[0]....
.L_36:
        /*00f8*/ 	.word	0x00000001
        /*00fc*/ 	.byte	0x70, 0x00, 0x00, 0x00, 0x01, 0x00, 0x00, 0x00, 0xb0, 0x00, 0x00, 0x00, 0x01, 0x00, 0x00, 0x00
        /* <DEDUP_REMOVED lines=753> */
        /*301c*/ 	.byte	0xf0, 0xb2, 0x00, 0x00, 0x01, 0x00, 0x00, 0x00, 0x00, 0xb3, 0x00, 0x00


	//----- nvinfo : EIATTR_MERCURY_ISA_VERSION
	.align		4
.L_37:
        /*3028*/ 	.byte	0x03, 0x5f
        /*302a*/ 	.short	0x0101


	//----- nvinfo : EIATTR_EXIT_INSTR_OFFSETS
	.align		4
        /*302c*/ 	.byte	0x04, 0x1c
        /*302e*/ 	.short	(.L_39 - .L_38)


	//   ....[0]....
.L_38:
        /*3030*/ 	.word	0x000724d0


	//   ....[1]....
        /*3034*/ 	.word	0x00072500


	//----- nvinfo : EIATTR_REQNTID
	.align		4
.L_39:
        /*3038*/ 	.byte	0x04, 0x10
        /*303a*/ 	.short	(.L_41 - .L_40)
.L_40:
        /*303c*/ 	.word	0x00000080
        /*3040*/ 	.word	0x00000001
        /*3044*/ 	.word	0x00000001


	//----- nvinfo : EIATTR_CBANK_PARAM_SIZE
	.align		4
.L_41:
        /*3048*/ 	.byte	0x03, 0x19
        /*304a*/ 	.short	0x0050


	//----- nvinfo : EIATTR_PARAM_CBANK
	.align		4
        /*304c*/ 	.byte	0x04, 0x0a
        /*304e*/ 	.short	(.L_43 - .L_42)
	.align		4
.L_42:
        /*3050*/ 	.word	index@(.nv.constant0.matmul_kernel)
        /*3054*/ 	.short	0x0210
        /*3056*/ 	.short	0x0050


	//----- nvinfo : EIATTR_SW_WAR
	.align		4
.L_43:
        /*3058*/ 	.byte	0x04, 0x36
        /*305a*/ 	.short	(.L_45 - .L_44)
.L_44:
        /*305c*/ 	.word	0x00000008
.L_45:


//--------------------- .nv.callgraph             --------------------------
	.section	.nv.callgraph,"",@"SHT_CUDA_CALLGRAPH"
	.align	4
	.sectionentsize	8
	.align		4
        /*0000*/ 	.word	0x00000000
	.align		4
        /*0004*/ 	.word	0xffffffff
	.align		4
        /*0008*/ 	.word	0x00000000
	.align		4
        /*000c*/ 	.word	0xfffffffe
	.align		4
        /*0010*/ 	.word	0x00000000
	.align		4
        /*0014*/ 	.word	0xfffffffd
	.align		4
        /*0018*/ 	.word	0x00000000
	.align		4
        /*001c*/ 	.word	0xfffffffc


//--------------------- .text.matmul_kernel       --------------------------
	.section	.text.matmul_kernel,"ax",@progbits
	.align	128
        .global         matmul_kernel
        .type           matmul_kernel,@function
        .size           matmul_kernel,(.L_x_3 - matmul_kernel)
        .other          matmul_kernel,@"STO_CUDA_ENTRY STV_DEFAULT"
matmul_kernel:
.text.matmul_kernel:
[----:B------:R-:W0:Y:S02]  /*0000*/  LDC R1, c[0x0][0x28] ;  /* 0x00000a00ff017b82 */ /* 0x000e240000000800 */
[----:B0-----:R-:W-:-:S06]  /*0010*/  VIADD R1, R1, 0xffffdb10 ;  /* 0xffffdb1001017836 */ /* 0x001fcc0000000000 */
[----:B------:R-:W0:Y:S01]  /*0020*/  LDC.64 R6, c[0x0][0x228] ;  /* 0x00008a00ff067b82 */ /* 0x000e220000000a00 */
[----:B------:R-:W1:Y:S01]  /*0030*/  S2R R5, SR_CTAID.X ;  /* 0x0000000000057919 */ /* 0x000e620000002500 */
[----:B------:R-:W-:Y:S01]  /*0040*/  UMOV UR4, 0x400 ;  /* 0x0000040000047882 */ /* 0x000fe20000000000 */
[----:B------:R-:W-:Y:S01]  /*0050*/  ULDC.64 UR44, c[0x0][0x208] ;  /* 0x00008200002c7ab9 */ /* 0x000fe20000000a00 */
[----:B------:R-:W-:Y:S01]  /*0060*/  CS2R R24, SRZ ;  /* 0x0000000000187805 */ /* 0x000fe2000001ff00 */
[----:B------:R2:W-:Y:S01]  /*0070*/  STL [R1+0xc00], RZ ;  /* 0x000c00ff01007387 */ /* 0x0005e20000100800 */
[----:B------:R-:W-:Y:S02]  /*0080*/  CS2R R26, SRZ ;  /* 0x00000000001a7805 */ /* 0x000fe4000001ff00 */
[----:B------:R-:W-:Y:S01]  /*0090*/  CS2R R28, SRZ ;  /* 0x00000000001c7805 */ /* 0x000fe2000001ff00 */
[----:B------:R-:W3:Y:S01]  /*00a0*/  S2UR UR5, SR_CgaCtaId ;  /* 0x00000000000579c3 */ /* 0x000ee20000008800 */
[----:B------:R2:W-:Y:S01]  /*00b0*/  STL [R1+0xc04], RZ ;  /* 0x000c04ff01007387 */ /* 0x0005e20000100800 */
[----:B------:R-:W-:-:S02]  /*00c0*/  CS2R R30, SRZ ;  /* 0x00000000001e7805 */ /* 0x000fc4000001ff00 */
[----:B------:R-:W-:Y:S02]  /*00d0*/  CS2R R32, SRZ ;  /* 0x0000000000207805 */ /* 0x000fe4000001ff00 */
[----:B------:R-:W-:Y:S01]  /*00e0*/  CS2R R34, SRZ ;  /* 0x0000000000227805 */ /* 0x000fe2000001ff00 */
[----:B------:R2:W-:Y:S01]  /*00f0*/  STL [R1+0xc08], RZ ;  /* 0x000c08ff01007387 */ /* 0x0005e20000100800 */
[----:B------:R-:W-:Y:S02]  /*0100*/  CS2R R36, SRZ ;  /* 0x0000000000247805 */ /* 0x000fe4000001ff00 */
[----:B------:R-:W-:Y:S02]  /*0110*/  CS2R R38, SRZ ;  /* 0x0000000000267805 */ /* 0x000fe4000001ff00 */
[----:B------:R-:W-:Y:S01]  /*0120*/  CS2R R40, SRZ ;  /* 0x0000000000287805 */ /* 0x000fe2000001ff00 */
[----:B------:R2:W-:Y:S01]  /*0130*/  STL [R1+0xc0c], RZ ;  /* 0x000c0cff01007387 */ /* 0x0005e20000100800 */
[----:B------:R-:W-:-:S02]  /*0140*/  CS2R R42, SRZ ;  /* 0x00000000002a7805 */ /* 0x000fc4000001ff00 */
[----:B------:R-:W-:Y:S02]  /*0150*/  CS2R R44, SRZ ;  /* 0x00000000002c7805 */ /* 0x000fe4000001ff00 */
[----:B------:R-:W-:Y:S01]  /*0160*/  CS2R R46, SRZ ;  /* 0x00000000002e7805 */ /* 0x000fe2000001ff00 */
[----:B------:R2:W-:Y:S01]  /*0170*/  STL [R1+0xc10], RZ ;  /* 0x000c10ff01007387 */ /* 0x0005e20000100800 */
[----:B------:R-:W-:Y:S02]  /*0180*/  CS2R R48, SRZ ;  /* 0x0000000000307805 */ /* 0x000fe4000001ff00 */
[----:B------:R-:W-:Y:S01]  /*0190*/  CS2R R50, SRZ ;  /* 0x0000000000327805 */ /* 0x000fe2000001ff00 */
[----:B0-----:R-:W-:Y:S01]  /*01a0*/  VIADD R0, R7, 0xff ;  /* 0x000000ff07007836 */ /* 0x001fe20000000000 */
[----:B------:R2:W-:Y:S01]  /*01b0*/  STL [R1+0xc14], RZ ;  /* 0x000c14ff01007387 */ /* 0x0005e20000100800 */
[----:B------:R-:W-:Y:S02]  /*01c0*/  CS2R R52, SRZ ;  /* 0x0000000000347805 */ /* 0x000fe4000001ff00 */
[----:B------:R-:W-:-:S02]  /*01d0*/  CS2R R54, SRZ ;  /* 0x0000000000367805 */ /* 0x000fc4000001ff00 */
[----:B------:R-:W-:Y:S01]  /*01e0*/  CS2R R56, SRZ ;  /* 0x0000000000387805 */ /* 0x000fe2000001ff00 */
[----:B------:R2:W-:Y:S01]  /*01f0*/  STL [R1+0xc18], RZ ;  /* 0x000c18ff01007387 */ /* 0x0005e20000100800 */
[----:B------:R-:W-:Y:S02]  /*0200*/  SHF.R.S32.HI R3, RZ, 0x1f, R0 ;  /* 0x0000001fff037819 */ /* 0x000fe40000011400 */
[----:B------:R-:W-:Y:S01]  /*0210*/  CS2R R58, SRZ ;  /* 0x00000000003a7805 */ /* 0x000fe2000001ff00 */
[----:B---3--:R-:W-:Y:S01]  /*0220*/  ULEA UR4, UR5, UR4, 0x18 ;  /* 0x0000000405047291 */ /* 0x008fe2000f8ec03f */
[----:B------:R2:W-:Y:S01]  /*0230*/  STL [R1+0xc1c], RZ ;  /* 0x000c1cff01007387 */ /* 0x0005e20000100800 */
[----:B------:R-:W-:Y:S02]  /*0240*/  LEA.HI R3, R3, R0, RZ, 0x8 ;  /* 0x0000000003037211 */ /* 0x000fe400078f40ff */
[----:B------:R-:W-:Y:S02]  /*0250*/  CS2R R60, SRZ ;  /* 0x00000000003c7805 */ /* 0x000fe4000001ff00 */
[----:B-1----:R-:W-:Y:S01]  /*0260*/  IABS R10, R5 ;  /* 0x00000005000a7213 */ /* 0x002fe20000000000 */
[----:B------:R2:W-:Y:S01]  /*0270*/  STL [R1+0xc20], RZ ;  /* 0x000c20ff01007387 */ /* 0x0005e20000100800 */
[----:B------:R-:W-:-:S02]  /*0280*/  SHF.R.S32.HI R4, RZ, 0x8, R3 ;  /* 0x00000008ff047819 */ /* 0x000fc40000011403 */
[----:B------:R-:W-:Y:S02]  /*0290*/  CS2R R62, SRZ ;  /* 0x00000000003e7805 */ /* 0x000fe4000001ff00 */
[----:B------:R-:W-:Y:S01]  /*02a0*/  CS2R R64, SRZ ;  /* 0x0000000000407805 */ /* 0x000fe2000001ff00 */
[----:B------:R2:W-:Y:S01]  /*02b0*/  STL [R1+0xc24], RZ ;  /* 0x000c24ff01007387 */ /* 0x0005e20000100800 */
[-C--:B------:R-:W-:Y:S02]  /*02c0*/  IABS R9, R4.reuse ;  /* 0x0000000400097213 */ /* 0x080fe40000000000 */
[----:B------:R-:W-:Y:S02]  /*02d0*/  CS2R R66, SRZ ;  /* 0x0000000000427805 */ /* 0x000fe4000001ff00 */
[----:B------:R-:W-:Y:S01]  /*02e0*/  IABS R12, R4 ;  /* 0x00000004000c7213 */ /* 0x000fe20000000000 */
[----:B------:R2:W-:Y:S01]  /*02f0*/  STL [R1+0xc28], RZ ;  /* 0x000c28ff01007387 */ /* 0x0005e20000100800 */
[----:B------:R-:W0:Y:S01]  /*0300*/  I2F.RP R0, R9 ;  /* 0x0000000900007306 */ /* 0x000e220000209400 */
[----:B------:R-:W-:-:S02]  /*0310*/  CS2R R68, SRZ ;  /* 0x0000000000447805 */ /* 0x000fc4000001ff00 */
[----:B------:R-:W-:Y:S01]  /*0320*/  CS2R R70, SRZ ;  /* 0x0000000000467805 */ /* 0x000fe2000001ff00 */
[----:B------:R2:W-:Y:S01]  /*0330*/  STL [R1+0xc2c], RZ ;  /* 0x000c2cff01007387 */ /* 0x0005e20000100800 */
[----:B------:R-:W-:Y:S02]  /*0340*/  CS2R R72, SRZ ;  /* 0x0000000000487805 */ /* 0x000fe4000001ff00 */
[----:B------:R-:W-:Y:S02]  /*0350*/  CS2R R74, SRZ ;  /* 0x00000000004a7805 */ /* 0x000fe4000001ff00 */
[----:B------:R-:W-:Y:S01]  /*0360*/  CS2R R76, SRZ ;  /* 0x00000000004c7805 */ /* 0x000fe2000001ff00 */
[----:B------:R2:W-:Y:S01]  /*0370*/  STL [R1+0xc30], RZ ;  /* 0x000c30ff01007387 */ /* 0x0005e20000100800 */
[----:B------:R-:W-:Y:S02]  /*0380*/  CS2R R78, SRZ ;  /* 0x00000000004e7805 */ /* 0x000fe4000001ff00 */
[----:B------:R-:W-:-:S02]  /*0390*/  CS2R R80, SRZ ;  /* 0x0000000000507805 */ /* 0x000fc4000001ff00 */
[----:B------:R-:W-:Y:S01]  /*03a0*/  CS2R R82, SRZ ;  /* 0x0000000000527805 */ /* 0x000fe2000001ff00 */
[----:B------:R2:W-:Y:S01]  /*03b0*/  STL [R1+0xc34], RZ ;  /* 0x000c34ff01007387 */ /* 0x0005e20000100800 */
[----:B------:R-:W-:Y:S02]  /*03c0*/  CS2R R84, SRZ ;  /* 0x0000000000547805 */ /* 0x000fe4000001ff00 */
[----:B------:R-:W-:Y:S02]  /*03d0*/  CS2R R86, SRZ ;  /* 0x0000000000567805 */ /* 0x000fe4000001ff00 */
[----:B------:R-:W-:Y:S01]  /*03e0*/  CS2R R88, SRZ ;  /* 0x0000000000587805 */ /* 0x000fe2000001ff00 */
[----:B------:R2:W-:Y:S01]  /*03f0*/  STL [R1+0xc38], RZ ;  /* 0x000c38ff01007387 */ /* 0x0005e20000100800 */
[----:B0-----:R-:W0:Y:S01]  /*0400*/  MUFU.RCP R0, R0 ;  /* 0x0000000000007308 */ /* 0x001e220000001000 */
        /* <DEDUP_REMOVED lines=15> */
[----:B------:R-:W-:Y:S01]  /*0500*/  CS2R R112, SRZ ;  /* 0x0000000000707805 */ /* 0x000fe2000001ff00 */
[----:B0-----:R-:W-:Y:S01]  /*0510*/  VIADD R2, R0, 0xffffffe ;  /* 0x0ffffffe00027836 */ /* 0x001fe20000000000 */
[----:B------:R-:W-:Y:S01]  /*0520*/  CS2R R114, SRZ ;  /* 0x0000000000727805 */ /* 0x000fe2000001ff00 */
[----:B------:R2:W-:Y:S01]  /*0530*/  STL [R1+0xc4c], RZ ;  /* 0x000c4cff01007387 */ /* 0x0005e20000100800 */
[----:B------:R-:W-:Y:S01]  /*0540*/  IMAD.MOV R0, RZ, RZ, -R12 ;  /* 0x000000ffff007224 */ /* 0x000fe200078e0a0c */
[----:B------:R0:W1:Y:S01]  /*0550*/  F2I.FTZ.U32.TRUNC.NTZ R3, R2 ;  /* 0x0000000200037305 */ /* 0x000062000021f000 */
        /* <DEDUP_REMOVED lines=8> */
[----:B0-----:R-:W-:Y:S01]  /*05e0*/  IMAD.MOV.U32 R2, RZ, RZ, RZ ;  /* 0x000000ffff027224 */ /* 0x001fe200078e00ff */
[----:B------:R2:W-:Y:S01]  /*05f0*/  STL [R1+0xc58], RZ ;  /* 0x000c58ff01007387 */ /* 0x0005e20000100800 */
[----:B------:R-:W-:Y:S02]  /*0600*/  CS2R R128, SRZ ;  /* 0x0000000000807805 */ /* 0x000fe4000001ff00 */
[----:B------:R-:W-:-:S02]  /*0610*/  CS2R R130, SRZ ;  /* 0x0000000000827805 */ /* 0x000fc4000001ff00 */
[----:B------:R-:W-:Y:S01]  /*0620*/  CS2R R132, SRZ ;  /* 0x0000000000847805 */ /* 0x000fe2000001ff00 */
[----:B------:R2:W-:Y:S01]  /*0630*/  STL [R1+0xc5c], RZ ;  /* 0x000c5cff01007387 */ /* 0x0005e20000100800 */
[--C-:B-1----:R-:W-:Y:S01]  /*0640*/  IMAD.MOV R8, RZ, RZ, -R3.reuse ;  /* 0x000000ffff087224 */ /* 0x102fe200078e0a03 */
[----:B------:R-:W-:Y:S02]  /*0650*/  CS2R R134, SRZ ;  /* 0x0000000000867805 */ /* 0x000fe4000001ff00 */
[----:B------:R-:W-:Y:S01]  /*0660*/  CS2R R136, SRZ ;  /* 0x0000000000887805 */ /* 0x000fe2000001ff00 */
[----:B------:R2:W-:Y:S01]  /*0670*/  STL [R1+0xc60], RZ ;  /* 0x000c60ff01007387 */ /* 0x0005e20000100800 */
[----:B------:R-:W-:Y:S01]  /*0680*/  IMAD R11, R8, R9, RZ ;  /* 0x00000009080b7224 */ /* 0x000fe200078e02ff */
[----:B------:R-:W-:Y:S01]  /*0690*/  CS2R R138, SRZ ;  /* 0x00000000008a7805 */ /* 0x000fe2000001ff00 */
[----:B------:R-:W-:Y:S01]  /*06a0*/  IMAD.MOV.U32 R8, RZ, RZ, R10 ;  /* 0x000000ffff087224 */ /* 0x000fe200078e000a */
[----:B------:R2:W-:Y:S01]  /*06b0*/  STL [R1+0xc64], RZ ;  /* 0x000c64ff01007387 */ /* 0x0005e20000100800 */
[----:B------:R-:W-:Y:S01]  /*06c0*/  IMAD.HI.U32 R3, R3, R11, R2 ;  /* 0x0000000b03037227 */ /* 0x000fe200078e0002 */
[----:B------:R-:W-:-:S02]  /*06d0*/  CS2R R140, SRZ ;  /* 0x00000000008c7805 */ /* 0x000fc4000001ff00 */
[----:B------:R-:W-:Y:S01]  /*06e0*/  CS2R R142, SRZ ;  /* 0x00000000008e7805 */ /* 0x000fe2000001ff00 */
[----:B------:R2:W-:Y:S01]  /*06f0*/  STL [R1+0xc68], RZ ;  /* 0x000c68ff01007387 */ /* 0x0005e20000100800 */
[----:B------:R-:W-:Y:S02]  /*0700*/  CS2R R144, SRZ ;  /* 0x0000000000907805 */ /* 0x000fe4000001ff00 */
[----:B------:R-:W-:Y:S01]  /*0710*/  CS2R R146, SRZ ;  /* 0x0000000000927805 */ /* 0x000fe2000001ff00 */
[----:B------:R-:W-:Y:S01]  /*0720*/  IMAD.HI.U32 R3, R3, R8, RZ ;  /* 0x0000000803037227 */ /* 0x000fe200078e00ff */
[----:B------:R2:W-:Y:S01]  /*0730*/  STL [R1+0xc6c], RZ ;  /* 0x000c6cff01007387 */ /* 0x0005e20000100800 */
[----:B------:R-:W-:Y:S02]  /*0740*/  CS2R R148, SRZ ;  /* 0x0000000000947805 */ /* 0x000fe4000001ff00 */
[----:B------:R-:W-:Y:S01]  /*0750*/  CS2R R150, SRZ ;  /* 0x0000000000967805 */ /* 0x000fe2000001ff00 */
[----:B------:R-:W-:Y:S01]  /*0760*/  IMAD R0, R3, R0, R8 ;  /* 0x0000000003007224 */ /* 0x000fe200078e0208 */
[----:B------:R2:W-:Y:S04]  /*0770*/  STL [R1+0xc70], RZ ;  /* 0x000c70ff01007387 */ /* 0x0005e80000100800 */
[----:B------:R2:W-:Y:S01]  /*0780*/  STL [R1+0xc74], RZ ;  /* 0x000c74ff01007387 */ /* 0x0005e20000100800 */
[----:B------:R-:W-:-:S03]  /*0790*/  ISETP.GT.U32.AND P1, PT, R9, R0, PT ;  /* 0x000000000900720c */ /* 0x000fc60003f24070 */
[----:B------:R2:W-:Y:S04]  /*07a0*/  STL [R1+0xc78], RZ ;  /* 0x000c78ff01007387 */ /* 0x0005e80000100800 */
[----:B------:R2:W-:Y:S04]  /*07b0*/  STL [R1+0xc7c], RZ ;  /* 0x000c7cff01007387 */ /* 0x0005e80000100800 */
[----:B------:R2:W-:Y:S02]  /*07c0*/  STL [R1+0xc80], RZ ;  /* 0x000c80ff01007387 */ /* 0x0005e40000100800 */
[----:B------:R-:W-:-:S02]  /*07d0*/  @!P1 IMAD.IADD R0, R0, 0x1, -R9 ;  /* 0x0000000100009824 */ /* 0x000fc400078e0a09 */
[----:B------:R2:W-:Y:S01]  /*07e0*/  STL [R1+0xc84], RZ ;  /* 0x000c84ff01007387 */ /* 0x0005e20000100800 */
[----:B------:R-:W-:Y:S01]  /*07f0*/  @!P1 VIADD R3, R3, 0x1 ;  /* 0x0000000103039836 */ /* 0x000fe20000000000 */
[----:B------:R-:W-:Y:S02]  /*0800*/  ISETP.NE.AND P1, PT, R4, RZ, PT ;  /* 0x000000ff0400720c */ /* 0x000fe40003f25270 */
[----:B------:R2:W-:Y:S01]  /*0810*/  STL [R1+0xc88], RZ ;  /* 0x000c88ff01007387 */ /* 0x0005e20000100800 */
[----:B------:R-:W-:Y:S02]  /*0820*/  ISETP.GE.U32.AND P0, PT, R0, R9, PT ;  /* 0x000000090000720c */ /* 0x000fe40003f06070 */
[----:B------:R-:W-:Y:S01]  /*0830*/  LOP3.LUT R0, R5, R4, RZ, 0x3c, !PT ;  /* 0x0000000405007212 */ /* 0x000fe200078e3cff */
[----:B------:R2:W-:Y:S03]  /*0840*/  STL [R1+0xc8c], RZ ;  /* 0x000c8cff01007387 */ /* 0x0005e60000100800 */
[----:B------:R-:W-:Y:S01]  /*0850*/  ISETP.GE.AND P2, PT, R0, RZ, PT ;  /* 0x000000ff0000720c */ /* 0x000fe20003f46270 */
[----:B------:R2:W-:Y:S01]  /*0860*/  STL [R1+0xc90], RZ ;  /* 0x000c90ff01007387 */ /* 0x0005e20000100800 */
[----:B------:R-:W-:-:S03]  /*0870*/  VIADD R0, R6, 0x1ff ;  /* 0x000001ff06007836 */ /* 0x000fc60000000000 */
[----:B------:R2:W-:Y:S02]  /*0880*/  STL [R1+0xc94], RZ ;  /* 0x000c94ff01007387 */ /* 0x0005e40000100800 */
[----:B------:R-:W-:Y:S02]  /*0890*/  @P0 VIADD R3, R3, 0x1 ;  /* 0x0000000103030836 */ /* 0x000fe40000000000 */
[----:B------:R2:W-:Y:S02]  /*08a0*/  STL [R1+0xc98], RZ ;  /* 0x000c98ff01007387 */ /* 0x0005e40000100800 */
[----:B------:R-:W-:Y:S01]  /*08b0*/  IMAD.MOV.U32 R10, RZ, RZ, R3 ;  /* 0x000000ffff0a7224 */ /* 0x000fe200078e0003 */
[----:B------:R-:W-:Y:S01]  /*08c0*/  SHF.R.S32.HI R3, RZ, 0x1f, R0 ;  /* 0x0000001fff037819 */ /* 0x000fe20000011400 */
[----:B------:R2:W-:Y:S02]  /*08d0*/  STL [R1+0xc9c], RZ ;  /* 0x000c9cff01007387 */ /* 0x0005e40000100800 */
[----:B------:R-:W-:Y:S01]  /*08e0*/  @!P2 IMAD.MOV R10, RZ, RZ, -R10 ;  /* 0x000000ffff0aa224 */ /* 0x000fe200078e0a0a */
[----:B------:R-:W-:Y:S01]  /*08f0*/  LEA.HI R3, R3, R0, RZ, 0x9 ;  /* 0x0000000003037211 */ /* 0x000fe200078f48ff */
[----:B------:R2:W-:Y:S01]  /*0900*/  STL [R1+0xca0], RZ ;  /* 0x000ca0ff01007387 */ /* 0x0005e20000100800 */
[----:B------:R-:W-:-:S03]  /*0910*/  @!P1 LOP3.LUT R10, RZ, R4, RZ, 0x33, !PT ;  /* 0x00000004ff0a9212 */ /* 0x000fc600078e33ff */
[----:B------:R2:W-:Y:S01]  /*0920*/  STL [R1+0xca4], RZ ;  /* 0x000ca4ff01007387 */ /* 0x0005e20000100800 */
[----:B------:R-:W-:Y:S01]  /*0930*/  LEA.HI.SX32 R3, R3, -R10, 0x17 ;  /* 0x8000000a03037211 */ /* 0x000fe200078fbaff */
[----:B------:R-:W-:Y:S02]  /*0940*/  IMAD.MOV R8, RZ, RZ, -R10 ;  /* 0x000000ffff087224 */ /* 0x000fe400078e0a0a */
[----:B------:R2:W-:Y:S01]  /*0950*/  STL [R1+0xca8], RZ ;  /* 0x000ca8ff01007387 */ /* 0x0005e20000100800 */
[----:B------:R-:W-:Y:S01]  /*0960*/  VIMNMX R11, R3, 0x1, PT ;  /* 0x00000001030b7848 */ /* 0x000fe20003fe0100 */
[----:B------:R-:W-:Y:S02]  /*0970*/  IMAD R8, R4, R8, R5 ;  /* 0x0000000804087224 */ /* 0x000fe400078e0205 */
[----:B------:R2:W-:Y:S01]  /*0980*/  STL [R1+0xcac], RZ ;  /* 0x000cacff01007387 */ /* 0x0005e20000100800 */
[-C--:B------:R-:W-:Y:S02]  /*0990*/  IABS R9, R11.reuse ;  /* 0x0000000b00097213 */ /* 0x080fe40000000000 */
[----:B------:R-:W-:Y:S01]  /*09a0*/  IABS R13, R11 ;  /* 0x0000000b000d7213 */ /* 0x000fe20000000000 */
[----:B------:R2:W-:Y:S01]  /*09b0*/  STL [R1+0xcb0], RZ ;  /* 0x000cb0ff01007387 */ /* 0x0005e20000100800 */
[----:B------:R-:W0:Y:S03]  /*09c0*/  I2F.RP R0, R9 ;  /* 0x0000000900007306 */ /* 0x000e260000209400 */
[----:B------:R2:W-:Y:S04]  /*09d0*/  STL [R1+0xcb4], RZ ;  /* 0x000cb4ff01007387 */ /* 0x0005e80000100800 */
[----:B------:R2:W-:Y:S04]  /*09e0*/  STL [R1+0xcb8], RZ ;  /* 0x000cb8ff01007387 */ /* 0x0005e80000100800 */
[----:B------:R2:W-:Y:S04]  /*09f0*/  STL [R1+0xcbc], RZ ;  /* 0x000cbcff01007387 */ /* 0x0005e80000100800 */
[----:B------:R2:W-:Y:S01]  /*0a00*/  STL [R1+0xcc0], RZ ;  /* 0x000cc0ff01007387 */ /* 0x0005e20000100800 */
[----:B0-----:R-:W0:Y:S03]  /*0a10*/  MUFU.RCP R0, R0 ;  /* 0x0000000000007308 */ /* 0x001e260000001000 */
[----:B------:R2:W-:Y:S04]  /*0a20*/  STL [R1+0xcc4], RZ ;  /* 0x000cc4ff01007387 */ /* 0x0005e80000100800 */
[----:B------:R2:W-:Y:S04]  /*0a30*/  STL [R1+0xcc8], RZ ;  /* 0x000cc8ff01007387 */ /* 0x0005e80000100800 */
[----:B------:R2:W-:Y:S04]  /*0a40*/  STL [R1+0xccc], RZ ;  /* 0x000cccff01007387 */ /* 0x0005e80000100800 */
[----:B------:R2:W-:Y:S01]  /*0a50*/  STL [R1+0xcd0], RZ ;  /* 0x000cd0ff01007387 */ /* 0x0005e20000100800 */
[----:B0-----:R-:W-:-:S03]  /*0a60*/  VIADD R2, R0, 0xffffffe ;  /* 0x0ffffffe00027836 */ /* 0x001fc60000000000 */
[----:B------:R2:W-:Y:S01]  /*0a70*/  STL [R1+0xcd4], RZ ;  /* 0x000cd4ff01007387 */ /* 0x0005e20000100800 */
[----:B------:R0:W1:Y:S03]  /*0a80*/  F2I.FTZ.U32.TRUNC.NTZ R3, R2 ;  /* 0x0000000200037305 */ /* 0x000066000021f000 */
[----:B------:R2:W-:Y:S04]  /*0a90*/  STL [R1+0xcd8], RZ ;  /* 0x000cd8ff01007387 */ /* 0x0005e80000100800 */
[----:B------:R2:W-:Y:S01]  /*0aa0*/  STL [R1+0xcdc], RZ ;  /* 0x000cdcff01007387 */ /* 0x0005e20000100800 */
[----:B0-----:R-:W-:-:S03]  /*0ab0*/  IMAD.MOV.U32 R2, RZ, RZ, RZ ;  /* 0x000000ffff027224 */ /* 0x001fc600078e00ff */
[----:B------:R2:W-:Y:S04]  /*0ac0*/  STL [R1+0xce0], RZ ;  /* 0x000ce0ff01007387 */ /* 0x0005e80000100800 */
[----:B------:R2:W-:Y:S01]  /*0ad0*/  STL [R1+0xce4], RZ ;  /* 0x000ce4ff01007387 */ /* 0x0005e20000100800 */
[----:B-1----:R-:W-:-:S03]  /*0ae0*/  IMAD.MOV R12, RZ, RZ, -R3 ;  /* 0x000000ffff0c7224 */ /* 0x002fc600078e0a03 */
[----:B------:R2:W-:Y:S01]  /*0af0*/  STL [R1+0xce8], RZ ;  /* 0x000ce8ff01007387 */ /* 0x0005e20000100800 */
[----:B------:R-:W-:Y:S01]  /*0b00*/  IMAD.MOV.U32 R4, RZ, RZ, R12 ;  /* 0x000000ffff047224 */ /* 0x000fe200078e000c */
[----:B------:R-:W-:Y:S02]  /*0b10*/  IABS R12, R8 ;  /* 0x00000008000c7213 */ /* 0x000fe40000000000 */
[----:B------:R2:W-:Y:S01]  /*0b20*/  STL [R1+0xcec], RZ ;  /* 0x000cecff01007387 */ /* 0x0005e20000100800 */
[----:B------:R-:W-:Y:S02]  /*0b30*/  IMAD R5, R4, R9, RZ ;  /* 0x0000000904057224 */ /* 0x000fe400078e02ff */
[----:B------:R-:W-:Y:S01]  /*0b40*/  IMAD.MOV.U32 R4, RZ, RZ, R12 ;  /* 0x000000ffff047224 */ /* 0x000fe200078e000c */
[----:B------:R2:W-:Y:S01]  /*0b50*/  STL [R1+0xcf0], RZ ;  /* 0x000cf0ff01007387 */ /* 0x0005e20000100800 */
[----:B------:R-:W-:-:S03]  /*0b60*/  IMAD.HI.U32 R3, R3, R5, R2 ;  /* 0x0000000503037227 */ /* 0x000fc600078e0002 */
[----:B------:R2:W-:Y:S01]  /*0b70*/  STL [R1+0xcf4], RZ ;  /* 0x000cf4ff01007387 */ /* 0x0005e20000100800 */
[----:B------:R-:W-:Y:S02]  /*0b80*/  IMAD.MOV R5, RZ, RZ, -R13 ;  /* 0x000000ffff057224 */ /* 0x000fe400078e0a0d */
[----:B------:R-:W-:Y:S01]  /*0b90*/  IMAD.HI.U32 R0, R3, R4, RZ ;  /* 0x0000000403007227 */ /* 0x000fe200078e00ff */
[----:B------:R2:W-:Y:S03]  /*0ba0*/  STL [R1+0xcf8], RZ ;  /* 0x000cf8ff01007387 */ /* 0x0005e60000100800 */
        /* <DEDUP_REMOVED lines=16> */
[----:B------:R2:W-:Y:S04]  /*0cb0*/  STL [R1+0xd1c], RZ ;  /* 0x000d1cff01007387 */ /* 0x0005e80000100800 */
[----:B------:R2:W-:Y:S02]  /*0cc0*/  STL [R1+0xd20], RZ ;  /* 0x000d20ff01007387 */ /* 0x0005e40000100800 */
[----:B------:R-:W-:-:S02]  /*0cd0*/  @P0 VIADD R0, R0, 0x1 ;  /* 0x0000000100000836 */ /* 0x000fc40000000000 */
[----:B------:R2:W-:Y:S04]  /*0ce0*/  STL [R1+0xd24], RZ ;  /* 0x000d24ff01007387 */ /* 0x0005e80000100800 */
[----:B------:R2:W-:Y:S01]  /*0cf0*/  STL [R1+0xd28], RZ ;  /* 0x000d28ff01007387 */ /* 0x0005e20000100800 */
[----:B------:R-:W-:Y:S01]  /*0d00*/  @!P2 IMAD.MOV R0, RZ, RZ, -R0 ;  /* 0x000000ffff00a224 */ /* 0x000fe200078e0a00 */
[----:B------:R-:W-:Y:S02]  /*0d10*/  @!P1 LOP3.LUT R0, RZ, R11, RZ, 0x33, !PT ;  /* 0x0000000bff009212 */ /* 0x000fe400078e33ff */
[----:B------:R2:W-:Y:S03]  /*0d20*/  STL [R1+0xd2c], RZ ;  /* 0x000d2cff01007387 */ /* 0x0005e60000100800 */
[----:B------:R-:W-:Y:S01]  /*0d30*/  IMAD.MOV R2, RZ, RZ, -R0 ;  /* 0x000000ffff027224 */ /* 0x000fe200078e0a00 */
[----:B------:R2:W-:Y:S01]  /*0d40*/  STL [R1+0xd30], RZ ;  /* 0x000d30ff01007387 */ /* 0x0005e20000100800 */
[----:B------:R-:W-:-:S02]  /*0d50*/  IMAD.SHL.U32 R0, R0, 0x100, RZ ;  /* 0x0000010000007824 */ /* 0x000fc400078e00ff */
[----:B------:R-:W-:Y:S01]  /*0d60*/  IMAD R2, R11, R2, R8 ;  /* 0x000000020b027224 */ /* 0x000fe200078e0208 */
[----:B------:R2:W-:Y:S01]  /*0d70*/  STL [R1+0xd34], RZ ;  /* 0x000d34ff01007387 */ /* 0x0005e20000100800 */
[----:B------:R-:W0:Y:S02]  /*0d80*/  LDC R8, c[0x0][0x230] ;  /* 0x00008c00ff087b82 */ /* 0x000e240000000800 */
[----:B------:R-:W-:Y:S01]  /*0d90*/  IMAD.IADD R2, R10, 0x1, R2 ;  /* 0x000000010a027824 */ /* 0x000fe200078e0202 */
[----:B------:R2:W-:Y:S04]  /*0da0*/  STL [R1+0xd38], RZ ;  /* 0x000d38ff01007387 */ /* 0x0005e80000100800 */
[----:B------:R2:W-:Y:S04]  /*0db0*/  STL [R1+0xd3c], RZ ;  /* 0x000d3cff01007387 */ /* 0x0005e80000100800 */
[----:B------:R2:W-:Y:S04]  /*0dc0*/  STL [R1+0xd40], RZ ;  /* 0x000d40ff01007387 */ /* 0x0005e80000100800 */
[----:B------:R2:W-:Y:S04]  /*0dd0*/  STL [R1+0xd44], RZ ;  /* 0x000d44ff01007387 */ /* 0x0005e80000100800 */
[----:B------:R2:W-:Y:S04]  /*0de0*/  STL [R1+0xd48], RZ ;  /* 0x000d48ff01007387 */ /* 0x0005e80000100800 */
[----:B------:R2:W-:Y:S01]  /*0df0*/  STL [R1+0xd4c], RZ ;  /* 0x000d4cff01007387 */ /* 0x0005e20000100800 */
[----:B0-----:R-:W-:-:S03]  /*0e00*/  VIADD R8, R8, 0x1f ;  /* 0x0000001f08087836 */ /* 0x001fc60000000000 */
[----:B------:R2:W-:Y:S02]  /*0e10*/  STL [R1+0xd50], RZ ;  /* 0x000d50ff01007387 */ /* 0x0005e40000100800 */
[----:B------:R-:W-:Y:S02]  /*0e20*/  ISETP.GE.AND P0, PT, R8, 0x20, PT ;  /* 0x000000200800780c */ /* 0x000fe40003f06270 */
[----:B------:R2:W-:Y:S04]  /*0e30*/  STL [R1+0xd54], RZ ;  /* 0x000d54ff01007387 */ /* 0x0005e80000100800 */
        /* <DEDUP_REMOVED lines=682> */
[----:B------:R2:W-:Y:S04]  /*38e0*/  STL [R1], RZ ;  /* 0x000000ff01007387 */ /* 0x0005e80000100800 */
        /* <DEDUP_REMOVED lines=104> */
[----:B------:R2:W-:Y:S01]  /*3f70*/  STL [R1+0x1a4], RZ ;  /* 0x0001a4ff01007387 */ /* 0x0005e20000100800 */
[----:B------:R-:W0:Y:S03]  /*3f80*/  S2R R9, SR_TID.X ;  /* 0x0000000000097919 */ /* 0x000e260000002100 */
        /* <DEDUP_REMOVED lines=8> */
[----:B0-----:R-:W-:-:S02]  /*4010*/  LOP3.LUT R3, R9, 0x7f, RZ, 0xc0, !PT ;  /* 0x0000007f09037812 */ /* 0x001fc400078ec0ff */
[----:B------:R-:W-:Y:S01]  /*4020*/  LOP3.LUT R152, R9, 0x60, RZ, 0xc0, !PT ;  /* 0x0000006009987812 */ /* 0x000fe200078ec0ff */
[----:B------:R2:W-:Y:S02]  /*4030*/  STL [R1+0x1c8], RZ ;  /* 0x0001c8ff01007387 */ /* 0x0005e40000100800 */
[----:B------:R-:W-:Y:S02]  /*4040*/  IMAD R2, R2, 0x200, R3 ;  /* 0x0000020002027824 */ /* 0x000fe400078e0203 */
[----:B------:R2:W-:Y:S02]  /*4050*/  STL [R1+0x1cc], RZ ;  /* 0x0001ccff01007387 */ /* 0x0005e40000100800 */
[C---:B------:R-:W-:Y:S02]  /*4060*/  VIADD R5, R2.reuse, 0x80 ;  /* 0x0000008002057836 */ /* 0x040fe40000000000 */
[----:B------:R2:W-:Y:S01]  /*4070*/  STL [R1+0x1d0], RZ ;  /* 0x0001d0ff01007387 */ /* 0x0005e20000100800 */
[----:B------:R-:W-:-:S02]  /*4080*/  VIADD R4, R2, 0x100 ;  /* 0x0000010002047836 */ /* 0x000fc40000000000 */
[----:B------:R-:W-:Y:S01]  /*4090*/  VIADD R3, R2, 0x180 ;  /* 0x0000018002037836 */ /* 0x000fe20000000000 */
        /* <DEDUP_REMOVED lines=11> */
[----:B------:R-:W-:Y:S05]  /*4150*/  @!P0 BRA `(.L_x_0) ;  /* 0x0000019800b48947 */ /* 0x000fea0003800000 */
[----:B------:R-:W-:Y:S01]  /*4160*/  IABS R23, R6 ;  /* 0x0000000600177213 */ /* 0x000fe20000000000 */
[----:B------:R-:W-:Y:S01]  /*4170*/  ULDC UR5, c[0x0][0x23c] ;  /* 0x00008f0000057ab9 */ /* 0x000fe20000000800 */
[----:B------:R-:W-:Y:S01]  /*4180*/  IABS R13, R7 ;  /* 0x00000007000d7213 */ /* 0x000fe20000000000 */
[----:B------:R-:W-:Y:S01]  /*4190*/  ULDC.64 UR6, c[0x0][0x218] ;  /* 0x0000860000067ab9 */ /* 0x000fe20000000a00 */
[----:B------:R-:W0:Y:S01]  /*41a0*/  I2F.RP R14, R23 ;  /* 0x00000017000e7306 */ /* 0x000e220000209400 */
[----:B------:R-:W-:Y:S01]  /*41b0*/  IABS R18, R3 ;  /* 0x0000000300127213 */ /* 0x000fe20000000000 */
[----:B------:R-:W-:Y:S01]  /*41c0*/  ULDC UR10, c[0x0][0x238] ;  /* 0x00008e00000a7ab9 */ /* 0x000fe20000000800 */
[----:B------:R-:W-:Y:S01]  /*41d0*/  IABS R19, R4 ;  /* 0x0000000400137213 */ /* 0x000fe20000000000 */
[----:B------:R-:W-:Y:S01]  /*41e0*/  ULDC.64 UR8, c[0x0][0x210] ;  /* 0x0000840000087ab9 */ /* 0x000fe20000000a00 */
[----:B------:R-:W-:Y:S01]  /*41f0*/  IABS R21, R5 ;  /* 0x0000000500157213 */ /* 0x000fe20000000000 */
[----:B------:R-:W-:Y:S01]  /*4200*/  UIMAD UR50, UR10, 0x1f, URZ ;  /* 0x0000001f0a3278a4 */ /* 0x000fe2000f8e023f */
[----:B------:R-:W-:Y:S01]  /*4210*/  IABS R22, R2 ;  /* 0x0000000200167213 */ /* 0x000fe20000000000 */
[----:B------:R-:W1:Y:S01]  /*4220*/  I2F.RP R10, R13 ;  /* 0x0000000d000a7306 */ /* 0x000e620000209400 */
[----:B------:R-:W-:Y:S01]  /*4230*/  SHF.R.S32.HI R17, RZ, 0x1f, R8 ;  /* 0x0000001fff117819 */ /* 0x000fe20000011408 */
[----:B------:R-:W-:Y:S01]  /*4240*/  USHF.R.S32.HI UR51, URZ, 0x1f, UR50 ;  /* 0x0000001f3f337899 */ /* 0x000fe20008011432 */
[----:B------:R-:W-:Y:S01]  /*4250*/  LOP3.LUT R83, R9, 0x1f, RZ, 0xc0, !PT ;  /* 0x0000001f09537812 */ /* 0x000fe200078ec0ff */
[----:B------:R-:W-:Y:S01]  /*4260*/  UIMAD UR52, UR10, 0x1e, URZ ;  /* 0x0000001e0a3478a4 */ /* 0x000fe2000f8e023f */
[----:B------:R-:W-:Y:S01]  /*4270*/  LEA.HI R8, R17, R8, RZ, 0x5 ;  /* 0x0000000811087211 */ /* 0x000fe200078f28ff */
[----:B------:R-:W-:Y:S01]  /*4280*/  UIMAD UR54, UR10, 0x1d, URZ ;  /* 0x0000001d0a3678a4 */ /* 0x000fe2000f8e023f */
[----:B------:R-:W-:Y:S01]  /*4290*/  CS2R R144, SRZ ;  /* 0x0000000000907805 */ /* 0x000fe2000001ff00 */
[----:B0-----:R-:W0:Y:S01]  /*42a0*/  MUFU.RCP R14, R14 ;  /* 0x0000000e000e7308 */ /* 0x001e220000001000 */
[----:B------:R-:W-:Y:S01]  /*42b0*/  USHF.R.S32.HI UR53, URZ, 0x1f, UR52 ;  /* 0x0000001f3f357899 */ /* 0x000fe20008011434 */
[----:B------:R-:W-:Y:S01]  /*42c0*/  CS2R R146, SRZ ;  /* 0x0000000000927805 */ /* 0x000fe2000001ff00 */
[----:B------:R-:W-:Y:S01]  /*42d0*/  USHF.R.S32.HI UR55, URZ, 0x1f, UR54 ;  /* 0x0000001f3f377899 */ /* 0x000fe20008011436 */
[----:B------:R-:W-:Y:S01]  /*42e0*/  CS2R R148, SRZ ;  /* 0x0000000000947805 */ /* 0x000fe2000001ff00 */
[----:B------:R-:W-:Y:S01]  /*42f0*/  UIMAD UR56, UR10, 0x1c, URZ ;  /* 0x0000001c0a3878a4 */ /* 0x000fe2000f8e023f */
[----:B------:R-:W-:Y:S01]  /*4300*/  CS2R R150, SRZ ;  /* 0x0000000000967805 */ /* 0x000fe2000001ff00 */
[----:B------:R-:W-:Y:S01]  /*4310*/  UIMAD UR58, UR10, 0x1b, URZ ;  /* 0x0000001b0a3a78a4 */ /* 0x000fe2000f8e023f */
[----:B-1----:R1:W3:Y:S01]  /*4320*/  MUFU.RCP R12, R10 ;  /* 0x0000000a000c7308 */ /* 0x0022e20000001000 */
[----:B------:R-:W-:-:S02]  /*4330*/  USHF.R.S32.HI UR57, URZ, 0x1f, UR56 ;  /* 0x0000001f3f397899 */ /* 0x000fc40008011438 */
[----:B------:R-:W-:Y:S02]  /*4340*/  USHF.R.S32.HI UR59, URZ, 0x1f, UR58 ;  /* 0x0000001f3f3b7899 */ /* 0x000fe4000801143a */
[----:B------:R-:W-:Y:S02]  /*4350*/  UIMAD UR60, UR10, 0x1a, URZ ;  /* 0x0000001a0a3c78a4 */ /* 0x000fe4000f8e023f */
[----:B------:R-:W-:Y:S01]  /*4360*/  UIMAD UR16, UR10, 0x17, URZ ;  /* 0x000000170a1078a4 */ /* 0x000fe2000f8e023f */
[----:B0-----:R-:W-:Y:S01]  /*4370*/  VIADD R11, R14, 0xffffffe ;  /* 0x0ffffffe0e0b7836 */ /* 0x001fe20000000000 */
[----:B------:R-:W-:Y:S01]  /*4380*/  USHF.R.S32.HI UR61, URZ, 0x1f, UR60 ;  /* 0x0000001f3f3d7899 */ /* 0x000fe2000801143c */
[----:B-1----:R-:W-:Y:S01]  /*4390*/  IMAD.MOV.U32 R10, RZ, RZ, RZ ;  /* 0x000000ffff0a7224 */ /* 0x002fe200078e00ff */
[----:B------:R-:W-:Y:S02]  /*43a0*/  UIMAD UR20, UR10, 0x16, URZ ;  /* 0x000000160a1478a4 */ /* 0x000fe4000f8e023f */
[----:B------:R-:W-:Y:S01]  /*43b0*/  USHF.R.S32.HI UR21, URZ, 0x1f, UR16 ;  /* 0x0000001f3f157899 */ /* 0x000fe20008011410 */
[----:B------:R-:W0:Y:S01]  /*43c0*/  F2I.FTZ.U32.TRUNC.NTZ R11, R11 ;  /* 0x0000000b000b7305 */ /* 0x000e22000021f000 */
[----:B------:R-:W-:Y:S01]  /*43d0*/  UIMAD UR24, UR10, 0x15, URZ ;  /* 0x000000150a1878a4 */ /* 0x000fe2000f8e023f */
[----:B---3--:R-:W-:Y:S01]  /*43e0*/  VIADD R12, R12, 0xffffffe ;  /* 0x0ffffffe0c0c7836 */ /* 0x008fe20000000000 */
[----:B------:R-:W-:-:S02]  /*43f0*/  USHF.R.S32.HI UR25, URZ, 0x1f, UR20 ;  /* 0x0000001f3f197899 */ /* 0x000fc40008011414 */
[----:B------:R-:W-:Y:S02]  /*4400*/  UIMAD UR28, UR10, 0x14, URZ ;  /* 0x000000140a1c78a4 */ /* 0x000fe4000f8e023f */
[----:B------:R-:W-:Y:S02]  /*4410*/  USHF.R.S32.HI UR29, URZ, 0x1f, UR24 ;  /* 0x0000001f3f1d7899 */ /* 0x000fe40008011418 */
[----:B------:R-:W-:Y:S02]  /*4420*/  UIMAD UR32, UR10, 0x13, URZ ;  /* 0x000000130a2078a4 */ /* 0x000fe4000f8e023f */
[----:B------:R-:W-:Y:S02]  /*4430*/  USHF.R.S32.HI UR33, URZ, 0x1f, UR28 ;  /* 0x0000001f3f217899 */ /* 0x000fe4000801141c */
[----:B------:R-:W-:Y:S01]  /*4440*/  UIMAD UR36, UR10, 0x12, URZ ;  /* 0x000000120a2478a4 */ /* 0x000fe2000f8e023f */
[----:B0-----:R-:W-:Y:S01]  /*4450*/  IMAD.MOV R16, RZ, RZ, -R11 ;  /* 0x000000ffff107224 */ /* 0x001fe200078e0a0b */
[----:B------:R-:W-:-:S02]  /*4460*/  USHF.R.S32.HI UR37, URZ, 0x1f, UR32 ;  /* 0x0000001f3f257899 */ /* 0x000fc40008011420 */
[----:B------:R-:W-:Y:S01]  /*4470*/  UIMAD UR11, UR10, 0x11, URZ ;  /* 0x000000110a0b78a4 */ /* 0x000fe2000f8e023f */
[----:B------:R-:W-:Y:S01]  /*4480*/  IMAD R15, R16, R23, RZ ;  /* 0x00000017100f7224 */ /* 0x000fe200078e02ff */
[----:B------:R-:W-:Y:S02]  /*4490*/  USHF.R.S32.HI UR43, URZ, 0x1f, UR36 ;  /* 0x0000001f3f2b7899 */ /* 0x000fe40008011424 */
[----:B------:R-:W-:Y:S01]  /*44a0*/  USHF.L.U32 UR13, UR10, 0x4, URZ ;  /* 0x000000040a0d7899 */ /* 0x000fe2000800063f */
[----:B------:R-:W-:Y:S01]  /*44b0*/  IMAD.HI.U32 R14, R11, R15, R10 ;  /* 0x0000000f0b0e7227 */ /* 0x000fe200078e000a */
[----:B------:R-:W-:Y:S01]  /*44c0*/  USHF.R.S32.HI UR46, URZ, 0x1f, UR11 ;  /* 0x0000001f3f2e7899 */ /* 0x000fe2000801140b */
[----:B------:R-:W0:Y:S01]  /*44d0*/  F2I.FTZ.U32.TRUNC.NTZ R11, R12 ;  /* 0x0000000c000b7305 */ /* 0x000e22000021f000 */
[----:B------:R-:W-:Y:S02]  /*44e0*/  UIMAD UR15, UR10, 0xf, URZ ;  /* 0x0000000f0a0f78a4 */ /* 0x000fe4000f8e023f */
[----:B------:R-:W-:Y:S01]  /*44f0*/  USHF.R.S32.HI UR47, URZ, 0x1f, UR13 ;  /* 0x0000001f3f2f7899 */ /* 0x000fe2000801140d */
[----:B------:R-:W-:Y:S01]  /*4500*/  IMAD.HI.U32 R10, R14, R18, RZ ;  /* 0x000000120e0a7227 */ /* 0x000fe200078e00ff */
[----:B------:R-:W-:-:S02]  /*4510*/  UIMAD UR18, UR10, 0xe, URZ ;  /* 0x0000000e0a1278a4 */ /* 0x000fc4000f8e023f */
[----:B------:R-:W-:Y:S01]  /*4520*/  USHF.R.S32.HI UR48, URZ, 0x1f, UR15 ;  /* 0x0000001f3f307899 */ /* 0x000fe2000801140f */
[C---:B------:R-:W-:Y:S01]  /*4530*/  IMAD.HI.U32 R15, R14.reuse, R19, RZ ;  /* 0x000000130e0f7227 */ /* 0x040fe200078e00ff */
[----:B------:R-:W-:Y:S02]  /*4540*/  UIMAD UR19, UR10, 0xd, URZ ;  /* 0x0000000d0a1378a4 */ /* 0x000fe4000f8e023f */
[----:B------:R-:W-:Y:S01]  /*4550*/  USHF.R.S32.HI UR49, URZ, 0x1f, UR18 ;  /* 0x0000001f3f317899 */ /* 0x000fe20008011412 */
[----:B------:R-:W-:Y:S01]  /*4560*/  IMAD.MOV R10, RZ, RZ, -R10 ;  /* 0x000000ffff0a7224 */ /* 0x000fe200078e0a0a */
[----:B------:R-:W-:Y:S01]  /*4570*/  UIMAD UR22, UR10, 0xc, URZ ;  /* 0x0000000c0a1678a4 */ /* 0x000fe2000f8e023f */
[----:B------:R-:W-:Y:S01]  /*4580*/  IMAD.MOV R20, RZ, RZ, -R15 ;  /* 0x000000ffff147224 */ /* 0x000fe200078e0a0f */
[----:B------:R-:W-:Y:S01]  /*4590*/  UIMAD UR23, UR10, 0xb, URZ ;  /* 0x0000000b0a1778a4 */ /* 0x000fe2000f8e023f */
[C---:B------:R-:W-:Y:S01]  /*45a0*/  IMAD R18, R23.reuse, R10, R18 ;  /* 0x0000000a17127224 */ /* 0x040fe200078e0212 */
[----:B------:R-:W-:Y:S01]  /*45b0*/  UIMAD UR26, UR10, 0xa, URZ ;  /* 0x0000000a0a1a78a4 */ /* 0x000fe2000f8e023f */
[C---:B------:R-:W-:Y:S01]  /*45c0*/  IMAD R19, R23.reuse, R20, R19 ;  /* 0x0000001417137224 */ /* 0x040fe200078e0213 */
[----:B------:R-:W-:Y:S01]  /*45d0*/  UIMAD UR27, UR10, 0x9, URZ ;  /* 0x000000090a1b78a4 */ /* 0x000fe2000f8e023f */
[C---:B------:R-:W-:Y:S01]  /*45e0*/  IMAD.HI.U32 R16, R14.reuse, R21, RZ ;  /* 0x000000150e107227 */ /* 0x040fe200078e00ff */
[C---:B------:R-:W-:Y:S01]  /*45f0*/  ISETP.GT.U32.AND P0, PT, R23.reuse, R18, PT ;  /* 0x000000121700720c */ /* 0x040fe20003f04070 */
[----:B------:R-:W-:Y:S01]  /*4600*/  USHF.L.U32 UR30, UR10, 0x3, URZ ;  /* 0x000000030a1e7899 */ /* 0x000fe2000800063f */
[----:B------:R-:W-:Y:S01]  /*4610*/  ISETP.GT.U32.AND P1, PT, R23, R19, PT ;  /* 0x000000131700720c */ /* 0x000fe20003f24070 */
[----:B------:R-:W-:Y:S01]  /*4620*/  IMAD.MOV R16, RZ, RZ, -R16 ;  /* 0x000000ffff107224 */ /* 0x000fe200078e0a10 */
[----:B------:R-:W-:Y:S01]  /*4630*/  UIMAD UR31, UR10, 0x7, URZ ;  /* 0x000000070a1f78a4 */ /* 0x000fe2000f8e023f */
[----:B------:R-:W-:Y:S01]  /*4640*/  IMAD.HI.U32 R14, R14, R22, RZ ;  /* 0x000000160e0e7227 */ /* 0x000fe200078e00ff */
[----:B------:R-:W-:-:S02]  /*4650*/  UIMAD UR34, UR10, 0x6, URZ ;  /* 0x000000060a2278a4 */ /* 0x000fc4000f8e023f */
[----:B------:R-:W-:Y:S01]  /*4660*/  UIMAD UR35, UR10, 0x5, URZ ;  /* 0x000000050a2378a4 */ /* 0x000fe2000f8e023f */
[C---:B------:R-:W-:Y:S01]  /*4670*/  IMAD R20, R23.reuse, R16, R21 ;  /* 0x0000001017147224 */ /* 0x040fe200078e0215 */
[----:B------:R-:W-:Y:S01]  /*4680*/  USHF.L.U32 UR38, UR10, 0x2, URZ ;  /* 0x000000020a267899 */ /* 0x000fe2000800063f */
[----:B------:R-:W-:Y:S01]  /*4690*/  IMAD.MOV R10, RZ, RZ, -R14 ;  /* 0x000000ffff0a7224 */ /* 0x000fe200078e0a0e */
[----:B------:R-:W-:Y:S01]  /*46a0*/  LEA.HI R14, R152, R0, RZ, 0x1b ;  /* 0x00000000980e7211 */ /* 0x000fe200078fd8ff */
[--C-:B------:R-:W-:Y:S01]  /*46b0*/  @!P0 IMAD.IADD R18, R18, 0x1, -R23.reuse ;  /* 0x0000000112128824 */ /* 0x100fe200078e0a17 */
[----:B------:R-:W-:Y:S01]  /*46c0*/  ISETP.GT.U32.AND P2, PT, R23, R20, PT ;  /* 0x000000141700720c */ /* 0x000fe20003f44070 */
[----:B------:R-:W-:Y:S01]  /*46d0*/  @!P1 IMAD.IADD R19, R19, 0x1, -R23 ;  /* 0x0000000113139824 */ /* 0x000fe200078e0a17 */
[----:B------:R-:W-:Y:S01]  /*46e0*/  UIMAD UR39, UR10, 0x3, URZ ;  /* 0x000000030a2778a4 */ /* 0x000fe2000f8e023f */
[----:B0-----:R-:W-:Y:S01]  /*46f0*/  IMAD.MOV R12, RZ, RZ, -R11 ;  /* 0x000000ffff0c7224 */ /* 0x001fe200078e0a0b */
[C---:B------:R-:W-:Y:S01]  /*4700*/  ISETP.GT.U32.AND P1, PT, R23.reuse, R18, PT ;  /* 0x000000121700720c */ /* 0x040fe20003f24070 */
[C---:B------:R-:W-:Y:S01]  /*4710*/  IMAD R21, R23.reuse, R10, R22 ;  /* 0x0000000a17157224 */ /* 0x040fe200078e0216 */
[----:B------:R-:W-:Y:S01]  /*4720*/  USHF.L.U32 UR41, UR10, 0x1, URZ ;  /* 0x000000010a297899 */ /* 0x000fe2000800063f */
[----:B------:R-:W-:Y:S01]  /*4730*/  IMAD.MOV.U32 R10, RZ, RZ, R12 ;  /* 0x000000ffff0a7224 */ /* 0x000fe200078e000c */
[----:B------:R-:W-:Y:S01]  /*4740*/  USHF.R.S32.HI UR42, URZ, 0x1f, UR10 ;  /* 0x0000001f3f2a7899 */ /* 0x000fe2000801140a */
[----:B------:R-:W-:Y:S01]  /*4750*/  VIADD R17, R14, 0xfc ;  /* 0x000000fc0e117836 */ /* 0x000fe20000000000 */
[C---:B------:R-:W-:Y:S01]  /*4760*/  ISETP.GT.U32.AND P3, PT, R23.reuse, R21, PT ;  /* 0x000000151700720c */ /* 0x040fe20003f64070 */
[----:B------:R-:W-:Y:S01]  /*4770*/  IMAD R15, R10, R13, RZ ;  /* 0x0000000d0a0f7224 */ /* 0x000fe200078e02ff */
[----:B------:R-:W-:Y:S01]  /*4780*/  USHF.R.U32.HI UR12, URZ, 0x4, UR4 ;  /* 0x000000043f0c7899 */ /* 0x000fe20008011604 */
[----:B------:R-:W-:Y:S01]  /*4790*/  IMAD.MOV.U32 R10, RZ, RZ, RZ ;  /* 0x000000ffff0a7224 */ /* 0x000fe200078e00ff */
[----:B------:R-:W-:Y:S01]  /*47a0*/  IABS R16, R17 ;  /* 0x0000001100107213 */ /* 0x000fe20000000000 */
[----:B------:R-:W-:Y:S01]  /*47b0*/  @!P2 IMAD.IADD R20, R20, 0x1, -R23 ;  /* 0x000000011414a824 */ /* 0x000fe200078e0a17 */
[----:B------:R-:W-:Y:S01]  /*47c0*/  ISETP.GT.U32.AND P2, PT, R23, R19, PT ;  /* 0x000000131700720c */ /* 0x000fe20003f44070 */
[----:B------:R-:W-:Y:S01]  /*47d0*/  IMAD.HI.U32 R15, R11, R15, R10 ;  /* 0x0000000f0b0f7227 */ /* 0x000fe200078e000a */
[----:B------:R-:W-:Y:S01]  /*47e0*/  ISETP.GE.AND P5, PT, R17, RZ, PT ;  /* 0x000000ff1100720c */ /* 0x000fe20003fa6270 */
[----:B------:R-:W-:Y:S01]  /*47f0*/  USGXT.U32 UR12, UR12, 0xe ;  /* 0x0000000e0c0c789a */ /* 0x000fe20008000000 */
[----:B------:R-:W-:Y:S01]  /*4800*/  ISETP.GT.U32.AND P0, PT, R23, R20, PT ;  /* 0x000000141700720c */ /* 0x000fe20003f04070 */
[--C-:B------:R-:W-:Y:S01]  /*4810*/  @!P1 IMAD.IADD R18, R18, 0x1, -R23.reuse ;  /* 0x0000000112129824 */ /* 0x100fe200078e0a17 */
[----:B------:R-:W-:Y:S01]  /*4820*/  ISETP.GE.AND P1, PT, R3, RZ, PT ;  /* 0x000000ff0300720c */ /* 0x000fe20003f26270 */
[C---:B------:R-:W-:Y:S01]  /*4830*/  VIADD R24, R14.reuse, 0xf8 ;  /* 0x000000f80e187836 */ /* 0x040fe20000000000 */
[----:B------:R-:W-:Y:S01]  /*4840*/  UIADD3 UR14, UR4, 0x4000, URZ ;  /* 0x00004000040e7890 */ /* 0x000fe2000fffe03f */
[----:B------:R-:W-:Y:S01]  /*4850*/  VIADD R12, R14, 0xf4 ;  /* 0x000000f40e0c7836 */ /* 0x000fe20000000000 */
[----:B------:R-:W-:Y:S01]  /*4860*/  USHF.L.U32 UR40, UR10, 0x5, URZ ;  /* 0x000000050a287899 */ /* 0x000fe2000800063f */
[----:B------:R-:W-:Y:S01]  /*4870*/  IMAD.HI.U32 R10, R15, R16, RZ ;  /* 0x000000100f0a7227 */ /* 0x000fe200078e00ff */
[----:B------:R-:W-:Y:S01]  /*4880*/  IABS R22, R24 ;  /* 0x0000001800167213 */ /* 0x000fe20000000000 */
[----:B------:R-:W-:Y:S01]  /*4890*/  USHF.R.U32.HI UR14, URZ, 0x4, UR14 ;  /* 0x000000043f0e7899 */ /* 0x000fe2000801160e */
[----:B------:R-:W-:Y:S01]  /*48a0*/  ISETP.GE.AND P6, PT, R12, RZ, PT ;  /* 0x000000ff0c00720c */ /* 0x000fe20003fc6270 */
[----:B------:R-:W-:Y:S01]  /*48b0*/  @!P3 IMAD.IADD R21, R21, 0x1, -R23 ;  /* 0x000000011515b824 */ /* 0x000fe200078e0a17 */
[----:B------:R-:W-:Y:S01]  /*48c0*/  ISETP.GE.AND P3, PT, R24, RZ, PT ;  /* 0x000000ff1800720c */ /* 0x000fe20003f66270 */
[----:B------:R-:W-:Y:S01]  /*48d0*/  IMAD.MOV R10, RZ, RZ, -R10 ;  /* 0x000000ffff0a7224 */ /* 0x000fe200078e0a0a */
[----:B------:R-:W-:Y:S01]  /*48e0*/  IABS R24, R12 ;  /* 0x0000000c00187213 */ /* 0x000fe20000000000 */
[----:B------:R-:W-:Y:S01]  /*48f0*/  IMAD.MOV.U32 R12, RZ, RZ, R18 ;  /* 0x000000ffff0c7224 */ /* 0x000fe200078e0012 */
[----:B------:R-:W-:Y:S01]  /*4900*/  ISETP.GT.U32.AND P4, PT, R23, R21, PT ;  /* 0x000000151700720c */ /* 0x000fe20003f84070 */
[----:B------:R-:W-:Y:S01]  /*4910*/  IMAD.HI.U32 R11, R15, R22, RZ ;  /* 0x000000160f0b7227 */ /* 0x000fe200078e00ff */
[----:B------:R-:W-:-:S03]  /*4920*/  USGXT.U32 UR14, UR14, 0xe ;  /* 0x0000000e0e0e789a */ /* 0x000fc60008000000 */
[----:B------:R-:W-:Y:S01]  /*4930*/  @!P2 IMAD.IADD R19, R19, 0x1, -R23 ;  /* 0x000000011313a824 */ /* 0x000fe200078e0a17 */
[----:B------:R-:W-:Y:S01]  /*4940*/  ISETP.GE.AND P2, PT, R4, RZ, PT ;  /* 0x000000ff0400720c */ /* 0x000fe20003f46270 */
[----:B------:R-:W-:Y:S02]  /*4950*/  IMAD R16, R13, R10, R16 ;  /* 0x0000000a0d107224 */ /* 0x000fe400078e0210 */
[----:B------:R-:W-:Y:S01]  /*4960*/  @!P1 IMAD.MOV R12, RZ, RZ, -R12 ;  /* 0x000000ffff0c9224 */ /* 0x000fe200078e0a0c */
[----:B------:R-:W-:Y:S01]  /*4970*/  ISETP.GE.AND P1, PT, R5, RZ, PT ;  /* 0x000000ff0500720c */ /* 0x000fe20003f26270 */
[----:B------:R-:W-:-:S04]  /*4980*/  IMAD.HI.U32 R10, R15, R24, RZ ;  /* 0x000000180f0a7227 */ /* 0x000fc800078e00ff */
[----:B------:R-:W-:Y:S02]  /*4990*/  IMAD.MOV R11, RZ, RZ, -R11 ;  /* 0x000000ffff0b7224 */ /* 0x000fe400078e0a0b */
[----:B------:R-:W-:Y:S02]  /*49a0*/  IMAD.MOV R10, RZ, RZ, -R10 ;  /* 0x000000ffff0a7224 */ /* 0x000fe400078e0a0a */
[----:B------:R-:W-:Y:S01]  /*49b0*/  @!P0 IMAD.IADD R20, R20, 0x1, -R23 ;  /* 0x0000000114148824 */ /* 0x000fe200078e0a17 */
[C---:B------:R-:W-:Y:S01]  /*49c0*/  ISETP.GT.U32.AND P0, PT, R13.reuse, R16, PT ;  /* 0x000000100d00720c */ /* 0x040fe20003f04070 */
[C---:B------:R-:W-:Y:S02]  /*49d0*/  IMAD R17, R13.reuse, R11, R22 ;  /* 0x0000000b0d117224 */ /* 0x040fe400078e0216 */
[----:B------:R-:W-:Y:S02]  /*49e0*/  IMAD.MOV.U32 R22, RZ, RZ, R19 ;  /* 0x000000ffff167224 */ /* 0x000fe400078e0013 */
[----:B------:R-:W-:-:S02]  /*49f0*/  IMAD R19, R13, R10, R24 ;  /* 0x0000000a0d137224 */ /* 0x000fc400078e0218 */
[----:B------:R-:W-:Y:S02]  /*4a00*/  IMAD.MOV.U32 R24, RZ, RZ, R20 ;  /* 0x000000ffff187224 */ /* 0x000fe400078e0014 */
[----:B------:R-:W-:Y:S02]  /*4a10*/  VIADD R11, R14, 0xf0 ;  /* 0x000000f00e0b7836 */ /* 0x000fe40000000000 */
[----:B------:R-:W-:Y:S01]  /*4a20*/  @!P2 IMAD.MOV R22, RZ, RZ, -R22 ;  /* 0x000000ffff16a224 */ /* 0x000fe200078e0a16 */
[----:B------:R-:W-:Y:S01]  /*4a30*/  ISETP.GE.AND P2, PT, R2, RZ, PT ;  /* 0x000000ff0200720c */ /* 0x000fe20003f46270 */
[----:B------:R-:W-:Y:S01]  /*4a40*/  @!P1 IMAD.MOV R24, RZ, RZ, -R24 ;  /* 0x000000ffff189224 */ /* 0x000fe200078e0a18 */
[----:B------:R-:W-:Y:S01]  /*4a50*/  ISETP.GT.U32.AND P1, PT, R13, R17, PT ;  /* 0x000000110d00720c */ /* 0x000fe20003f24070 */
[----:B------:R-:W-:Y:S01]  /*4a60*/  @!P4 IMAD.IADD R21, R21, 0x1, -R23 ;  /* 0x000000011515c824 */ /* 0x000fe200078e0a17 */
[----:B------:R-:W-:Y:S01]  /*4a70*/  IABS R18, R11 ;  /* 0x0000000b00127213 */ /* 0x000fe20000000000 */
[----:B------:R-:W-:Y:S01]  /*4a80*/  VIADD R25, R14, 0xec ;  /* 0x000000ec0e197836 */ /* 0x000fe20000000000 */
[----:B------:R-:W-:Y:S01]  /*4a90*/  LOP3.LUT R23, RZ, R6, RZ, 0x33, !PT ;  /* 0x00000006ff177212 */ /* 0x000fe200078e33ff */
[----:B------:R-:W-:Y:S01]  /*4aa0*/  IMAD.MOV.U32 R26, RZ, RZ, R21 ;  /* 0x000000ffff1a7224 */ /* 0x000fe200078e0015 */
[----:B------:R-:W-:Y:S01]  /*4ab0*/  ISETP.GE.AND P4, PT, R11, RZ, PT ;  /* 0x000000ff0b00720c */ /* 0x000fe20003f86270 */
[----:B------:R-:W-:Y:S01]  /*4ac0*/  IMAD.HI.U32 R10, R15, R18, RZ ;  /* 0x000000120f0a7227 */ /* 0x000fe200078e00ff */
[----:B------:R-:W-:-:S03]  /*4ad0*/  IABS R28, R25 ;  /* 0x00000019001c7213 */ /* 0x000fc60000000000 */
[----:B------:R-:W-:Y:S02]  /*4ae0*/  IMAD.MOV R10, RZ, RZ, -R10 ;  /* 0x000000ffff0a7224 */ /* 0x000fe400078e0a0a */
[----:B------:R-:W-:Y:S01]  /*4af0*/  @!P2 IMAD.MOV R26, RZ, RZ, -R26 ;  /* 0x000000ffff1aa224 */ /* 0x000fe200078e0a1a */
[----:B------:R-:W-:Y:S01]  /*4b00*/  ISETP.NE.AND P2, PT, R6, RZ, PT ;  /* 0x000000ff0600720c */ /* 0x000fe20003f45270 */
[----:B------:R-:W-:Y:S02]  /*4b10*/  VIADD R27, R14, 0xe8 ;  /* 0x000000e80e1b7836 */ /* 0x000fe40000000000 */
[--C-:B------:R-:W-:Y:S01]  /*4b20*/  @!P1 IMAD.IADD R17, R17, 0x1, -R13.reuse ;  /* 0x0000000111119824 */ /* 0x100fe200078e0a0d */
[C---:B------:R-:W-:Y:S01]  /*4b30*/  SEL R12, R23.reuse, R12, !P2 ;  /* 0x0000000c170c7207 */ /* 0x040fe20005000000 */
[----:B------:R-:W-:Y:S01]  /*4b40*/  @!P0 IMAD.IADD R16, R16, 0x1, -R13 ;  /* 0x0000000110108824 */ /* 0x000fe200078e0a0d */
[----:B------:R-:W-:Y:S01]  /*4b50*/  SEL R11, R23, R22, !P2 ;  /* 0x00000016170b7207 */ /* 0x000fe20005000000 */
[----:B------:R-:W-:Y:S01]  /*4b60*/  IMAD R18, R13, R10, R18 ;  /* 0x0000000a0d127224 */ /* 0x000fe200078e0212 */
[----:B------:R-:W-:Y:S01]  /*4b70*/  SEL R10, R23, R24, !P2 ;  /* 0x00000018170a7207 */ /* 0x000fe20005000000 */
[----:B------:R-:W-:Y:S01]  /*4b80*/  IMAD.HI.U32 R20, R15, R28, RZ ;  /* 0x0000001c0f147227 */ /* 0x000fe200078e00ff */
[----:B------:R-:W-:-:S02]  /*4b90*/  SEL R6, R23, R26, !P2 ;  /* 0x0000001a17067207 */ /* 0x000fc40005000000 */
[----:B------:R-:W-:Y:S01]  /*4ba0*/  IABS R30, R27 ;  /* 0x0000001b001e7213 */ /* 0x000fe20000000000 */
[----:B------:R-:W-:Y:S01]  /*4bb0*/  IMAD.MOV R20, RZ, RZ, -R20 ;  /* 0x000000ffff147224 */ /* 0x000fe200078e0a14 */
[C---:B------:R-:W-:Y:S01]  /*4bc0*/  ISETP.GT.U32.AND P2, PT, R13.reuse, R17, PT ;  /* 0x000000110d00720c */ /* 0x040fe20003f44070 */
[----:B------:R-:W-:Y:S01]  /*4bd0*/  VIADD R29, R14, 0xe0 ;  /* 0x000000e00e1d7836 */ /* 0x000fe20000000000 */
[----:B------:R-:W-:Y:S01]  /*4be0*/  ISETP.GT.U32.AND P0, PT, R13, R16, PT ;  /* 0x000000100d00720c */ /* 0x000fe20003f04070 */
[----:B------:R-:W-:Y:S01]  /*4bf0*/  IMAD.HI.U32 R21, R15, R30, RZ ;  /* 0x0000001e0f157227 */ /* 0x000fe200078e00ff */
[C---:B------:R-:W-:Y:S02]  /*4c00*/  ISETP.GT.U32.AND P1, PT, R13.reuse, R18, PT ;  /* 0x000000120d00720c */ /* 0x040fe40003f24070 */
[----:B------:R-:W-:Y:S01]  /*4c10*/  IABS R26, R29 ;  /* 0x0000001d001a7213 */ /* 0x000fe20000000000 */
[----:B------:R-:W-:Y:S02]  /*4c20*/  IMAD.MOV R22, RZ, RZ, -R21 ;  /* 0x000000ffff167224 */ /* 0x000fe400078e0a15 */
[----:B------:R-:W-:-:S02]  /*4c30*/  IMAD R21, R13, R20, R28 ;  /* 0x000000140d157224 */ /* 0x000fc400078e021c */
[----:B------:R-:W-:Y:S02]  /*4c40*/  IMAD R20, R13, R22, R30 ;  /* 0x000000160d147224 */ /* 0x000fe400078e021e */
[--C-:B------:R-:W-:Y:S01]  /*4c50*/  @!P2 IMAD.IADD R17, R17, 0x1, -R13.reuse ;  /* 0x000000011111a824 */ /* 0x100fe200078e0a0d */
[C---:B------:R-:W-:Y:S01]  /*4c60*/  ISETP.GT.U32.AND P2, PT, R13.reuse, R21, PT ;  /* 0x000000150d00720c */ /* 0x040fe20003f44070 */
[----:B------:R-:W-:Y:S01]  /*4c70*/  @!P0 IMAD.IADD R16, R16, 0x1, -R13 ;  /* 0x0000000110108824 */ /* 0x000fe200078e0a0d */
[C---:B------:R-:W-:Y:S01]  /*4c80*/  ISETP.GT.U32.AND P0, PT, R13.reuse, R19, PT ;  /* 0x000000130d00720c */ /* 0x040fe20003f04070 */
[----:B------:R-:W-:Y:S01]  /*4c90*/  @!P3 IMAD.MOV R17, RZ, RZ, -R17 ;  /* 0x000000ffff11b224 */ /* 0x000fe200078e0a11 */
[----:B------:R-:W-:Y:S01]  /*4ca0*/  ISETP.GT.U32.AND P3, PT, R13, R20, PT ;  /* 0x000000140d00720c */ /* 0x000fe20003f64070 */
[----:B------:R-:W-:Y:S01]  /*4cb0*/  @!P5 IMAD.MOV R16, RZ, RZ, -R16 ;  /* 0x000000ffff10d224 */ /* 0x000fe200078e0a10 */
[----:B------:R-:W-:Y:S01]  /*4cc0*/  ISETP.GE.AND P5, PT, R25, RZ, PT ;  /* 0x000000ff1900720c */ /* 0x000fe20003fa6270 */
[----:B------:R-:W-:-:S02]  /*4cd0*/  VIADD R25, R14, 0xe4 ;  /* 0x000000e40e197836 */ /* 0x000fc40000000000 */
[--C-:B------:R-:W-:Y:S02]  /*4ce0*/  @!P1 IMAD.IADD R18, R18, 0x1, -R13.reuse ;  /* 0x0000000112129824 */ /* 0x100fe400078e0a0d */
[----:B------:R-:W-:Y:S01]  /*4cf0*/  IMAD.HI.U32 R23, R15, R26, RZ ;  /* 0x0000001a0f177227 */ /* 0x000fe200078e00ff */
[----:B------:R-:W-:Y:S02]  /*4d00*/  IABS R24, R25 ;  /* 0x0000001900187213 */ /* 0x000fe40000000000 */
[----:B------:R-:W-:Y:S01]  /*4d10*/  ISETP.GT.U32.AND P1, PT, R13, R18, PT ;  /* 0x000000120d00720c */ /* 0x000fe20003f24070 */
[----:B------:R-:W-:Y:S02]  /*4d20*/  @!P0 IMAD.IADD R19, R19, 0x1, -R13 ;  /* 0x0000000113138824 */ /* 0x000fe400078e0a0d */
[----:B------:R-:W-:-:S03]  /*4d30*/  IMAD.HI.U32 R22, R15, R24, RZ ;  /* 0x000000180f167227 */ /* 0x000fc600078e00ff */
[C---:B------:R-:W-:Y:S01]  /*4d40*/  ISETP.GT.U32.AND P0, PT, R13.reuse, R19, PT ;  /* 0x000000130d00720c */ /* 0x040fe20003f04070 */
[----:B------:R-:W-:Y:S02]  /*4d50*/  @!P3 IMAD.IADD R20, R20, 0x1, -R13 ;  /* 0x000000011414b824 */ /* 0x000fe400078e0a0d */
[----:B------:R-:W-:Y:S02]  /*4d60*/  IMAD.MOV R22, RZ, RZ, -R22 ;  /* 0x000000ffff167224 */ /* 0x000fe400078e0a16 */
[----:B------:R-:W-:Y:S01]  /*4d70*/  VIADD R30, R14, 0xdc ;  /* 0x000000dc0e1e7836 */ /* 0x000fe20000000000 */
[C---:B------:R-:W-:Y:S01]  /*4d80*/  ISETP.GT.U32.AND P3, PT, R13.reuse, R20, PT ;  /* 0x000000140d00720c */ /* 0x040fe20003f64070 */
[C---:B------:R-:W-:Y:S02]  /*4d90*/  IMAD R22, R13.reuse, R22, R24 ;  /* 0x000000160d167224 */ /* 0x040fe400078e0218 */
[----:B------:R-:W-:Y:S01]  /*4da0*/  IMAD.MOV R23, RZ, RZ, -R23 ;  /* 0x000000ffff177224 */ /* 0x000fe200078e0a17 */
[----:B------:R-:W-:Y:S01]  /*4db0*/  IABS R28, R30 ;  /* 0x0000001e001c7213 */ /* 0x000fe20000000000 */
[--C-:B------:R-:W-:Y:S01]  /*4dc0*/  @!P1 IMAD.IADD R18, R18, 0x1, -R13.reuse ;  /* 0x0000000112129824 */ /* 0x100fe200078e0a0d */
[----:B------:R-:W-:Y:S01]  /*4dd0*/  ISETP.GT.U32.AND P1, PT, R13, R22, PT ;  /* 0x000000160d00720c */ /* 0x000fe20003f24070 */
[----:B------:R-:W-:-:S02]  /*4de0*/  @!P2 IMAD.IADD R21, R21, 0x1, -R13 ;  /* 0x000000011515a824 */ /* 0x000fc400078e0a0d */
[----:B------:R-:W-:Y:S02]  /*4df0*/  IMAD R23, R13, R23, R26 ;  /* 0x000000170d177224 */ /* 0x000fe400078e021a */
[----:B------:R-:W-:Y:S01]  /*4e00*/  IMAD.HI.U32 R24, R15, R28, RZ ;  /* 0x0000001c0f187227 */ /* 0x000fe200078e00ff */
[----:B------:R-:W-:-:S03]  /*4e10*/  ISETP.GT.U32.AND P2, PT, R13, R21, PT ;  /* 0x000000150d00720c */ /* 0x000fc60003f44070 */
[--C-:B------:R-:W-:Y:S01]  /*4e20*/  @!P3 IMAD.IADD R20, R20, 0x1, -R13.reuse ;  /* 0x000000011414b824 */ /* 0x100fe200078e0a0d */
[----:B------:R-:W-:Y:S01]  /*4e30*/  ISETP.GT.U32.AND P3, PT, R13, R23, PT ;  /* 0x000000170d00720c */ /* 0x000fe20003f64070 */
[----:B------:R-:W-:Y:S02]  /*4e40*/  IMAD.MOV R24, RZ, RZ, -R24 ;  /* 0x000000ffff187224 */ /* 0x000fe400078e0a18 */
[--C-:B------:R-:W-:Y:S01]  /*4e50*/  @!P0 IMAD.IADD R19, R19, 0x1, -R13.reuse ;  /* 0x0000000113138824 */ /* 0x100fe200078e0a0d */
[----:B------:R-:W-:Y:S01]  /*4e60*/  ISETP.GE.AND P0, PT, R27, RZ, PT ;  /* 0x000000ff1b00720c */ /* 0x000fe20003f06270 */
[----:B------:R-:W-:Y:S02]  /*4e70*/  @!P1 IMAD.IADD R22, R22, 0x1, -R13 ;  /* 0x0000000116169824 */ /* 0x000fe400078e0a0d */
[C---:B------:R-:W-:Y:S02]  /*4e80*/  IMAD R26, R13.reuse, R24, R28 ;  /* 0x000000180d1a7224 */ /* 0x040fe400078e021c */
[C---:B------:R-:W-:Y:S01]  /*4e90*/  VIADD R24, R14.reuse, 0xd8 ;  /* 0x000000d80e187836 */ /* 0x040fe20000000000 */
[----:B------:R-:W-:Y:S01]  /*4ea0*/  ISETP.GT.U32.AND P1, PT, R13, R22, PT ;  /* 0x000000160d00720c */ /* 0x000fe20003f24070 */
[----:B------:R-:W-:Y:S01]  /*4eb0*/  @!P6 IMAD.MOV R19, RZ, RZ, -R19 ;  /* 0x000000ffff13e224 */ /* 0x000fe200078e0a13 */
[----:B------:R-:W-:Y:S01]  /*4ec0*/  ISETP.GE.AND P6, PT, R25, RZ, PT ;  /* 0x000000ff1900720c */ /* 0x000fe20003fc6270 */
[----:B------:R-:W-:Y:S01]  /*4ed0*/  VIADD R25, R14, 0xd4 ;  /* 0x000000d40e197836 */ /* 0x000fe20000000000 */
[----:B------:R-:W-:Y:S01]  /*4ee0*/  IABS R28, R24 ;  /* 0x00000018001c7213 */ /* 0x000fe20000000000 */
[--C-:B------:R-:W-:Y:S01]  /*4ef0*/  @!P2 IMAD.IADD R21, R21, 0x1, -R13.reuse ;  /* 0x000000011515a824 */ /* 0x100fe200078e0a0d */
[----:B------:R-:W-:Y:S01]  /*4f00*/  ISETP.GE.AND P2, PT, R30, RZ, PT ;  /* 0x000000ff1e00720c */ /* 0x000fe20003f46270 */
[----:B------:R-:W-:Y:S01]  /*4f10*/  @!P3 IMAD.IADD R23, R23, 0x1, -R13 ;  /* 0x000000011717b824 */ /* 0x000fe200078e0a0d */
[----:B------:R-:W-:Y:S01]  /*4f20*/  IABS R30, R25 ;  /* 0x00000019001e7213 */ /* 0x000fe20000000000 */
[----:B------:R-:W-:Y:S01]  /*4f30*/  @!P5 IMAD.MOV R21, RZ, RZ, -R21 ;  /* 0x000000ffff15d224 */ /* 0x000fe200078e0a15 */
[----:B------:R-:W-:Y:S01]  /*4f40*/  ISETP.GE.AND P5, PT, R24, RZ, PT ;  /* 0x000000ff1800720c */ /* 0x000fe20003fa6270 */
[----:B------:R-:W-:Y:S01]  /*4f50*/  IMAD.HI.U32 R24, R15, R28, RZ ;  /* 0x0000001c0f187227 */ /* 0x000fe200078e00ff */
[----:B------:R-:W-:-:S03]  /*4f60*/  ISETP.GT.U32.AND P3, PT, R13, R23, PT ;  /* 0x000000170d00720c */ /* 0x000fc60003f64070 */
[----:B------:R-:W-:Y:S01]  /*4f70*/  @!P0 IMAD.MOV R20, RZ, RZ, -R20 ;  /* 0x000000ffff148224 */ /* 0x000fe200078e0a14 */
[----:B------:R-:W-:Y:S01]  /*4f80*/  ISETP.GE.AND P0, PT, R25, RZ, PT ;  /* 0x000000ff1900720c */ /* 0x000fe20003f06270 */
[----:B------:R-:W-:-:S04]  /*4f90*/  IMAD.HI.U32 R25, R15, R30, RZ ;  /* 0x0000001e0f197227 */ /* 0x000fc800078e00ff */
[----:B------:R-:W-:Y:S02]  /*4fa0*/  IMAD.MOV R24, RZ, RZ, -R24 ;  /* 0x000000ffff187224 */ /* 0x000fe400078e0a18 */
[----:B------:R-:W-:Y:S01]  /*4fb0*/  @!P1 IMAD.IADD R22, R22, 0x1, -R13 ;  /* 0x0000000116169824 */ /* 0x000fe200078e0a0d */
[C---:B------:R-:W-:Y:S01]  /*4fc0*/  ISETP.GT.U32.AND P1, PT, R13.reuse, R26, PT ;  /* 0x0000001a0d00720c */ /* 0x040fe20003f24070 */
[----:B------:R-:W-:Y:S02]  /*4fd0*/  IMAD.MOV R27, RZ, RZ, -R25 ;  /* 0x000000ffff1b7224 */ /* 0x000fe400078e0a19 */
[----:B------:R-:W-:Y:S02]  /*4fe0*/  IMAD R25, R13, R24, R28 ;  /* 0x000000180d197224 */ /* 0x000fe400078e021c */
[--C-:B------:R-:W-:Y:S02]  /*4ff0*/  @!P3 IMAD.IADD R23, R23, 0x1, -R13.reuse ;  /* 0x000000011717b824 */ /* 0x100fe400078e0a0d */
[C---:B------:R-:W-:Y:S01]  /*5000*/  IMAD R24, R13.reuse, R27, R30 ;  /* 0x0000001b0d187224 */ /* 0x040fe200078e021e */
[----:B------:R-:W-:Y:S01]  /*5010*/  ISETP.GT.U32.AND P3, PT, R13, R25, PT ;  /* 0x000000190d00720c */ /* 0x000fe20003f64070 */
[----:B------:R-:W-:Y:S01]  /*5020*/  @!P4 IMAD.MOV R18, RZ, RZ, -R18 ;  /* 0x000000ffff12c224 */ /* 0x000fe200078e0a12 */
[----:B------:R-:W-:Y:S01]  /*5030*/  ISETP.GE.AND P4, PT, R29, RZ, PT ;  /* 0x000000ff1d00720c */ /* 0x000fe20003f86270 */
[----:B------:R-:W-:Y:S01]  /*5040*/  @!P6 IMAD.MOV R22, RZ, RZ, -R22 ;  /* 0x000000ffff16e224 */ /* 0x000fe200078e0a16 */
[----:B------:R-:W-:Y:S01]  /*5050*/  ISETP.GT.U32.AND P6, PT, R13, R24, PT ;  /* 0x000000180d00720c */ /* 0x000fe20003fc4070 */
[----:B------:R-:W-:-:S02]  /*5060*/  @!P1 IMAD.IADD R26, R26, 0x1, -R13 ;  /* 0x000000011a1a9824 */ /* 0x000fc400078e0a0d */
[C---:B------:R-:W-:Y:S02]  /*5070*/  VIADD R29, R14.reuse, 0xd0 ;  /* 0x000000d00e1d7836 */ /* 0x040fe40000000000 */
[C---:B------:R-:W-:Y:S01]  /*5080*/  VIADD R31, R14.reuse, 0xcc ;  /* 0x000000cc0e1f7836 */ /* 0x040fe20000000000 */
[----:B------:R-:W-:Y:S01]  /*5090*/  ISETP.GT.U32.AND P1, PT, R13, R26, PT ;  /* 0x0000001a0d00720c */ /* 0x000fe20003f24070 */
[C---:B------:R-:W-:Y:S01]  /*50a0*/  VIADD R37, R14.reuse, 0xc8 ;  /* 0x000000c80e257836 */ /* 0x040fe20000000000 */
[----:B------:R-:W-:Y:S01]  /*50b0*/  IABS R32, R29 ;  /* 0x0000001d00207213 */ /* 0x000fe20000000000 */
[----:B------:R-:W-:Y:S01]  /*50c0*/  @!P3 IMAD.IADD R25, R25, 0x1, -R13 ;  /* 0x000000011919b824 */ /* 0x000fe200078e0a0d */
[----:B------:R-:W-:Y:S01]  /*50d0*/  IABS R34, R31 ;  /* 0x0000001f00227213 */ /* 0x000fe20000000000 */
[----:B------:R-:W-:Y:S02]  /*50e0*/  VIADD R39, R14, 0xc4 ;  /* 0x000000c40e277836 */ /* 0x000fe40000000000 */
[----:B------:R-:W-:Y:S01]  /*50f0*/  IMAD.HI.U32 R27, R15, R32, RZ ;  /* 0x000000200f1b7227 */ /* 0x000fe200078e00ff */
[----:B------:R-:W-:-:S03]  /*5100*/  ISETP.GT.U32.AND P3, PT, R13, R25, PT ;  /* 0x000000190d00720c */ /* 0x000fc60003f64070 */
[----:B------:R-:W-:Y:S02]  /*5110*/  @!P6 IMAD.IADD R24, R24, 0x1, -R13 ;  /* 0x000000011818e824 */ /* 0x000fe400078e0a0d */
[----:B------:R-:W-:Y:S02]  /*5120*/  IMAD.MOV R27, RZ, RZ, -R27 ;  /* 0x000000ffff1b7224 */ /* 0x000fe400078e0a1b */
[----:B------:R-:W-:Y:S01]  /*5130*/  @!P1 IMAD.IADD R26, R26, 0x1, -R13 ;  /* 0x000000011a1a9824 */ /* 0x000fe200078e0a0d */
[----:B------:R-:W-:Y:S01]  /*5140*/  ISETP.GE.AND P1, PT, R31, RZ, PT ;  /* 0x000000ff1f00720c */ /* 0x000fe20003f26270 */
[----:B------:R-:W-:Y:S01]  /*5150*/  IMAD.HI.U32 R28, R15, R34, RZ ;  /* 0x000000220f1c7227 */ /* 0x000fe200078e00ff */
[----:B------:R-:W-:-:S03]  /*5160*/  ISETP.GT.U32.AND P6, PT, R13, R24, PT ;  /* 0x000000180d00720c */ /* 0x000fc60003fc4070 */
[----:B------:R-:W-:Y:S01]  /*5170*/  IMAD R31, R13, R27, R32 ;  /* 0x0000001b0d1f7224 */ /* 0x000fe200078e0220 */
[----:B------:R-:W-:Y:S01]  /*5180*/  IABS R32, R37 ;  /* 0x0000002500207213 */ /* 0x000fe20000000000 */
[----:B------:R-:W-:Y:S02]  /*5190*/  IMAD.MOV R28, RZ, RZ, -R28 ;  /* 0x000000ffff1c7224 */ /* 0x000fe400078e0a1c */
[----:B------:R-:W-:Y:S01]  /*51a0*/  @!P3 IMAD.IADD R25, R25, 0x1, -R13 ;  /* 0x000000011919b824 */ /* 0x000fe200078e0a0d */
[----:B------:R-:W-:Y:S01]  /*51b0*/  ISETP.GT.U32.AND P3, PT, R13, R31, PT ;  /* 0x0000001f0d00720c */ /* 0x000fe20003f64070 */
[----:B------:R-:W-:-:S04]  /*51c0*/  IMAD.HI.U32 R27, R15, R32, RZ ;  /* 0x000000200f1b7227 */ /* 0x000fc800078e00ff */
[----:B------:R-:W-:Y:S02]  /*51d0*/  VIADD R41, R14, 0xc0 ;  /* 0x000000c00e297836 */ /* 0x000fe40000000000 */
[----:B------:R-:W-:Y:S01]  /*51e0*/  @!P4 IMAD.MOV R23, RZ, RZ, -R23 ;  /* 0x000000ffff17c224 */ /* 0x000fe200078e0a17 */
[----:B------:R-:W-:Y:S01]  /*51f0*/  ISETP.GE.AND P4, PT, R29, RZ, PT ;  /* 0x000000ff1d00720c */ /* 0x000fe20003f86270 */
[C---:B------:R-:W-:Y:S01]  /*5200*/  IMAD R30, R13.reuse, R28, R34 ;  /* 0x0000001c0d1e7224 */ /* 0x040fe200078e0222 */
[----:B------:R-:W-:Y:S01]  /*5210*/  IABS R34, R39 ;  /* 0x0000002700227213 */ /* 0x000fe20000000000 */
[----:B------:R-:W-:Y:S01]  /*5220*/  IMAD.MOV R29, RZ, RZ, -R27 ;  /* 0x000000ffff1d7224 */ /* 0x000fe200078e0a1b */
[----:B------:R-:W-:Y:S01]  /*5230*/  IABS R36, R41 ;  /* 0x0000002900247213 */ /* 0x000fe20000000000 */
[----:B------:R-:W-:Y:S01]  /*5240*/  @!P6 IMAD.IADD R24, R24, 0x1, -R13 ;  /* 0x000000011818e824 */ /* 0x000fe200078e0a0d */
[----:B------:R-:W-:Y:S01]  /*5250*/  ISETP.GT.U32.AND P6, PT, R13, R30, PT ;  /* 0x0000001e0d00720c */ /* 0x000fe20003fc4070 */
[----:B------:R-:W-:-:S04]  /*5260*/  IMAD.HI.U32 R27, R15, R34, RZ ;  /* 0x000000220f1b7227 */ /* 0x000fc800078e00ff */
[----:B------:R-:W-:Y:S02]  /*5270*/  IMAD R29, R13, R29, R32 ;  /* 0x0000001d0d1d7224 */ /* 0x000fe400078e0220 */
[----:B------:R-:W-:-:S04]  /*5280*/  IMAD.HI.U32 R28, R15, R36, RZ ;  /* 0x000000240f1c7227 */ /* 0x000fc800078e00ff */
[----:B------:R-:W-:Y:S02]  /*5290*/  IMAD.MOV R27, RZ, RZ, -R27 ;  /* 0x000000ffff1b7224 */ /* 0x000fe400078e0a1b */
[--C-:B------:R-:W-:Y:S01]  /*52a0*/  @!P3 IMAD.IADD R31, R31, 0x1, -R13.reuse ;  /* 0x000000011f1fb824 */ /* 0x100fe200078e0a0d */
[C---:B------:R-:W-:Y:S01]  /*52b0*/  ISETP.GT.U32.AND P3, PT, R13.reuse, R29, PT ;  /* 0x0000001d0d00720c */ /* 0x040fe20003f64070 */
[----:B------:R-:W-:Y:S02]  /*52c0*/  IMAD.MOV R35, RZ, RZ, -R28 ;  /* 0x000000ffff237224 */ /* 0x000fe400078e0a1c */
[C---:B------:R-:W-:Y:S02]  /*52d0*/  IMAD R28, R13.reuse, R27, R34 ;  /* 0x0000001b0d1c7224 */ /* 0x040fe400078e0222 */
[----:B------:R-:W-:Y:S02]  /*52e0*/  @!P6 IMAD.IADD R30, R30, 0x1, -R13 ;  /* 0x000000011e1ee824 */ /* 0x000fe400078e0a0d */
[C---:B------:R-:W-:Y:S01]  /*52f0*/  VIADD R42, R14.reuse, 0xbc ;  /* 0x000000bc0e2a7836 */ /* 0x040fe20000000000 */
[----:B------:R-:W-:Y:S01]  /*5300*/  ISETP.GT.U32.AND P6, PT, R13, R28, PT ;  /* 0x0000001c0d00720c */ /* 0x000fe20003fc4070 */
[----:B------:R-:W-:-:S02]  /*5310*/  VIADD R43, R14, 0xb8 ;  /* 0x000000b80e2b7836 */ /* 0x000fc40000000000 */
[----:B------:R-:W-:Y:S01]  /*5320*/  @!P2 IMAD.MOV R26, RZ, RZ, -R26 ;  /* 0x000000ffff1aa224 */ /* 0x000fe200078e0a1a */
[----:B------:R-:W-:Y:S01]  /*5330*/  IABS R38, R42 ;  /* 0x0000002a00267213 */ /* 0x000fe20000000000 */
[----:B------:R-:W-:Y:S01]  /*5340*/  @!P3 IMAD.IADD R29, R29, 0x1, -R13 ;  /* 0x000000011d1db824 */ /* 0x000fe200078e0a0d */
[----:B------:R-:W-:Y:S01]  /*5350*/  IABS R40, R43 ;  /* 0x0000002b00287213 */ /* 0x000fe20000000000 */
[C---:B------:R-:W-:Y:S01]  /*5360*/  IMAD R27, R13.reuse, R35, R36 ;  /* 0x000000230d1b7224 */ /* 0x040fe200078e0224 */
[C---:B------:R-:W-:Y:S01]  /*5370*/  ISETP.GT.U32.AND P2, PT, R13.reuse, R30, PT ;  /* 0x0000001e0d00720c */ /* 0x040fe20003f44070 */
[----:B------:R-:W-:Y:S01]  /*5380*/  @!P5 IMAD.MOV R25, RZ, RZ, -R25 ;  /* 0x000000ffff19d224 */ /* 0x000fe200078e0a19 */
[----:B------:R-:W-:Y:S01]  /*5390*/  ISETP.GT.U32.AND P5, PT, R13, R29, PT ;  /* 0x0000001d0d00720c */ /* 0x000fe20003fa4070 */
[----:B------:R-:W-:Y:S01]  /*53a0*/  IMAD.HI.U32 R32, R15, R38, RZ ;  /* 0x000000260f207227 */ /* 0x000fe200078e00ff */
[----:B------:R-:W-:-:S03]  /*53b0*/  ISETP.GT.U32.AND P3, PT, R13, R31, PT ;  /* 0x0000001f0d00720c */ /* 0x000fc60003f64070 */
[----:B------:R-:W-:-:S04]  /*53c0*/  IMAD.HI.U32 R33, R15, R40, RZ ;  /* 0x000000280f217227 */ /* 0x000fc800078e00ff */
[----:B------:R-:W-:Y:S02]  /*53d0*/  VIADD R44, R14, 0xb4 ;  /* 0x000000b40e2c7836 */ /* 0x000fe40000000000 */
[----:B------:R-:W-:Y:S02]  /*53e0*/  @!P6 IMAD.IADD R28, R28, 0x1, -R13 ;  /* 0x000000011c1ce824 */ /* 0x000fe400078e0a0d */
[----:B------:R-:W-:Y:S01]  /*53f0*/  @!P0 IMAD.MOV R24, RZ, RZ, -R24 ;  /* 0x000000ffff188224 */ /* 0x000fe200078e0a18 */
[C---:B------:R-:W-:Y:S01]  /*5400*/  ISETP.GT.U32.AND P0, PT, R13.reuse, R27, PT ;  /* 0x0000001b0d00720c */ /* 0x040fe20003f04070 */
[----:B------:R-:W-:Y:S01]  /*5410*/  IMAD.MOV R32, RZ, RZ, -R32 ;  /* 0x000000ffff207224 */ /* 0x000fe200078e0a20 */
[----:B------:R-:W-:Y:S01]  /*5420*/  IABS R36, R44 ;  /* 0x0000002c00247213 */ /* 0x000fe20000000000 */
[----:B------:R-:W-:Y:S01]  /*5430*/  IMAD.MOV R33, RZ, RZ, -R33 ;  /* 0x000000ffff217224 */ /* 0x000fe200078e0a21 */
[----:B------:R-:W-:Y:S01]  /*5440*/  ISETP.GT.U32.AND P6, PT, R13, R28, PT ;  /* 0x0000001c0d00720c */ /* 0x000fe20003fc4070 */
[----:B------:R-:W-:-:S02]  /*5450*/  VIADD R45, R14, 0xb0 ;  /* 0x000000b00e2d7836 */ /* 0x000fc40000000000 */
[C---:B------:R-:W-:Y:S02]  /*5460*/  IMAD R32, R13.reuse, R32, R38 ;  /* 0x000000200d207224 */ /* 0x040fe400078e0226 */
[----:B------:R-:W-:Y:S01]  /*5470*/  IMAD R33, R13, R33, R40 ;  /* 0x000000210d217224 */ /* 0x000fe200078e0228 */
[----:B------:R-:W-:Y:S01]  /*5480*/  IABS R38, R45 ;  /* 0x0000002d00267213 */ /* 0x000fe20000000000 */
[----:B------:R-:W-:Y:S01]  /*5490*/  @!P2 IMAD.IADD R30, R30, 0x1, -R13 ;  /* 0x000000011e1ea824 */ /* 0x000fe200078e0a0d */
[----:B------:R-:W-:Y:S01]  /*54a0*/  ISETP.GE.AND P2, PT, R37, RZ, PT ;  /* 0x000000ff2500720c */ /* 0x000fe20003f46270 */
[----:B------:R-:W-:-:S04]  /*54b0*/  IMAD.HI.U32 R34, R15, R36, RZ ;  /* 0x000000240f227227 */ /* 0x000fc800078e00ff */
[----:B------:R-:W-:Y:S01]  /*54c0*/  @!P5 IMAD.IADD R29, R29, 0x1, -R13 ;  /* 0x000000011d1dd824 */ /* 0x000fe200078e0a0d */
[----:B------:R-:W-:Y:S01]  /*54d0*/  ISETP.GT.U32.AND P5, PT, R13, R33, PT ;  /* 0x000000210d00720c */ /* 0x000fe20003fa4070 */
[----:B------:R-:W-:-:S04]  /*54e0*/  IMAD.HI.U32 R35, R15, R38, RZ ;  /* 0x000000260f237227 */ /* 0x000fc800078e00ff */
[----:B------:R-:W-:Y:S02]  /*54f0*/  IMAD.MOV R34, RZ, RZ, -R34 ;  /* 0x000000ffff227224 */ /* 0x000fe400078e0a22 */
[--C-:B------:R-:W-:Y:S01]  /*5500*/  @!P3 IMAD.IADD R31, R31, 0x1, -R13.reuse ;  /* 0x000000011f1fb824 */ /* 0x100fe200078e0a0d */
[----:B------:R-:W-:Y:S01]  /*5510*/  ISETP.GT.U32.AND P3, PT, R13, R32, PT ;  /* 0x000000200d00720c */ /* 0x000fe20003f64070 */
[----:B------:R-:W-:Y:S01]  /*5520*/  @!P0 IMAD.IADD R27, R27, 0x1, -R13 ;  /* 0x000000011b1b8824 */ /* 0x000fe200078e0a0d */
[----:B------:R-:W-:Y:S01]  /*5530*/  ISETP.GE.AND P0, PT, R41, RZ, PT ;  /* 0x000000ff2900720c */ /* 0x000fe20003f06270 */
[----:B------:R-:W-:Y:S02]  /*5540*/  IMAD.MOV R37, RZ, RZ, -R35 ;  /* 0x000000ffff257224 */ /* 0x000fe400078e0a23 */
[----:B------:R-:W-:Y:S02]  /*5550*/  IMAD R35, R13, R34, R36 ;  /* 0x000000220d237224 */ /* 0x000fe400078e0224 */
[----:B------:R-:W-:Y:S01]  /*5560*/  @!P6 IMAD.IADD R28, R28, 0x1, -R13 ;  /* 0x000000011c1ce824 */ /* 0x000fe200078e0a0d */
[----:B------:R-:W-:Y:S01]  /*5570*/  ISETP.GE.AND P6, PT, R39, RZ, PT ;  /* 0x000000ff2700720c */ /* 0x000fe20003fc6270 */
[----:B------:R-:W-:Y:S01]  /*5580*/  @!P4 IMAD.MOV R31, RZ, RZ, -R31 ;  /* 0x000000ffff1fc224 */ /* 0x000fe200078e0a1f */
[C---:B------:R-:W-:Y:S01]  /*5590*/  ISETP.GT.U32.AND P4, PT, R13.reuse, R27, PT ;  /* 0x0000001b0d00720c */ /* 0x040fe20003f84070 */
[----:B------:R-:W-:Y:S01]  /*55a0*/  @!P2 IMAD.MOV R29, RZ, RZ, -R29 ;  /* 0x000000ffff1da224 */ /* 0x000fe200078e0a1d */
[C---:B------:R-:W-:Y:S01]  /*55b0*/  ISETP.GT.U32.AND P2, PT, R13.reuse, R35, PT ;  /* 0x000000230d00720c */ /* 0x040fe20003f44070 */
[----:B------:R-:W-:-:S02]  /*55c0*/  IMAD R34, R13, R37, R38 ;  /* 0x000000250d227224 */ /* 0x000fc400078e0226 */
[C---:B------:R-:W-:Y:S02]  /*55d0*/  VIADD R37, R14.reuse, 0xac ;  /* 0x000000ac0e257836 */ /* 0x040fe40000000000 */
[--C-:B------:R-:W-:Y:S02]  /*55e0*/  @!P5 IMAD.IADD R33, R33, 0x1, -R13.reuse ;  /* 0x000000012121d824 */ /* 0x100fe400078e0a0d */
[----:B------:R-:W-:Y:S01]  /*55f0*/  VIADD R41, R14, 0xa8 ;  /* 0x000000a80e297836 */ /* 0x000fe20000000000 */
[----:B------:R-:W-:Y:S01]  /*5600*/  IABS R38, R37 ;  /* 0x0000002500267213 */ /* 0x000fe20000000000 */
[----:B------:R-:W-:Y:S01]  /*5610*/  @!P6 IMAD.MOV R28, RZ, RZ, -R28 ;  /* 0x000000ffff1ce224 */ /* 0x000fe200078e0a1c */
[----:B------:R-:W-:Y:S01]  /*5620*/  ISETP.GT.U32.AND P5, PT, R13, R33, PT ;  /* 0x000000210d00720c */ /* 0x000fe20003fa4070 */
[----:B------:R-:W-:Y:S01]  /*5630*/  @!P4 IMAD.IADD R27, R27, 0x1, -R13 ;  /* 0x000000011b1bc824 */ /* 0x000fe200078e0a0d */
[----:B------:R-:W-:Y:S01]  /*5640*/  IABS R40, R41 ;  /* 0x0000002900287213 */ /* 0x000fe20000000000 */
[----:B------:R-:W-:Y:S01]  /*5650*/  IMAD.HI.U32 R36, R15, R38, RZ ;  /* 0x000000260f247227 */ /* 0x000fe200078e00ff */
[----:B------:R-:W-:-:S02]  /*5660*/  ISETP.GE.AND P6, PT, R43, RZ, PT ;  /* 0x000000ff2b00720c */ /* 0x000fc40003fc6270 */
[----:B------:R-:W-:Y:S01]  /*5670*/  ISETP.GT.U32.AND P4, PT, R13, R34, PT ;  /* 0x000000220d00720c */ /* 0x000fe20003f84070 */
[----:B------:R-:W-:Y:S01]  /*5680*/  @!P2 IMAD.IADD R35, R35, 0x1, -R13 ;  /* 0x000000012323a824 */ /* 0x000fe200078e0a0d */
[----:B------:R-:W-:Y:S01]  /*5690*/  ISETP.GE.AND P2, PT, R37, RZ, PT ;  /* 0x000000ff2500720c */ /* 0x000fe20003f46270 */
[----:B------:R-:W-:-:S04]  /*56a0*/  IMAD.HI.U32 R37, R15, R40, RZ ;  /* 0x000000280f257227 */ /* 0x000fc800078e00ff */
[----:B------:R-:W-:Y:S02]  /*56b0*/  IMAD.MOV R36, RZ, RZ, -R36 ;  /* 0x000000ffff247224 */ /* 0x000fe400078e0a24 */
[----:B------:R-:W-:Y:S02]  /*56c0*/  IMAD.MOV R39, RZ, RZ, -R37 ;  /* 0x000000ffff277224 */ /* 0x000fe400078e0a25 */
[--C-:B------:R-:W-:Y:S01]  /*56d0*/  @!P5 IMAD.IADD R33, R33, 0x1, -R13.reuse ;  /* 0x000000012121d824 */ /* 0x100fe200078e0a0d */
[----:B------:R-:W-:Y:S01]  /*56e0*/  ISETP.GE.AND P5, PT, R45, RZ, PT ;  /* 0x000000ff2d00720c */ /* 0x000fe20003fa6270 */
[----:B------:R-:W-:Y:S02]  /*56f0*/  IMAD R37, R13, R36, R38 ;  /* 0x000000240d257224 */ /* 0x000fe400078e0226 */
[--C-:B------:R-:W-:Y:S01]  /*5700*/  @!P3 IMAD.IADD R32, R32, 0x1, -R13.reuse ;  /* 0x000000012020b824 */ /* 0x100fe200078e0a0d */
[----:B------:R-:W-:Y:S01]  /*5710*/  ISETP.GE.AND P3, PT, R42, RZ, PT ;  /* 0x000000ff2a00720c */ /* 0x000fe20003f66270 */
[----:B------:R-:W-:-:S02]  /*5720*/  @!P4 IMAD.IADD R34, R34, 0x1, -R13 ;  /* 0x000000012222c824 */ /* 0x000fc400078e0a0d */
[----:B------:R-:W-:Y:S01]  /*5730*/  @!P6 IMAD.MOV R33, RZ, RZ, -R33 ;  /* 0x000000ffff21e224 */ /* 0x000fe200078e0a21 */
[C---:B------:R-:W-:Y:S01]  /*5740*/  ISETP.GT.U32.AND P6, PT, R13.reuse, R37, PT ;  /* 0x000000250d00720c */ /* 0x040fe20003fc4070 */
[----:B------:R-:W-:Y:S01]  /*5750*/  @!P1 IMAD.MOV R30, RZ, RZ, -R30 ;  /* 0x000000ffff1e9224 */ /* 0x000fe200078e0a1e */
[C---:B------:R-:W-:Y:S01]  /*5760*/  ISETP.GT.U32.AND P1, PT, R13.reuse, R32, PT ;  /* 0x000000200d00720c */ /* 0x040fe20003f24070 */
[----:B------:R-:W-:Y:S01]  /*5770*/  @!P0 IMAD.MOV R27, RZ, RZ, -R27 ;  /* 0x000000ffff1b8224 */ /* 0x000fe200078e0a1b */
[C---:B------:R-:W-:Y:S01]  /*5780*/  ISETP.GT.U32.AND P0, PT, R13.reuse, R35, PT ;  /* 0x000000230d00720c */ /* 0x040fe20003f04070 */
[C---:B------:R-:W-:Y:S01]  /*5790*/  VIADD R38, R14.reuse, 0xa4 ;  /* 0x000000a40e267836 */ /* 0x040fe20000000000 */
[C---:B------:R-:W-:Y:S01]  /*57a0*/  ISETP.GT.U32.AND P4, PT, R13.reuse, R34, PT ;  /* 0x000000220d00720c */ /* 0x040fe20003f84070 */
[----:B------:R-:W-:Y:S02]  /*57b0*/  IMAD R36, R13, R39, R40 ;  /* 0x000000270d247224 */ /* 0x000fe400078e0228 */
[C---:B------:R-:W-:Y:S01]  /*57c0*/  VIADD R39, R14.reuse, 0xa0 ;  /* 0x000000a00e277836 */ /* 0x040fe20000000000 */
[----:B------:R-:W-:Y:S01]  /*57d0*/  IABS R42, R38 ;  /* 0x00000026002a7213 */ /* 0x000fe20000000000 */
[----:B------:R-:W-:-:S02]  /*57e0*/  VIADD R43, R14, 0x98 ;  /* 0x000000980e2b7836 */ /* 0x000fc40000000000 */
[--C-:B------:R-:W-:Y:S02]  /*57f0*/  @!P6 IMAD.IADD R37, R37, 0x1, -R13.reuse ;  /* 0x000000012525e824 */ /* 0x100fe400078e0a0d */
[--C-:B------:R-:W-:Y:S01]  /*5800*/  @!P1 IMAD.IADD R32, R32, 0x1, -R13.reuse ;  /* 0x0000000120209824 */ /* 0x100fe200078e0a0d */
[----:B------:R-:W-:Y:S01]  /*5810*/  ISETP.GE.AND P1, PT, R44, RZ, PT ;  /* 0x000000ff2c00720c */ /* 0x000fe20003f26270 */
[--C-:B------:R-:W-:Y:S01]  /*5820*/  @!P0 IMAD.IADD R35, R35, 0x1, -R13.reuse ;  /* 0x0000000123238824 */ /* 0x100fe200078e0a0d */
[----:B------:R-:W-:Y:S01]  /*5830*/  ISETP.GE.AND P0, PT, R38, RZ, PT ;  /* 0x000000ff2600720c */ /* 0x000fe20003f06270 */
[----:B------:R-:W-:Y:S01]  /*5840*/  @!P4 IMAD.IADD R34, R34, 0x1, -R13 ;  /* 0x000000012222c824 */ /* 0x000fe200078e0a0d */
[----:B------:R-:W-:Y:S01]  /*5850*/  ISETP.GT.U32.AND P4, PT, R13, R36, PT ;  /* 0x000000240d00720c */ /* 0x000fe20003f84070 */
[----:B------:R-:W-:Y:S01]  /*5860*/  IMAD.HI.U32 R38, R15, R42, RZ ;  /* 0x0000002a0f267227 */ /* 0x000fe200078e00ff */
[----:B------:R-:W-:Y:S02]  /*5870*/  ISETP.GT.U32.AND P6, PT, R13, R37, PT ;  /* 0x000000250d00720c */ /* 0x000fe40003fc4070 */
[----:B------:R-:W-:Y:S01]  /*5880*/  IABS R44, R39 ;  /* 0x00000027002c7213 */ /* 0x000fe20000000000 */
[----:B------:R-:W-:Y:S01]  /*5890*/  @!P3 IMAD.MOV R32, RZ, RZ, -R32 ;  /* 0x000000ffff20b224 */ /* 0x000fe200078e0a20 */
[----:B------:R-:W-:Y:S01]  /*58a0*/  ISETP.GE.AND P3, PT, R41, RZ, PT ;  /* 0x000000ff2900720c */ /* 0x000fe20003f66270 */
[----:B------:R-:W-:-:S02]  /*58b0*/  VIADD R41, R14, 0x9c ;  /* 0x0000009c0e297836 */ /* 0x000fc40000000000 */
[----:B------:R-:W-:Y:S02]  /*58c0*/  IMAD.MOV R38, RZ, RZ, -R38 ;  /* 0x000000ffff267224 */ /* 0x000fe400078e0a26 */
[----:B------:R-:W-:Y:S01]  /*58d0*/  @!P1 IMAD.MOV R35, RZ, RZ, -R35 ;  /* 0x000000ffff239224 */ /* 0x000fe200078e0a23 */
[----:B------:R-:W-:Y:S01]  /*58e0*/  IABS R46, R41 ;  /* 0x00000029002e7213 */ /* 0x000fe20000000000 */
[----:B------:R-:W-:Y:S01]  /*58f0*/  IMAD R38, R13, R38, R42 ;  /* 0x000000260d267224 */ /* 0x000fe200078e022a */
[----:B------:R-:W-:Y:S01]  /*5900*/  ISETP.GE.AND P1, PT, R39, RZ, PT ;  /* 0x000000ff2700720c */ /* 0x000fe20003f26270 */
[--C-:B------:R-:W-:Y:S01]  /*5910*/  @!P4 IMAD.IADD R36, R36, 0x1, -R13.reuse ;  /* 0x000000012424c824 */ /* 0x100fe200078e0a0d */
[----:B------:R-:W-:Y:S01]  /*5920*/  IABS R42, R43 ;  /* 0x0000002b002a7213 */ /* 0x000fe20000000000 */
[----:B------:R-:W-:Y:S01]  /*5930*/  @!P6 IMAD.IADD R37, R37, 0x1, -R13 ;  /* 0x000000012525e824 */ /* 0x000fe200078e0a0d */
[----:B------:R-:W-:Y:S01]  /*5940*/  ISETP.GT.U32.AND P6, PT, R13, R38, PT ;  /* 0x000000260d00720c */ /* 0x000fe20003fc4070 */
[----:B------:R-:W-:Y:S01]  /*5950*/  IMAD.HI.U32 R39, R15, R44, RZ ;  /* 0x0000002c0f277227 */ /* 0x000fe200078e00ff */
[----:B------:R-:W-:-:S03]  /*5960*/  ISETP.GT.U32.AND P4, PT, R13, R36, PT ;  /* 0x000000240d00720c */ /* 0x000fc60003f84070 */
[----:B------:R-:W-:-:S04]  /*5970*/  IMAD.HI.U32 R40, R15, R46, RZ ;  /* 0x0000002e0f287227 */ /* 0x000fc800078e00ff */
[----:B------:R-:W-:Y:S01]  /*5980*/  @!P5 IMAD.MOV R34, RZ, RZ, -R34 ;  /* 0x000000ffff22d224 */ /* 0x000fe200078e0a22 */
[----:B------:R-:W-:Y:S01]  /*5990*/  ISETP.GE.AND P5, PT, R41, RZ, PT ;  /* 0x000000ff2900720c */ /* 0x000fe20003fa6270 */
[----:B------:R-:W-:Y:S02]  /*59a0*/  IMAD.MOV R39, RZ, RZ, -R39 ;  /* 0x000000ffff277224 */ /* 0x000fe400078e0a27 */
[----:B------:R-:W-:Y:S02]  /*59b0*/  IMAD.MOV R41, RZ, RZ, -R40 ;  /* 0x000000ffff297224 */ /* 0x000fe400078e0a28 */
[C---:B------:R-:W-:Y:S02]  /*59c0*/  IMAD R40, R13.reuse, R39, R44 ;  /* 0x000000270d287224 */ /* 0x040fe400078e022c */
[----:B------:R-:W-:Y:S02]  /*59d0*/  IMAD R39, R13, R41, R46 ;  /* 0x000000290d277224 */ /* 0x000fe400078e022e */
[----:B------:R-:W-:-:S02]  /*59e0*/  @!P6 IMAD.IADD R38, R38, 0x1, -R13 ;  /* 0x000000012626e824 */ /* 0x000fc400078e0a0d */
[----:B------:R-:W-:Y:S01]  /*59f0*/  @!P4 IMAD.IADD R36, R36, 0x1, -R13 ;  /* 0x000000012424c824 */ /* 0x000fe200078e0a0d */
[C---:B------:R-:W-:Y:S01]  /*5a00*/  ISETP.GT.U32.AND P6, PT, R13.reuse, R39, PT ;  /* 0x000000270d00720c */ /* 0x040fe20003fc4070 */
[C---:B------:R-:W-:Y:S01]  /*5a10*/  VIADD R47, R14.reuse, 0x90 ;  /* 0x000000900e2f7836 */ /* 0x040fe20000000000 */
[----:B------:R-:W-:Y:S01]  /*5a20*/  ISETP.GT.U32.AND P4, PT, R13, R40, PT ;  /* 0x000000280d00720c */ /* 0x000fe20003f84070 */
[----:B------:R-:W-:Y:S02]  /*5a30*/  VIADD R49, R14, 0x8c ;  /* 0x0000008c0e317836 */ /* 0x000fe40000000000 */
[----:B------:R-:W-:Y:S01]  /*5a40*/  @!P2 IMAD.MOV R37, RZ, RZ, -R37 ;  /* 0x000000ffff25a224 */ /* 0x000fe200078e0a25 */
[----:B------:R-:W-:Y:S01]  /*5a50*/  IABS R48, R47 ;  /* 0x0000002f00307213 */ /* 0x000fe20000000000 */
[----:B------:R-:W-:Y:S01]  /*5a60*/  IMAD.HI.U32 R41, R15, R42, RZ ;  /* 0x0000002a0f297227 */ /* 0x000fe200078e00ff */
[----:B------:R-:W-:Y:S02]  /*5a70*/  ISETP.GT.U32.AND P2, PT, R13, R38, PT ;  /* 0x000000260d00720c */ /* 0x000fe40003f44070 */
[----:B------:R-:W-:Y:S01]  /*5a80*/  IABS R50, R49 ;  /* 0x0000003100327213 */ /* 0x000fe20000000000 */
[----:B------:R-:W-:Y:S01]  /*5a90*/  @!P3 IMAD.MOV R36, RZ, RZ, -R36 ;  /* 0x000000ffff24b224 */ /* 0x000fe200078e0a24 */
[----:B------:R-:W-:Y:S01]  /*5aa0*/  ISETP.GE.AND P3, PT, R43, RZ, PT ;  /* 0x000000ff2b00720c */ /* 0x000fe20003f66270 */
[----:B------:R-:W-:-:S02]  /*5ab0*/  @!P6 IMAD.IADD R39, R39, 0x1, -R13 ;  /* 0x000000012727e824 */ /* 0x000fc400078e0a0d */
[----:B------:R-:W-:Y:S02]  /*5ac0*/  @!P4 IMAD.IADD R40, R40, 0x1, -R13 ;  /* 0x000000012828c824 */ /* 0x000fe400078e0a0d */
[----:B------:R-:W-:Y:S01]  /*5ad0*/  VIADD R45, R14, 0x94 ;  /* 0x000000940e2d7836 */ /* 0x000fe20000000000 */
[----:B------:R-:W-:Y:S01]  /*5ae0*/  ISETP.GT.U32.AND P6, PT, R13, R39, PT ;  /* 0x000000270d00720c */ /* 0x000fe20003fc4070 */
[----:B------:R-:W-:Y:S01]  /*5af0*/  IMAD.HI.U32 R43, R15, R48, RZ ;  /* 0x000000300f2b7227 */ /* 0x000fe200078e00ff */
[----:B------:R-:W-:Y:S02]  /*5b00*/  ISETP.GT.U32.AND P4, PT, R13, R40, PT ;  /* 0x000000280d00720c */ /* 0x000fe40003f84070 */
[----:B------:R-:W-:Y:S01]  /*5b10*/  IABS R46, R45 ;  /* 0x0000002d002e7213 */ /* 0x000fe20000000000 */
[----:B------:R-:W-:Y:S02]  /*5b20*/  IMAD.MOV R41, RZ, RZ, -R41 ;  /* 0x000000ffff297224 */ /* 0x000fe400078e0a29 */
[----:B------:R-:W-:-:S04]  /*5b30*/  IMAD.HI.U32 R44, R15, R50, RZ ;  /* 0x000000320f2c7227 */ /* 0x000fc800078e00ff */
[----:B------:R-:W-:Y:S02]  /*5b40*/  IMAD.MOV R43, RZ, RZ, -R43 ;  /* 0x000000ffff2b7224 */ /* 0x000fe400078e0a2b */
[C---:B------:R-:W-:Y:S02]  /*5b50*/  IMAD R41, R13.reuse, R41, R42 ;  /* 0x000000290d297224 */ /* 0x040fe400078e022a */
[----:B------:R-:W-:Y:S02]  /*5b60*/  IMAD.MOV R44, RZ, RZ, -R44 ;  /* 0x000000ffff2c7224 */ /* 0x000fe400078e0a2c */
[----:B------:R-:W-:Y:S02]  /*5b70*/  IMAD R43, R13, R43, R48 ;  /* 0x0000002b0d2b7224 */ /* 0x000fe400078e0230 */
[----:B------:R-:W-:-:S04]  /*5b80*/  IMAD.HI.U32 R42, R15, R46, RZ ;  /* 0x0000002e0f2a7227 */ /* 0x000fc800078e00ff */
[--C-:B------:R-:W-:Y:S01]  /*5b90*/  @!P2 IMAD.IADD R38, R38, 0x1, -R13.reuse ;  /* 0x000000012626a824 */ /* 0x100fe200078e0a0d */
[C---:B------:R-:W-:Y:S01]  /*5ba0*/  ISETP.GT.U32.AND P2, PT, R13.reuse, R41, PT ;  /* 0x000000290d00720c */ /* 0x040fe20003f44070 */
[----:B------:R-:W-:Y:S02]  /*5bb0*/  IMAD R44, R13, R44, R50 ;  /* 0x0000002c0d2c7224 */ /* 0x000fe400078e0232 */
[--C-:B------:R-:W-:Y:S01]  /*5bc0*/  @!P6 IMAD.IADD R39, R39, 0x1, -R13.reuse ;  /* 0x000000012727e824 */ /* 0x100fe200078e0a0d */
[----:B------:R-:W-:Y:S01]  /*5bd0*/  ISETP.GT.U32.AND P6, PT, R13, R43, PT ;  /* 0x0000002b0d00720c */ /* 0x000fe20003fc4070 */
[----:B------:R-:W-:Y:S02]  /*5be0*/  IMAD.MOV R42, RZ, RZ, -R42 ;  /* 0x000000ffff2a7224 */ /* 0x000fe400078e0a2a */
[----:B------:R-:W-:Y:S02]  /*5bf0*/  VIADD R51, R14, 0x88 ;  /* 0x000000880e337836 */ /* 0x000fe40000000000 */
[----:B------:R-:W-:Y:S01]  /*5c00*/  @!P4 IMAD.IADD R40, R40, 0x1, -R13 ;  /* 0x000000012828c824 */ /* 0x000fe200078e0a0d */
[----:B------:R-:W-:Y:S01]  /*5c10*/  ISETP.GE.AND P4, PT, R45, RZ, PT ;  /* 0x000000ff2d00720c */ /* 0x000fe20003f86270 */
[----:B------:R-:W-:Y:S01]  /*5c20*/  @!P5 IMAD.MOV R39, RZ, RZ, -R39 ;  /* 0x000000ffff27d224 */ /* 0x000fe200078e0a27 */
[C---:B------:R-:W-:Y:S01]  /*5c30*/  ISETP.GT.U32.AND P5, PT, R13.reuse, R44, PT ;  /* 0x0000002c0d00720c */ /* 0x040fe20003fa4070 */
[----:B------:R-:W-:Y:S01]  /*5c40*/  IMAD R42, R13, R42, R46 ;  /* 0x0000002a0d2a7224 */ /* 0x000fe200078e022e */
[----:B------:R-:W-:Y:S01]  /*5c50*/  IABS R46, R51 ;  /* 0x00000033002e7213 */ /* 0x000fe20000000000 */
[----:B------:R-:W-:Y:S01]  /*5c60*/  @!P1 IMAD.MOV R40, RZ, RZ, -R40 ;  /* 0x000000ffff289224 */ /* 0x000fe200078e0a28 */
[----:B------:R-:W-:Y:S01]  /*5c70*/  ISETP.GE.AND P1, PT, R47, RZ, PT ;  /* 0x000000ff2f00720c */ /* 0x000fe20003f26270 */
[----:B------:R-:W-:-:S02]  /*5c80*/  VIADD R47, R14, 0x84 ;  /* 0x000000840e2f7836 */ /* 0x000fc40000000000 */
[----:B------:R-:W-:Y:S01]  /*5c90*/  @!P2 IMAD.IADD R41, R41, 0x1, -R13 ;  /* 0x000000012929a824 */ /* 0x000fe200078e0a0d */
[----:B------:R-:W-:Y:S01]  /*5ca0*/  ISETP.GT.U32.AND P2, PT, R13, R42, PT ;  /* 0x0000002a0d00720c */ /* 0x000fe20003f44070 */
[----:B------:R-:W-:Y:S01]  /*5cb0*/  IMAD.HI.U32 R45, R15, R46, RZ ;  /* 0x0000002e0f2d7227 */ /* 0x000fe200078e00ff */
[----:B------:R-:W-:-:S03]  /*5cc0*/  IABS R48, R47 ;  /* 0x0000002f00307213 */ /* 0x000fc60000000000 */
[----:B------:R-:W-:Y:S02]  /*5cd0*/  @!P6 IMAD.IADD R43, R43, 0x1, -R13 ;  /* 0x000000012b2be824 */ /* 0x000fe400078e0a0d */
[----:B------:R-:W-:Y:S02]  /*5ce0*/  IMAD.MOV R45, RZ, RZ, -R45 ;  /* 0x000000ffff2d7224 */ /* 0x000fe400078e0a2d */
[----:B------:R-:W-:Y:S01]  /*5cf0*/  @!P0 IMAD.MOV R38, RZ, RZ, -R38 ;  /* 0x000000ffff268224 */ /* 0x000fe200078e0a26 */
[C---:B------:R-:W-:Y:S01]  /*5d00*/  ISETP.GT.U32.AND P0, PT, R13.reuse, R41, PT ;  /* 0x000000290d00720c */ /* 0x040fe20003f04070 */
[----:B------:R-:W-:Y:S01]  /*5d10*/  @!P5 IMAD.IADD R44, R44, 0x1, -R13 ;  /* 0x000000012c2cd824 */ /* 0x000fe200078e0a0d */
[C---:B------:R-:W-:Y:S01]  /*5d20*/  ISETP.GT.U32.AND P5, PT, R13.reuse, R43, PT ;  /* 0x0000002b0d00720c */ /* 0x040fe20003fa4070 */
[----:B------:R-:W-:Y:S02]  /*5d30*/  IMAD R45, R13, R45, R46 ;  /* 0x0000002d0d2d7224 */ /* 0x000fe400078e022e */
[----:B------:R-:W-:-:S04]  /*5d40*/  IMAD.HI.U32 R46, R15, R48, RZ ;  /* 0x000000300f2e7227 */ /* 0x000fc800078e00ff */
[----:B------:R-:W-:Y:S02]  /*5d50*/  IMAD.MOV R46, RZ, RZ, -R46 ;  /* 0x000000ffff2e7224 */ /* 0x000fe400078e0a2e */
[--C-:B------:R-:W-:Y:S01]  /*5d60*/  @!P2 IMAD.IADD R42, R42, 0x1, -R13.reuse ;  /* 0x000000012a2aa824 */ /* 0x100fe200078e0a0d */
[----:B------:R-:W-:Y:S01]  /*5d70*/  ISETP.GE.AND P2, PT, R51, RZ, PT ;  /* 0x000000ff3300720c */ /* 0x000fe20003f46270 */
[----:B------:R-:W-:Y:S02]  /*5d80*/  IMAD R46, R13, R46, R48 ;  /* 0x0000002e0d2e7224 */ /* 0x000fe400078e0230 */
[--C-:B------:R-:W-:Y:S01]  /*5d90*/  @!P0 IMAD.IADD R41, R41, 0x1, -R13.reuse ;  /* 0x0000000129298824 */ /* 0x100fe200078e0a0d */
[----:B------:R-:W-:Y:S01]  /*5da0*/  ISETP.GT.U32.AND P6, PT, R13, R42, PT ;  /* 0x0000002a0d00720c */ /* 0x000fe20003fc4070 */
[----:B------:R-:W-:Y:S01]  /*5db0*/  @!P5 IMAD.IADD R43, R43, 0x1, -R13 ;  /* 0x000000012b2bd824 */ /* 0x000fe200078e0a0d */
[C---:B------:R-:W-:Y:S01]  /*5dc0*/  ISETP.GT.U32.AND P5, PT, R13.reuse, R46, PT ;  /* 0x0000002e0d00720c */ /* 0x040fe20003fa4070 */
[----:B------:R-:W-:Y:S01]  /*5dd0*/  @!P3 IMAD.MOV R41, RZ, RZ, -R41 ;  /* 0x000000ffff29b224 */ /* 0x000fe200078e0a29 */
[----:B------:R-:W-:Y:S01]  /*5de0*/  ISETP.GT.U32.AND P3, PT, R13, R44, PT ;  /* 0x0000002c0d00720c */ /* 0x000fe20003f64070 */
[C---:B------:R-:W-:Y:S01]  /*5df0*/  VIADD R51, R14.reuse, 0x7c ;  /* 0x0000007c0e337836 */ /* 0x040fe20000000000 */
[----:B------:R-:W-:Y:S01]  /*5e00*/  ISETP.GE.AND P0, PT, R49, RZ, PT ;  /* 0x000000ff3100720c */ /* 0x000fe20003f06270 */
[----:B------:R-:W-:-:S02]  /*5e10*/  VIADD R49, R14, 0x80 ;  /* 0x000000800e317836 */ /* 0x000fc40000000000 */
[----:B------:R-:W-:Y:S01]  /*5e20*/  VIADD R53, R14, 0x78 ;  /* 0x000000780e357836 */ /* 0x000fe20000000000 */
[----:B------:R-:W-:Y:S01]  /*5e30*/  IABS R54, R51 ;  /* 0x0000003300367213 */ /* 0x000fe20000000000 */
[----:B------:R-:W-:Y:S01]  /*5e40*/  @!P1 IMAD.MOV R43, RZ, RZ, -R43 ;  /* 0x000000ffff2b9224 */ /* 0x000fe200078e0a2b */
[----:B------:R-:W-:Y:S01]  /*5e50*/  IABS R52, R49 ;  /* 0x0000003100347213 */ /* 0x000fe20000000000 */
[--C-:B------:R-:W-:Y:S01]  /*5e60*/  @!P6 IMAD.IADD R42, R42, 0x1, -R13.reuse ;  /* 0x000000012a2ae824 */ /* 0x100fe200078e0a0d */
[----:B------:R-:W-:Y:S01]  /*5e70*/  ISETP.GT.U32.AND P6, PT, R13, R45, PT ;  /* 0x0000002d0d00720c */ /* 0x000fe20003fc4070 */
[----:B------:R-:W-:Y:S01]  /*5e80*/  @!P5 IMAD.IADD R46, R46, 0x1, -R13 ;  /* 0x000000012e2ed824 */ /* 0x000fe200078e0a0d */
[----:B------:R-:W-:Y:S01]  /*5e90*/  IABS R56, R53 ;  /* 0x0000003500387213 */ /* 0x000fe20000000000 */
[----:B------:R-:W-:-:S04]  /*5ea0*/  IMAD.HI.U32 R48, R15, R54, RZ ;  /* 0x000000360f307227 */ /* 0x000fc800078e00ff */
[----:B------:R-:W-:Y:S01]  /*5eb0*/  @!P3 IMAD.IADD R44, R44, 0x1, -R13 ;  /* 0x000000012c2cb824 */ /* 0x000fe200078e0a0d */
[----:B------:R-:W-:Y:S01]  /*5ec0*/  ISETP.GE.AND P3, PT, R47, RZ, PT ;  /* 0x000000ff2f00720c */ /* 0x000fe20003f66270 */
[----:B------:R-:W-:Y:S01]  /*5ed0*/  @!P4 IMAD.MOV R42, RZ, RZ, -R42 ;  /* 0x000000ffff2ac224 */ /* 0x000fe200078e0a2a */
[----:B------:R-:W-:Y:S01]  /*5ee0*/  ISETP.GT.U32.AND P4, PT, R13, R46, PT ;  /* 0x0000002e0d00720c */ /* 0x000fe20003f84070 */
[----:B------:R-:W-:-:S04]  /*5ef0*/  IMAD.HI.U32 R47, R15, R52, RZ ;  /* 0x000000340f2f7227 */ /* 0x000fc800078e00ff */
[----:B------:R-:W-:-:S04]  /*5f00*/  IMAD.HI.U32 R50, R15, R56, RZ ;  /* 0x000000380f327227 */ /* 0x000fc800078e00ff */
[----:B------:R-:W-:Y:S02]  /*5f10*/  IMAD.MOV R48, RZ, RZ, -R48 ;  /* 0x000000ffff307224 */ /* 0x000fe400078e0a30 */
[----:B------:R-:W-:Y:S02]  /*5f20*/  IMAD.MOV R47, RZ, RZ, -R47 ;  /* 0x000000ffff2f7224 */ /* 0x000fe400078e0a2f */
[----:B------:R-:W-:Y:S02]  /*5f30*/  IMAD.MOV R50, RZ, RZ, -R50 ;  /* 0x000000ffff327224 */ /* 0x000fe400078e0a32 */
[----:B------:R-:W-:Y:S02]  /*5f40*/  IMAD R48, R13, R48, R54 ;  /* 0x000000300d307224 */ /* 0x000fe400078e0236 */
[----:B------:R-:W-:Y:S01]  /*5f50*/  @!P6 IMAD.IADD R45, R45, 0x1, -R13 ;  /* 0x000000012d2de824 */ /* 0x000fe200078e0a0d */
[----:B------:R-:W-:Y:S01]  /*5f60*/  ISETP.GE.AND P6, PT, R49, RZ, PT ;  /* 0x000000ff3100720c */ /* 0x000fe20003fc6270 */
[----:B------:R-:W-:-:S02]  /*5f70*/  IMAD R49, R13, R47, R52 ;  /* 0x0000002f0d317224 */ /* 0x000fc400078e0234 */
[C---:B------:R-:W-:Y:S01]  /*5f80*/  IMAD R47, R13.reuse, R50, R56 ;  /* 0x000000320d2f7224 */ /* 0x040fe200078e0238 */
[C---:B------:R-:W-:Y:S01]  /*5f90*/  ISETP.GT.U32.AND P5, PT, R13.reuse, R45, PT ;  /* 0x0000002d0d00720c */ /* 0x040fe20003fa4070 */
[----:B------:R-:W-:Y:S01]  /*5fa0*/  @!P0 IMAD.MOV R44, RZ, RZ, -R44 ;  /* 0x000000ffff2c8224 */ /* 0x000fe200078e0a2c */
[C---:B------:R-:W-:Y:S01]  /*5fb0*/  ISETP.GT.U32.AND P0, PT, R13.reuse, R48, PT ;  /* 0x000000300d00720c */ /* 0x040fe20003f04070 */
[--C-:B------:R-:W-:Y:S01]  /*5fc0*/  @!P4 IMAD.IADD R46, R46, 0x1, -R13.reuse ;  /* 0x000000012e2ec824 */ /* 0x100fe200078e0a0d */
[C---:B------:R-:W-:Y:S01]  /*5fd0*/  ISETP.GT.U32.AND P4, PT, R13.reuse, R47, PT ;  /* 0x0000002f0d00720c */ /* 0x040fe20003f84070 */
[C---:B------:R-:W-:Y:S01]  /*5fe0*/  VIADD R57, R14.reuse, 0x70 ;  /* 0x000000700e397836 */ /* 0x040fe20000000000 */
[----:B------:R-:W-:Y:S01]  /*5ff0*/  ISETP.GT.U32.AND P1, PT, R13, R49, PT ;  /* 0x000000310d00720c */ /* 0x000fe20003f24070 */
[C---:B------:R-:W-:Y:S02]  /*6000*/  VIADD R55, R14.reuse, 0x74 ;  /* 0x000000740e377836 */ /* 0x040fe40000000000 */
[C---:B------:R-:W-:Y:S01]  /*6010*/  VIADD R59, R14.reuse, 0x6c ;  /* 0x0000006c0e3b7836 */ /* 0x040fe20000000000 */
[----:B------:R-:W-:Y:S01]  /*6020*/  IABS R54, R57 ;  /* 0x0000003900367213 */ /* 0x000fe20000000000 */
[----:B------:R-:W-:Y:S01]  /*6030*/  VIADD R61, R14, 0x64 ;  /* 0x000000640e3d7836 */ /* 0x000fe20000000000 */
[----:B------:R-:W-:Y:S01]  /*6040*/  IABS R52, R55 ;  /* 0x0000003700347213 */ /* 0x000fe20000000000 */
[--C-:B------:R-:W-:Y:S01]  /*6050*/  @!P5 IMAD.IADD R45, R45, 0x1, -R13.reuse ;  /* 0x000000012d2dd824 */ /* 0x100fe200078e0a0d */
[----:B------:R-:W-:Y:S01]  /*6060*/  ISETP.GE.AND P5, PT, R51, RZ, PT ;  /* 0x000000ff3300720c */ /* 0x000fe20003fa6270 */
[--C-:B------:R-:W-:Y:S01]  /*6070*/  @!P0 IMAD.IADD R48, R48, 0x1, -R13.reuse ;  /* 0x0000000130308824 */ /* 0x100fe200078e0a0d */
[----:B------:R-:W-:Y:S01]  /*6080*/  IABS R56, R59 ;  /* 0x0000003b00387213 */ /* 0x000fe20000000000 */
[----:B------:R-:W-:-:S02]  /*6090*/  @!P4 IMAD.IADD R47, R47, 0x1, -R13 ;  /* 0x000000012f2fc824 */ /* 0x000fc400078e0a0d */
[----:B------:R-:W-:Y:S01]  /*60a0*/  @!P1 IMAD.IADD R49, R49, 0x1, -R13 ;  /* 0x0000000131319824 */ /* 0x000fe200078e0a0d */
[----:B------:R-:W-:Y:S01]  /*60b0*/  ISETP.GT.U32.AND P4, PT, R13, R48, PT ;  /* 0x000000300d00720c */ /* 0x000fe20003f84070 */
[----:B------:R-:W-:Y:S01]  /*60c0*/  IMAD.HI.U32 R51, R15, R54, RZ ;  /* 0x000000360f337227 */ /* 0x000fe200078e00ff */
[----:B------:R-:W-:Y:S02]  /*60d0*/  ISETP.GE.AND P1, PT, R53, RZ, PT ;  /* 0x000000ff3500720c */ /* 0x000fe40003f26270 */
[----:B------:R-:W-:Y:S01]  /*60e0*/  ISETP.GT.U32.AND P0, PT, R13, R49, PT ;  /* 0x000000310d00720c */ /* 0x000fe20003f04070 */
[----:B------:R-:W-:-:S04]  /*60f0*/  IMAD.HI.U32 R50, R15, R52, RZ ;  /* 0x000000340f327227 */ /* 0x000fc800078e00ff */
[----:B------:R-:W-:Y:S02]  /*6100*/  IMAD.MOV R51, RZ, RZ, -R51 ;  /* 0x000000ffff337224 */ /* 0x000fe400078e0a33 */
[----:B------:R-:W-:Y:S02]  /*6110*/  IMAD.MOV R50, RZ, RZ, -R50 ;  /* 0x000000ffff327224 */ /* 0x000fe400078e0a32 */
[C---:B------:R-:W-:Y:S01]  /*6120*/  IMAD R51, R13.reuse, R51, R54 ;  /* 0x000000330d337224 */ /* 0x040fe200078e0236 */
[----:B------:R-:W-:Y:S01]  /*6130*/  IABS R54, R61 ;  /* 0x0000003d00367213 */ /* 0x000fe20000000000 */
[----:B------:R-:W-:Y:S02]  /*6140*/  IMAD R50, R13, R50, R52 ;  /* 0x000000320d327224 */ /* 0x000fe400078e0234 */
[----:B------:R-:W-:-:S04]  /*6150*/  IMAD.HI.U32 R52, R15, R56, RZ ;  /* 0x000000380f347227 */ /* 0x000fc800078e00ff */
[--C-:B------:R-:W-:Y:S01]  /*6160*/  @!P4 IMAD.IADD R48, R48, 0x1, -R13.reuse ;  /* 0x000000013030c824 */ /* 0x100fe200078e0a0d */
[----:B------:R-:W-:Y:S01]  /*6170*/  ISETP.GT.U32.AND P4, PT, R13, R51, PT ;  /* 0x000000330d00720c */ /* 0x000fe20003f84070 */
[----:B------:R-:W-:Y:S02]  /*6180*/  IMAD.MOV R52, RZ, RZ, -R52 ;  /* 0x000000ffff347224 */ /* 0x000fe400078e0a34 */
[----:B------:R-:W-:Y:S01]  /*6190*/  @!P0 IMAD.IADD R49, R49, 0x1, -R13 ;  /* 0x0000000131318824 */ /* 0x000fe200078e0a0d */
[C---:B------:R-:W-:Y:S01]  /*61a0*/  ISETP.GT.U32.AND P0, PT, R13.reuse, R50, PT ;  /* 0x000000320d00720c */ /* 0x040fe20003f04070 */
[C---:B------:R-:W-:Y:S02]  /*61b0*/  IMAD R52, R13.reuse, R52, R56 ;  /* 0x000000340d347224 */ /* 0x040fe400078e0238 */
[----:B------:R-:W-:Y:S01]  /*61c0*/  @!P2 IMAD.MOV R45, RZ, RZ, -R45 ;  /* 0x000000ffff2da224 */ /* 0x000fe200078e0a2d */
[C---:B------:R-:W-:Y:S01]  /*61d0*/  ISETP.GT.U32.AND P2, PT, R13.reuse, R47, PT ;  /* 0x0000002f0d00720c */ /* 0x040fe20003f44070 */
[----:B------:R-:W-:Y:S01]  /*61e0*/  @!P6 IMAD.MOV R49, RZ, RZ, -R49 ;  /* 0x000000ffff31e224 */ /* 0x000fe200078e0a31 */
[----:B------:R-:W-:Y:S01]  /*61f0*/  ISETP.GT.U32.AND P6, PT, R13, R52, PT ;  /* 0x000000340d00720c */ /* 0x000fe20003fc4070 */
[----:B------:R-:W-:-:S02]  /*6200*/  IMAD.MOV.U32 R56, RZ, RZ, R54 ;  /* 0x000000ffff387224 */ /* 0x000fc400078e0036 */
[----:B------:R-:W-:Y:S02]  /*6210*/  @!P4 IMAD.IADD R51, R51, 0x1, -R13 ;  /* 0x000000013333c824 */ /* 0x000fe400078e0a0d */
[----:B------:R-:W-:-:S03]  /*6220*/  IMAD.HI.U32 R54, R15, R56, RZ ;  /* 0x000000380f367227 */ /* 0x000fc600078e00ff */
[----:B------:R-:W-:Y:S01]  /*6230*/  ISETP.GT.U32.AND P4, PT, R13, R51, PT ;  /* 0x000000330d00720c */ /* 0x000fe20003f84070 */
[--C-:B------:R-:W-:Y:S01]  /*6240*/  @!P0 IMAD.IADD R50, R50, 0x1, -R13.reuse ;  /* 0x0000000132328824 */ /* 0x100fe200078e0a0d */
[----:B------:R-:W-:Y:S01]  /*6250*/  ISETP.GE.AND P0, PT, R57, RZ, PT ;  /* 0x000000ff3900720c */ /* 0x000fe20003f06270 */
[----:B------:R-:W-:Y:S02]  /*6260*/  VIADD R57, R14, 0x60 ;  /* 0x000000600e397836 */ /* 0x000fe40000000000 */
[--C-:B------:R-:W-:Y:S01]  /*6270*/  @!P2 IMAD.IADD R47, R47, 0x1, -R13.reuse ;  /* 0x000000012f2fa824 */ /* 0x100fe200078e0a0d */
[----:B------:R-:W-:Y:S01]  /*6280*/  ISETP.GE.AND P2, PT, R55, RZ, PT ;  /* 0x000000ff3700720c */ /* 0x000fe20003f46270 */
[----:B------:R-:W-:Y:S01]  /*6290*/  @!P3 IMAD.MOV R46, RZ, RZ, -R46 ;  /* 0x000000ffff2eb224 */ /* 0x000fe200078e0a2e */
[----:B------:R-:W-:Y:S01]  /*62a0*/  ISETP.GT.U32.AND P3, PT, R13, R50, PT ;  /* 0x000000320d00720c */ /* 0x000fe20003f64070 */
[----:B------:R-:W-:Y:S01]  /*62b0*/  @!P6 IMAD.IADD R52, R52, 0x1, -R13 ;  /* 0x000000013434e824 */ /* 0x000fe200078e0a0d */
[----:B------:R-:W-:Y:S01]  /*62c0*/  IABS R55, R57 ;  /* 0x0000003900377213 */ /* 0x000fe20000000000 */
[----:B------:R-:W-:-:S02]  /*62d0*/  IMAD.MOV R54, RZ, RZ, -R54 ;  /* 0x000000ffff367224 */ /* 0x000fc400078e0a36 */
[----:B------:R-:W-:Y:S01]  /*62e0*/  VIADD R60, R14, 0x68 ;  /* 0x000000680e3c7836 */ /* 0x000fe20000000000 */
[C---:B------:R-:W-:Y:S01]  /*62f0*/  ISETP.GT.U32.AND P6, PT, R13.reuse, R52, PT ;  /* 0x000000340d00720c */ /* 0x040fe20003fc4070 */
[----:B------:R-:W-:Y:S02]  /*6300*/  IMAD R54, R13, R54, R56 ;  /* 0x000000360d367224 */ /* 0x000fe400078e0238 */
[----:B------:R-:W-:Y:S01]  /*6310*/  @!P4 IMAD.IADD R51, R51, 0x1, -R13 ;  /* 0x000000013333c824 */ /* 0x000fe200078e0a0d */
[----:B------:R-:W-:Y:S01]  /*6320*/  IABS R58, R60 ;  /* 0x0000003c003a7213 */ /* 0x000fe20000000000 */
[----:B------:R-:W-:Y:S02]  /*6330*/  IMAD.MOV.U32 R56, RZ, RZ, R55 ;  /* 0x000000ffff387224 */ /* 0x000fe400078e0037 */
[----:B------:R-:W-:Y:S01]  /*6340*/  @!P5 IMAD.MOV R48, RZ, RZ, -R48 ;  /* 0x000000ffff30d224 */ /* 0x000fe200078e0a30 */
[----:B------:R-:W-:Y:S01]  /*6350*/  ISETP.GE.AND P5, PT, R59, RZ, PT ;  /* 0x000000ff3b00720c */ /* 0x000fe20003fa6270 */
[----:B------:R-:W-:-:S04]  /*6360*/  IMAD.HI.U32 R55, R15, R56, RZ ;  /* 0x000000380f377227 */ /* 0x000fc800078e00ff */
[----:B------:R-:W-:Y:S01]  /*6370*/  @!P0 IMAD.MOV R51, RZ, RZ, -R51 ;  /* 0x000000ffff338224 */ /* 0x000fe200078e0a33 */
[----:B------:R-:W-:Y:S01]  /*6380*/  ISETP.GT.U32.AND P0, PT, R13, R54, PT ;  /* 0x000000360d00720c */ /* 0x000fe20003f04070 */
[----:B------:R-:W-:-:S04]  /*6390*/  IMAD.HI.U32 R53, R15, R58, RZ ;  /* 0x0000003a0f357227 */ /* 0x000fc800078e00ff */
[----:B------:R-:W-:Y:S01]  /*63a0*/  @!P3 IMAD.IADD R50, R50, 0x1, -R13 ;  /* 0x000000013232b824 */ /* 0x000fe200078e0a0d */
[----:B------:R-:W-:Y:S01]  /*63b0*/  ISETP.GE.AND P3, PT, R61, RZ, PT ;  /* 0x000000ff3d00720c */ /* 0x000fe20003f66270 */
[----:B------:R-:W-:Y:S02]  /*63c0*/  IMAD.MOV R55, RZ, RZ, -R55 ;  /* 0x000000ffff377224 */ /* 0x000fe400078e0a37 */
[----:B------:R-:W-:Y:S02]  /*63d0*/  IMAD.MOV R53, RZ, RZ, -R53 ;  /* 0x000000ffff357224 */ /* 0x000fe400078e0a35 */
[----:B------:R-:W-:Y:S01]  /*63e0*/  @!P2 IMAD.MOV R50, RZ, RZ, -R50 ;  /* 0x000000ffff32a224 */ /* 0x000fe200078e0a32 */
[----:B------:R-:W-:Y:S01]  /*63f0*/  ISETP.GE.AND P2, PT, R57, RZ, PT ;  /* 0x000000ff3900720c */ /* 0x000fe20003f46270 */
[----:B------:R-:W-:Y:S02]  /*6400*/  @!P6 IMAD.IADD R52, R52, 0x1, -R13 ;  /* 0x000000013434e824 */ /* 0x000fe400078e0a0d */
[----:B------:R-:W-:-:S02]  /*6410*/  IMAD R55, R13, R55, R56 ;  /* 0x000000370d377224 */ /* 0x000fc400078e0238 */
[C---:B------:R-:W-:Y:S02]  /*6420*/  VIADD R57, R14.reuse, 0x5c ;  /* 0x0000005c0e397836 */ /* 0x040fe40000000000 */
[C---:B------:R-:W-:Y:S02]  /*6430*/  IMAD R53, R13.reuse, R53, R58 ;  /* 0x000000350d357224 */ /* 0x040fe400078e023a */
[----:B------:R-:W-:Y:S01]  /*6440*/  @!P5 IMAD.MOV R52, RZ, RZ, -R52 ;  /* 0x000000ffff34d224 */ /* 0x000fe200078e0a34 */
[C---:B------:R-:W-:Y:S01]  /*6450*/  ISETP.GT.U32.AND P5, PT, R13.reuse, R55, PT ;  /* 0x000000370d00720c */ /* 0x040fe20003fa4070 */
[----:B------:R-:W-:Y:S01]  /*6460*/  VIADD R59, R14, 0x58 ;  /* 0x000000580e3b7836 */ /* 0x000fe20000000000 */
[----:B------:R-:W-:Y:S01]  /*6470*/  IABS R58, R57 ;  /* 0x00000039003a7213 */ /* 0x000fe20000000000 */
[----:B------:R-:W-:Y:S01]  /*6480*/  @!P0 IMAD.IADD R54, R54, 0x1, -R13 ;  /* 0x0000000136368824 */ /* 0x000fe200078e0a0d */
[----:B------:R-:W-:Y:S01]  /*6490*/  ISETP.GT.U32.AND P4, PT, R13, R53, PT ;  /* 0x000000350d00720c */ /* 0x000fe20003f84070 */
[----:B------:R-:W-:Y:S01]  /*64a0*/  @!P1 IMAD.MOV R47, RZ, RZ, -R47 ;  /* 0x000000ffff2f9224 */ /* 0x000fe200078e0a2f */
[----:B------:R-:W-:Y:S01]  /*64b0*/  ISETP.GE.AND P1, PT, R60, RZ, PT ;  /* 0x000000ff3c00720c */ /* 0x000fe20003f26270 */
[----:B------:R-:W-:Y:S01]  /*64c0*/  IMAD.HI.U32 R56, R15, R58, RZ ;  /* 0x0000003a0f387227 */ /* 0x000fe200078e00ff */
[----:B------:R-:W-:-:S02]  /*64d0*/  IABS R60, R59 ;  /* 0x0000003b003c7213 */ /* 0x000fc40000000000 */
[----:B------:R-:W-:Y:S01]  /*64e0*/  ISETP.GT.U32.AND P0, PT, R13, R54, PT ;  /* 0x000000360d00720c */ /* 0x000fe20003f04070 */
[----:B------:R-:W-:Y:S01]  /*64f0*/  VIADD R61, R14, 0x54 ;  /* 0x000000540e3d7836 */ /* 0x000fe20000000000 */
[----:B------:R-:W-:Y:S01]  /*6500*/  ISETP.GE.AND P6, PT, R57, RZ, PT ;  /* 0x000000ff3900720c */ /* 0x000fe20003fc6270 */
[----:B------:R-:W-:-:S03]  /*6510*/  IMAD.HI.U32 R57, R15, R60, RZ ;  /* 0x0000003c0f397227 */ /* 0x000fc600078e00ff */
[----:B------:R-:W-:Y:S01]  /*6520*/  IABS R62, R61 ;  /* 0x0000003d003e7213 */ /* 0x000fe20000000000 */
[----:B------:R-:W-:Y:S02]  /*6530*/  IMAD.MOV R56, RZ, RZ, -R56 ;  /* 0x000000ffff387224 */ /* 0x000fe400078e0a38 */
[----:B------:R-:W-:Y:S02]  /*6540*/  @!P5 IMAD.IADD R55, R55, 0x1, -R13 ;  /* 0x000000013737d824 */ /* 0x000fe400078e0a0d */
[----:B------:R-:W-:Y:S02]  /*6550*/  IMAD.MOV R57, RZ, RZ, -R57 ;  /* 0x000000ffff397224 */ /* 0x000fe400078e0a39 */
[C---:B------:R-:W-:Y:S01]  /*6560*/  IMAD R56, R13.reuse, R56, R58 ;  /* 0x000000380d387224 */ /* 0x040fe200078e023a */
[----:B------:R-:W-:Y:S01]  /*6570*/  ISETP.GT.U32.AND P5, PT, R13, R55, PT ;  /* 0x000000370d00720c */ /* 0x000fe20003fa4070 */
[----:B------:R-:W-:Y:S02]  /*6580*/  @!P4 IMAD.IADD R53, R53, 0x1, -R13 ;  /* 0x000000013535c824 */ /* 0x000fe400078e0a0d */
[----:B------:R-:W-:-:S02]  /*6590*/  IMAD R58, R13, R57, R60 ;  /* 0x000000390d3a7224 */ /* 0x000fc400078e023c */
[----:B------:R-:W-:Y:S01]  /*65a0*/  IMAD.HI.U32 R57, R15, R62, RZ ;  /* 0x0000003e0f397227 */ /* 0x000fe200078e00ff */
[----:B------:R-:W-:-:S03]  /*65b0*/  ISETP.GT.U32.AND P4, PT, R13, R53, PT ;  /* 0x000000350d00720c */ /* 0x000fc60003f84070 */
[----:B------:R-:W-:Y:S01]  /*65c0*/  @!P0 IMAD.IADD R54, R54, 0x1, -R13 ;  /* 0x0000000136368824 */ /* 0x000fe200078e0a0d */
[C---:B------:R-:W-:Y:S01]  /*65d0*/  ISETP.GT.U32.AND P0, PT, R13.reuse, R56, PT ;  /* 0x000000380d00720c */ /* 0x040fe20003f04070 */
[----:B------:R-:W-:Y:S02]  /*65e0*/  IMAD.MOV R57, RZ, RZ, -R57 ;  /* 0x000000ffff397224 */ /* 0x000fe400078e0a39 */
[----:B------:R-:W-:Y:S01]  /*65f0*/  @!P3 IMAD.MOV R54, RZ, RZ, -R54 ;  /* 0x000000ffff36b224 */ /* 0x000fe200078e0a36 */
[C---:B------:R-:W-:Y:S01]  /*6600*/  ISETP.GT.U32.AND P3, PT, R13.reuse, R58, PT ;  /* 0x0000003a0d00720c */ /* 0x040fe20003f64070 */
[----:B------:R-:W-:Y:S02]  /*6610*/  IMAD R60, R13, R57, R62 ;  /* 0x000000390d3c7224 */ /* 0x000fe400078e023e */
[--C-:B------:R-:W-:Y:S02]  /*6620*/  @!P5 IMAD.IADD R55, R55, 0x1, -R13.reuse ;  /* 0x000000013737d824 */ /* 0x100fe400078e0a0d */
[--C-:B------:R-:W-:Y:S01]  /*6630*/  @!P4 IMAD.IADD R53, R53, 0x1, -R13.reuse ;  /* 0x000000013535c824 */ /* 0x100fe200078e0a0d */
[----:B------:R-:W-:Y:S01]  /*6640*/  ISETP.GT.U32.AND P5, PT, R13, R60, PT ;  /* 0x0000003c0d00720c */ /* 0x000fe20003fa4070 */
[----:B------:R-:W-:Y:S01]  /*6650*/  VIADD R63, R14, 0x4c ;  /* 0x0000004c0e3f7836 */ /* 0x000fe20000000000 */
[----:B------:R-:W-:Y:S01]  /*6660*/  ISETP.GE.AND P4, PT, R59, RZ, PT ;  /* 0x000000ff3b00720c */ /* 0x000fe20003f86270 */
[----:B------:R-:W-:-:S02]  /*6670*/  @!P0 IMAD.IADD R56, R56, 0x1, -R13 ;  /* 0x0000000138388824 */ /* 0x000fc400078e0a0d */
[----:B------:R-:W-:Y:S01]  /*6680*/  @!P1 IMAD.MOV R53, RZ, RZ, -R53 ;  /* 0x000000ffff359224 */ /* 0x000fe200078e0a35 */
[----:B------:R-:W-:Y:S01]  /*6690*/  ISETP.GE.AND P1, PT, R61, RZ, PT ;  /* 0x000000ff3d00720c */ /* 0x000fe20003f26270 */
[C---:B------:R-:W-:Y:S01]  /*66a0*/  VIADD R61, R14.reuse, 0x50 ;  /* 0x000000500e3d7836 */ /* 0x040fe20000000000 */
[----:B------:R-:W-:Y:S01]  /*66b0*/  ISETP.GT.U32.AND P0, PT, R13, R56, PT ;  /* 0x000000380d00720c */ /* 0x000fe20003f04070 */
[----:B------:R-:W-:Y:S01]  /*66c0*/  VIADD R65, R14, 0x48 ;  /* 0x000000480e417836 */ /* 0x000fe20000000000 */
[----:B------:R-:W-:Y:S01]  /*66d0*/  IABS R64, R63 ;  /* 0x0000003f00407213 */ /* 0x000fe20000000000 */
[--C-:B------:R-:W-:Y:S01]  /*66e0*/  @!P3 IMAD.IADD R58, R58, 0x1, -R13.reuse ;  /* 0x000000013a3ab824 */ /* 0x100fe200078e0a0d */
[----:B------:R-:W-:Y:S01]  /*66f0*/  IABS R62, R61 ;  /* 0x0000003d003e7213 */ /* 0x000fe20000000000 */
[----:B------:R-:W-:Y:S01]  /*6700*/  @!P5 IMAD.IADD R60, R60, 0x1, -R13 ;  /* 0x000000013c3cd824 */ /* 0x000fe200078e0a0d */
[----:B------:R-:W-:Y:S01]  /*6710*/  IABS R66, R65 ;  /* 0x0000004100427213 */ /* 0x000fe20000000000 */
[----:B------:R-:W-:Y:S01]  /*6720*/  IMAD.HI.U32 R59, R15, R64, RZ ;  /* 0x000000400f3b7227 */ /* 0x000fe200078e00ff */
[----:B------:R-:W-:-:S02]  /*6730*/  ISETP.GT.U32.AND P3, PT, R13, R58, PT ;  /* 0x0000003a0d00720c */ /* 0x000fc40003f64070 */
[----:B------:R-:W-:Y:S01]  /*6740*/  ISETP.GT.U32.AND P5, PT, R13, R60, PT ;  /* 0x0000003c0d00720c */ /* 0x000fe20003fa4070 */
[----:B------:R-:W-:Y:S01]  /*6750*/  @!P2 IMAD.MOV R55, RZ, RZ, -R55 ;  /* 0x000000ffff37a224 */ /* 0x000fe200078e0a37 */
[----:B------:R-:W-:Y:S01]  /*6760*/  ISETP.GE.AND P2, PT, R61, RZ, PT ;  /* 0x000000ff3d00720c */ /* 0x000fe20003f46270 */
[----:B------:R-:W-:-:S04]  /*6770*/  IMAD.HI.U32 R57, R15, R62, RZ ;  /* 0x0000003e0f397227 */ /* 0x000fc800078e00ff */
[----:B------:R-:W-:-:S04]  /*6780*/  IMAD.HI.U32 R61, R15, R66, RZ ;  /* 0x000000420f3d7227 */ /* 0x000fc800078e00ff */
[----:B------:R-:W-:Y:S02]  /*6790*/  IMAD.MOV R59, RZ, RZ, -R59 ;  /* 0x000000ffff3b7224 */ /* 0x000fe400078e0a3b */
[----:B------:R-:W-:Y:S01]  /*67a0*/  @!P0 IMAD.IADD R56, R56, 0x1, -R13 ;  /* 0x0000000138388824 */ /* 0x000fe200078e0a0d */
[----:B------:R-:W-:Y:S01]  /*67b0*/  ISETP.GE.AND P0, PT, R63, RZ, PT ;  /* 0x000000ff3f00720c */ /* 0x000fe20003f06270 */
[----:B------:R-:W-:Y:S02]  /*67c0*/  IMAD.MOV R57, RZ, RZ, -R57 ;  /* 0x000000ffff397224 */ /* 0x000fe400078e0a39 */
[----:B------:R-:W-:Y:S02]  /*67d0*/  IMAD.MOV R61, RZ, RZ, -R61 ;  /* 0x000000ffff3d7224 */ /* 0x000fe400078e0a3d */
[----:B------:R-:W-:Y:S02]  /*67e0*/  IMAD R64, R13, R59, R64 ;  /* 0x0000003b0d407224 */ /* 0x000fe400078e0240 */
[----:B------:R-:W-:-:S02]  /*67f0*/  IMAD.MOV.U32 R68, RZ, RZ, R56 ;  /* 0x000000ffff447224 */ /* 0x000fc400078e0038 */
[C---:B------:R-:W-:Y:S02]  /*6800*/  IMAD R62, R13.reuse, R57, R62 ;  /* 0x000000390d3e7224 */ /* 0x040fe400078e023e */
[C---:B------:R-:W-:Y:S02]  /*6810*/  IMAD R66, R13.reuse, R61, R66 ;  /* 0x0000003d0d427224 */ /* 0x040fe400078e0242 */
[----:B------:R-:W-:Y:S01]  /*6820*/  @!P6 IMAD.MOV R68, RZ, RZ, -R68 ;  /* 0x000000ffff44e224 */ /* 0x000fe200078e0a44 */
[C---:B------:R-:W-:Y:S01]  /*6830*/  ISETP.GT.U32.AND P6, PT, R13.reuse, R64, PT ;  /* 0x000000400d00720c */ /* 0x040fe20003fc4070 */
[--C-:B------:R-:W-:Y:S01]  /*6840*/  @!P3 IMAD.IADD R58, R58, 0x1, -R13.reuse ;  /* 0x000000013a3ab824 */ /* 0x100fe200078e0a0d */
[C---:B------:R-:W-:Y:S01]  /*6850*/  ISETP.GT.U32.AND P3, PT, R13.reuse, R62, PT ;  /* 0x0000003e0d00720c */ /* 0x040fe20003f64070 */
[----:B------:R-:W-:Y:S01]  /*6860*/  @!P5 IMAD.IADD R60, R60, 0x1, -R13 ;  /* 0x000000013c3cd824 */ /* 0x000fe200078e0a0d */
[----:B------:R-:W-:Y:S01]  /*6870*/  ISETP.GT.U32.AND P5, PT, R13, R66, PT ;  /* 0x000000420d00720c */ /* 0x000fe20003fa4070 */
[----:B------:R-:W-:-:S02]  /*6880*/  VIADD R56, R14, 0x44 ;  /* 0x000000440e387836 */ /* 0x000fc40000000000 */
[----:B------:R-:W-:Y:S02]  /*6890*/  VIADD R59, R14, 0x40 ;  /* 0x000000400e3b7836 */ /* 0x000fe40000000000 */
[----:B------:R-:W-:Y:S01]  /*68a0*/  IMAD.MOV.U32 R70, RZ, RZ, R58 ;  /* 0x000000ffff467224 */ /* 0x000fe200078e003a */
[----:B------:R-:W-:Y:S01]  /*68b0*/  IABS R58, R56 ;  /* 0x00000038003a7213 */ /* 0x000fe20000000000 */
[----:B------:R-:W-:Y:S01]  /*68c0*/  IMAD.MOV.U32 R72, RZ, RZ, R60 ;  /* 0x000000ffff487224 */ /* 0x000fe200078e003c */
[----:B------:R-:W-:Y:S01]  /*68d0*/  IABS R74, R59 ;  /* 0x0000003b004a7213 */ /* 0x000fe20000000000 */
[--C-:B------:R-:W-:Y:S02]  /*68e0*/  @!P6 IMAD.IADD R64, R64, 0x1, -R13.reuse ;  /* 0x000000014040e824 */ /* 0x100fe400078e0a0d */
[--C-:B------:R-:W-:Y:S01]  /*68f0*/  @!P3 IMAD.IADD R62, R62, 0x1, -R13.reuse ;  /* 0x000000013e3eb824 */ /* 0x100fe200078e0a0d */
[----:B------:R-:W-:Y:S01]  /*6900*/  ISETP.GE.AND P3, PT, R56, RZ, PT ;  /* 0x000000ff3800720c */ /* 0x000fe20003f66270 */
[----:B------:R-:W-:Y:S01]  /*6910*/  @!P5 IMAD.IADD R66, R66, 0x1, -R13 ;  /* 0x000000014242d824 */ /* 0x000fe200078e0a0d */
[----:B------:R-:W-:Y:S01]  /*6920*/  ISETP.GT.U32.AND P5, PT, R13, R64, PT ;  /* 0x000000400d00720c */ /* 0x000fe20003fa4070 */
[----:B------:R-:W-:Y:S01]  /*6930*/  IMAD.HI.U32 R56, R15, R58, RZ ;  /* 0x0000003a0f387227 */ /* 0x000fe200078e00ff */
[----:B------:R-:W-:-:S03]  /*6940*/  ISETP.GT.U32.AND P6, PT, R13, R62, PT ;  /* 0x0000003e0d00720c */ /* 0x000fc60003fc4070 */
[----:B------:R-:W-:-:S04]  /*6950*/  IMAD.HI.U32 R57, R15, R74, RZ ;  /* 0x0000004a0f397227 */ /* 0x000fc800078e00ff */
[----:B------:R-:W-:Y:S02]  /*6960*/  IMAD.MOV R56, RZ, RZ, -R56 ;  /* 0x000000ffff387224 */ /* 0x000fe400078e0a38 */
[----:B------:R-:W-:Y:S02]  /*6970*/  IMAD.MOV R57, RZ, RZ, -R57 ;  /* 0x000000ffff397224 */ /* 0x000fe400078e0a39 */
[C---:B------:R-:W-:Y:S02]  /*6980*/  IMAD R56, R13.reuse, R56, R58 ;  /* 0x000000380d387224 */ /* 0x040fe400078e023a */
[C---:B------:R-:W-:Y:S02]  /*6990*/  IMAD R58, R13.reuse, R57, R74 ;  /* 0x000000390d3a7224 */ /* 0x040fe400078e024a */
[----:B------:R-:W-:Y:S01]  /*69a0*/  @!P1 IMAD.MOV R72, RZ, RZ, -R72 ;  /* 0x000000ffff489224 */ /* 0x000fe200078e0a48 */
[----:B------:R-:W-:Y:S01]  /*69b0*/  ISETP.GT.U32.AND P1, PT, R13, R66, PT ;  /* 0x000000420d00720c */ /* 0x000fe20003f24070 */
[----:B------:R-:W-:-:S02]  /*69c0*/  VIADD R61, R14, 0x3c ;  /* 0x0000003c0e3d7836 */ /* 0x000fc40000000000 */
[----:B------:R-:W-:Y:S01]  /*69d0*/  @!P5 IMAD.IADD R64, R64, 0x1, -R13 ;  /* 0x000000014040d824 */ /* 0x000fe200078e0a0d */
[----:B------:R-:W-:Y:S01]  /*69e0*/  ISETP.GT.U32.AND P5, PT, R13, R58, PT ;  /* 0x0000003a0d00720c */ /* 0x000fe20003fa4070 */
[C---:B------:R-:W-:Y:S01]  /*69f0*/  VIADD R63, R14.reuse, 0x38 ;  /* 0x000000380e3f7836 */ /* 0x040fe20000000000 */
[----:B------:R-:W-:Y:S01]  /*6a00*/  IABS R60, R61 ;  /* 0x0000003d003c7213 */ /* 0x000fe20000000000 */
[----:B------:R-:W-:Y:S01]  /*6a10*/  @!P4 IMAD.MOV R70, RZ, RZ, -R70 ;  /* 0x000000ffff46c224 */ /* 0x000fe200078e0a46 */
[----:B------:R-:W-:Y:S01]  /*6a20*/  ISETP.GE.AND P4, PT, R65, RZ, PT ;  /* 0x000000ff4100720c */ /* 0x000fe20003f86270 */
[----:B------:R-:W-:Y:S01]  /*6a30*/  VIADD R65, R14, 0x34 ;  /* 0x000000340e417836 */ /* 0x000fe20000000000 */
[----:B------:R-:W-:Y:S01]  /*6a40*/  IABS R76, R63 ;  /* 0x0000003f004c7213 */ /* 0x000fe20000000000 */
[----:B------:R-:W-:-:S03]  /*6a50*/  IMAD.HI.U32 R57, R15, R60, RZ ;  /* 0x0000003c0f397227 */ /* 0x000fc600078e00ff */
[----:B------:R-:W-:Y:S01]  /*6a60*/  IABS R80, R65 ;  /* 0x0000004100507213 */ /* 0x000fe20000000000 */
[--C-:B------:R-:W-:Y:S01]  /*6a70*/  @!P1 IMAD.IADD R66, R66, 0x1, -R13.reuse ;  /* 0x0000000142429824 */ /* 0x100fe200078e0a0d */
[----:B------:R-:W-:Y:S01]  /*6a80*/  ISETP.GE.AND P1, PT, R59, RZ, PT ;  /* 0x000000ff3b00720c */ /* 0x000fe20003f26270 */
[----:B------:R-:W-:Y:S01]  /*6a90*/  @!P6 IMAD.IADD R62, R62, 0x1, -R13 ;  /* 0x000000013e3ee824 */ /* 0x000fe200078e0a0d */
[----:B------:R-:W-:Y:S01]  /*6aa0*/  ISETP.GT.U32.AND P6, PT, R13, R56, PT ;  /* 0x000000380d00720c */ /* 0x000fe20003fc4070 */
[----:B------:R-:W-:Y:S02]  /*6ab0*/  IMAD.MOV R59, RZ, RZ, -R57 ;  /* 0x000000ffff3b7224 */ /* 0x000fe400078e0a39 */
[----:B------:R-:W-:Y:S02]  /*6ac0*/  @!P5 IMAD.IADD R58, R58, 0x1, -R13 ;  /* 0x000000013a3ad824 */ /* 0x000fe400078e0a0d */
[----:B------:R-:W-:-:S03]  /*6ad0*/  IMAD.HI.U32 R57, R15, R76, RZ ;  /* 0x0000004c0f397227 */ /* 0x000fc600078e00ff */
[----:B------:R-:W-:Y:S01]  /*6ae0*/  ISETP.GT.U32.AND P5, PT, R13, R58, PT ;  /* 0x0000003a0d00720c */ /* 0x000fe20003fa4070 */
[----:B------:R-:W-:Y:S02]  /*6af0*/  IMAD.MOV.U32 R74, RZ, RZ, R62 ;  /* 0x000000ffff4a7224 */ /* 0x000fe400078e003e */
[----:B------:R-:W-:Y:S02]  /*6b00*/  IMAD.MOV R62, RZ, RZ, -R57 ;  /* 0x000000ffff3e7224 */ /* 0x000fe400078e0a39 */
[----:B------:R-:W-:-:S04]  /*6b10*/  IMAD.HI.U32 R57, R15, R80, RZ ;  /* 0x000000500f397227 */ /* 0x000fc800078e00ff */
[----:B------:R-:W-:Y:S02]  /*6b20*/  IMAD.MOV R57, RZ, RZ, -R57 ;  /* 0x000000ffff397224 */ /* 0x000fe400078e0a39 */
[C---:B------:R-:W-:Y:S02]  /*6b30*/  IMAD R62, R13.reuse, R62, R76 ;  /* 0x0000003e0d3e7224 */ /* 0x040fe400078e024c */
[----:B------:R-:W-:Y:S02]  /*6b40*/  IMAD.MOV.U32 R76, RZ, RZ, R64 ;  /* 0x000000ffff4c7224 */ /* 0x000fe400078e0040 */
[----:B------:R-:W-:Y:S02]  /*6b50*/  IMAD R64, R13, R57, R80 ;  /* 0x000000390d407224 */ /* 0x000fe400078e0250 */
[--C-:B------:R-:W-:Y:S01]  /*6b60*/  @!P6 IMAD.IADD R56, R56, 0x1, -R13.reuse ;  /* 0x000000013838e824 */ /* 0x100fe200078e0a0d */
[----:B------:R-:W-:Y:S01]  /*6b70*/  ISETP.GE.AND P6, PT, R61, RZ, PT ;  /* 0x000000ff3d00720c */ /* 0x000fe20003fc6270 */
[----:B------:R-:W-:Y:S01]  /*6b80*/  @!P5 IMAD.IADD R58, R58, 0x1, -R13 ;  /* 0x000000013a3ad824 */ /* 0x000fe200078e0a0d */
[C---:B------:R-:W-:Y:S01]  /*6b90*/  ISETP.GT.U32.AND P5, PT, R13.reuse, R64, PT ;  /* 0x000000400d00720c */ /* 0x040fe20003fa4070 */
[----:B------:R-:W-:Y:S01]  /*6ba0*/  @!P2 IMAD.MOV R74, RZ, RZ, -R74 ;  /* 0x000000ffff4aa224 */ /* 0x000fe200078e0a4a */
[----:B------:R-:W-:Y:S01]  /*6bb0*/  ISETP.GT.U32.AND P2, PT, R13, R56, PT ;  /* 0x000000380d00720c */ /* 0x000fe20003f44070 */
[----:B------:R-:W-:-:S02]  /*6bc0*/  VIADD R57, R14, 0x30 ;  /* 0x000000300e397836 */ /* 0x000fc40000000000 */
[----:B------:R-:W-:Y:S02]  /*6bd0*/  IMAD.MOV.U32 R78, RZ, RZ, R66 ;  /* 0x000000ffff4e7224 */ /* 0x000fe400078e0042 */
[----:B------:R-:W-:Y:S01]  /*6be0*/  IMAD.MOV.U32 R82, RZ, RZ, R58 ;  /* 0x000000ffff527224 */ /* 0x000fe200078e003a */
[----:B------:R-:W-:Y:S01]  /*6bf0*/  IABS R66, R57 ;  /* 0x0000003900427213 */ /* 0x000fe20000000000 */
[C---:B------:R-:W-:Y:S02]  /*6c00*/  IMAD R60, R13.reuse, R59, R60 ;  /* 0x0000003b0d3c7224 */ /* 0x040fe400078e023c */
[----:B------:R-:W-:Y:S02]  /*6c10*/  @!P1 IMAD.MOV R82, RZ, RZ, -R82 ;  /* 0x000000ffff529224 */ /* 0x000fe400078e0a52 */
[--C-:B------:R-:W-:Y:S02]  /*6c20*/  @!P5 IMAD.IADD R64, R64, 0x1, -R13.reuse ;  /* 0x000000014040d824 */ /* 0x100fe400078e0a0d */
[----:B------:R-:W-:Y:S01]  /*6c30*/  @!P2 IMAD.IADD R56, R56, 0x1, -R13 ;  /* 0x000000013838a824 */ /* 0x000fe200078e0a0d */
[C---:B------:R-:W-:Y:S01]  /*6c40*/  ISETP.GT.U32.AND P2, PT, R13.reuse, R62, PT ;  /* 0x0000003e0d00720c */ /* 0x040fe20003f44070 */
[----:B------:R-:W-:Y:S01]  /*6c50*/  VIADD R59, R14, 0x2c ;  /* 0x0000002c0e3b7836 */ /* 0x000fe20000000000 */
[----:B------:R-:W-:Y:S01]  /*6c60*/  ISETP.GT.U32.AND P1, PT, R13, R64, PT ;  /* 0x000000400d00720c */ /* 0x000fe20003f24070 */
[----:B------:R-:W-:-:S02]  /*6c70*/  IMAD.MOV.U32 R80, RZ, RZ, R56 ;  /* 0x000000ffff507224 */ /* 0x000fc400078e0038 */
[----:B------:R-:W-:Y:S01]  /*6c80*/  IMAD.HI.U32 R56, R15, R66, RZ ;  /* 0x000000420f387227 */ /* 0x000fe200078e00ff */
[----:B------:R-:W-:-:S03]  /*6c90*/  IABS R84, R59 ;  /* 0x0000003b00547213 */ /* 0x000fc60000000000 */
[----:B------:R-:W-:Y:S02]  /*6ca0*/  IMAD.MOV R56, RZ, RZ, -R56 ;  /* 0x000000ffff387224 */ /* 0x000fe400078e0a38 */
[----:B------:R-:W-:Y:S01]  /*6cb0*/  @!P0 IMAD.MOV R76, RZ, RZ, -R76 ;  /* 0x000000ffff4c8224 */ /* 0x000fe200078e0a4c */
[C---:B------:R-:W-:Y:S01]  /*6cc0*/  ISETP.GT.U32.AND P0, PT, R13.reuse, R60, PT ;  /* 0x0000003c0d00720c */ /* 0x040fe20003f04070 */
[C---:B------:R-:W-:Y:S02]  /*6cd0*/  IMAD R56, R13.reuse, R56, R66 ;  /* 0x000000380d387224 */ /* 0x040fe400078e0242 */
[--C-:B------:R-:W-:Y:S02]  /*6ce0*/  @!P1 IMAD.IADD R64, R64, 0x1, -R13.reuse ;  /* 0x0000000140409824 */ /* 0x100fe400078e0a0d */
[----:B------:R-:W-:Y:S01]  /*6cf0*/  @!P2 IMAD.IADD R62, R62, 0x1, -R13 ;  /* 0x000000013e3ea824 */ /* 0x000fe200078e0a0d */
[----:B------:R-:W-:Y:S01]  /*6d00*/  ISETP.GT.U32.AND P1, PT, R13, R56, PT ;  /* 0x000000380d00720c */ /* 0x000fe20003f24070 */
[----:B------:R-:W-:Y:S01]  /*6d10*/  VIADD R73, R14, 0x18 ;  /* 0x000000180e497836 */ /* 0x000fe20000000000 */
[----:B------:R-:W-:Y:S01]  /*6d20*/  ISETP.GE.AND P2, PT, R57, RZ, PT ;  /* 0x000000ff3900720c */ /* 0x000fe20003f46270 */
[----:B------:R-:W-:Y:S01]  /*6d30*/  IMAD.HI.U32 R57, R15, R84, RZ ;  /* 0x000000540f397227 */ /* 0x000fe200078e00ff */
[----:B------:R-:W-:-:S02]  /*6d40*/  ISETP.GT.U32.AND P5, PT, R13, R62, PT ;  /* 0x0000003e0d00720c */ /* 0x000fc40003fa4070 */
[----:B------:R-:W-:Y:S01]  /*6d50*/  IABS R102, R73 ;  /* 0x0000004900667213 */ /* 0x000fe20000000000 */
[----:B------:R-:W-:Y:S02]  /*6d60*/  IMAD.MOV R57, RZ, RZ, -R57 ;  /* 0x000000ffff397224 */ /* 0x000fe400078e0a39 */
[--C-:B------:R-:W-:Y:S02]  /*6d70*/  @!P0 IMAD.IADD R60, R60, 0x1, -R13.reuse ;  /* 0x000000013c3c8824 */ /* 0x100fe400078e0a0d */
[C---:B------:R-:W-:Y:S02]  /*6d80*/  IMAD R58, R13.reuse, R57, R84 ;  /* 0x000000390d3a7224 */ /* 0x040fe400078e0254 */
[--C-:B------:R-:W-:Y:S01]  /*6d90*/  @!P1 IMAD.IADD R56, R56, 0x1, -R13.reuse ;  /* 0x0000000138389824 */ /* 0x100fe200078e0a0d */
[C---:B------:R-:W-:Y:S01]  /*6da0*/  ISETP.GT.U32.AND P0, PT, R13.reuse, R60, PT ;  /* 0x0000003c0d00720c */ /* 0x040fe20003f04070 */
[----:B------:R-:W-:Y:S02]  /*6db0*/  VIADD R57, R14, 0x28 ;  /* 0x000000280e397836 */ /* 0x000fe40000000000 */
        /* <DEDUP_REMOVED lines=8> */
[----:B------:R-:W-:Y:S01]  /*6e40*/  IMAD.HI.U32 R57, R15, R66, RZ ;  /* 0x000000420f397227 */ /* 0x000fe200078e00ff */
[----:B------:R-:W-:-:S02]  /*6e50*/  ISETP.GE.AND P3, PT, R65, RZ, PT ;  /* 0x000000ff4100720c */ /* 0x000fc40003f66270 */
[----:B------:R-:W-:Y:S01]  /*6e60*/  IABS R100, R71 ;  /* 0x0000004700647213 */ /* 0x000fe20000000000 */
[----:B------:R-:W-:Y:S02]  /*6e70*/  IMAD.MOV R57, RZ, RZ, -R57 ;  /* 0x000000ffff397224 */ /* 0x000fe400078e0a39 */
[--C-:B------:R-:W-:Y:S01]  /*6e80*/  @!P1 IMAD.IADD R56, R56, 0x1, -R13.reuse ;  /* 0x0000000138389824 */ /* 0x100fe200078e0a0d */
[C---:B------:R-:W-:Y:S01]  /*6e90*/  ISETP.GT.U32.AND P1, PT, R13.reuse, R58, PT ;  /* 0x0000003a0d00720c */ /* 0x040fe20003f24070 */
[----:B------:R-:W-:Y:S02]  /*6ea0*/  IMAD R66, R13, R57, R66 ;  /* 0x000000390d427224 */ /* 0x000fe400078e0242 */
[----:B------:R-:W-:Y:S01]  /*6eb0*/  @!P0 IMAD.IADD R60, R60, 0x1, -R13 ;  /* 0x000000013c3c8824 */ /* 0x000fe200078e0a0d */
[----:B------:R-:W-:Y:S01]  /*6ec0*/  ISETP.GE.AND P0, PT, R59, RZ, PT ;  /* 0x000000ff3b00720c */ /* 0x000fe20003f06270 */
[----:B------:R-:W-:-:S04]  /*6ed0*/  IMAD.HI.U32 R65, R15, R102, RZ ;  /* 0x000000660f417227 */ /* 0x000fc800078e00ff */
[----:B------:R-:W-:Y:S02]  /*6ee0*/  VIADD R69, R14, 0x20 ;  /* 0x000000200e457836 */ /* 0x000fe40000000000 */
[----:B------:R-:W-:-:S03]  /*6ef0*/  IMAD.HI.U32 R59, R15, R96, RZ ;  /* 0x000000600f3b7227 */ /* 0x000fc600078e00ff */
[----:B------:R-:W-:Y:S01]  /*6f00*/  IABS R98, R69 ;  /* 0x0000004500627213 */ /* 0x000fe20000000000 */
[----:B------:R-:W-:Y:S01]  /*6f10*/  @!P1 IMAD.IADD R58, R58, 0x1, -R13 ;  /* 0x000000013a3a9824 */ /* 0x000fe200078e0a0d */
[----:B------:R-:W-:Y:S01]  /*6f20*/  ISETP.GT.U32.AND P1, PT, R13, R66, PT ;  /* 0x000000420d00720c */ /* 0x000fe20003f24070 */
[----:B------:R-:W-:Y:S01]  /*6f30*/  @!P4 IMAD.MOV R78, RZ, RZ, -R78 ;  /* 0x000000ffff4ec224 */ /* 0x000fe200078e0a4e */
[----:B------:R-:W-:Y:S01]  /*6f40*/  ISETP.GE.AND P4, PT, R63, RZ, PT ;  /* 0x000000ff3f00720c */ /* 0x000fe20003f86270 */
[----:B------:R-:W-:Y:S02]  /*6f50*/  IMAD.MOV R65, RZ, RZ, -R65 ;  /* 0x000000ffff417224 */ /* 0x000fe400078e0a41 */
[----:B------:R-:W-:Y:S02]  /*6f60*/  IMAD.MOV R59, RZ, RZ, -R59 ;  /* 0x000000ffff3b7224 */ /* 0x000fe400078e0a3b */
[----:B------:R-:W-:Y:S02]  /*6f70*/  VIADD R75, R14, 0x10 ;  /* 0x000000100e4b7836 */ /* 0x000fe40000000000 */
[----:B------:R-:W-:-:S03]  /*6f80*/  IMAD.HI.U32 R63, R15, R100, RZ ;  /* 0x000000640f3f7227 */ /* 0x000fc600078e00ff */
[----:B------:R-:W-:Y:S01]  /*6f90*/  IABS R106, R75 ;  /* 0x0000004b006a7213 */ /* 0x000fe20000000000 */
[C---:B------:R-:W-:Y:S02]  /*6fa0*/  IMAD R102, R13.reuse, R65, R102 ;  /* 0x000000410d667224 */ /* 0x040fe400078e0266 */
[----:B------:R-:W-:Y:S02]  /*6fb0*/  IMAD R96, R13, R59, R96 ;  /* 0x0000003b0d607224 */ /* 0x000fe400078e0260 */
[----:B------:R-:W-:Y:S02]  /*6fc0*/  VIADD R65, R14, 0x14 ;  /* 0x000000140e417836 */ /* 0x000fe40000000000 */
[----:B------:R-:W-:Y:S02]  /*6fd0*/  IMAD.MOV.U32 R84, RZ, RZ, R60 ;  /* 0x000000ffff547224 */ /* 0x000fe400078e003c */
[----:B------:R-:W-:Y:S01]  /*6fe0*/  IMAD.HI.U32 R61, R15, R98, RZ ;  /* 0x000000620f3d7227 */ /* 0x000fe200078e00ff */
[----:B------:R-:W-:-:S03]  /*6ff0*/  IABS R104, R65 ;  /* 0x0000004100687213 */ /* 0x000fc60000000000 */
[----:B------:R-:W-:Y:S02]  /*7000*/  IMAD.MOV R63, RZ, RZ, -R63 ;  /* 0x000000ffff3f7224 */ /* 0x000fe400078e0a3f */
[----:B------:R-:W-:Y:S01]  /*7010*/  @!P1 IMAD.IADD R66, R66, 0x1, -R13 ;  /* 0x0000000142429824 */ /* 0x000fe200078e0a0d */
[C---:B------:R-:W-:Y:S01]  /*7020*/  ISETP.GT.U32.AND P1, PT, R13.reuse, R58, PT ;  /* 0x0000003a0d00720c */ /* 0x040fe20003f24070 */
[----:B------:R-:W-:Y:S02]  /*7030*/  IMAD.MOV.U32 R86, RZ, RZ, R62 ;  /* 0x000000ffff567224 */ /* 0x000fe400078e003e */
[----:B------:R-:W-:Y:S01]  /*7040*/  @!P6 IMAD.MOV R84, RZ, RZ, -R84 ;  /* 0x000000ffff54e224 */ /* 0x000fe200078e0a54 */
[----:B------:R-:W-:Y:S01]  /*7050*/  ISETP.GT.U32.AND P6, PT, R13, R96, PT ;  /* 0x000000600d00720c */ /* 0x000fe20003fc4070 */
[----:B------:R-:W-:Y:S02]  /*7060*/  IMAD.MOV R61, RZ, RZ, -R61 ;  /* 0x000000ffff3d7224 */ /* 0x000fe400078e0a3d */
[----:B------:R-:W-:-:S04]  /*7070*/  IMAD.HI.U32 R59, R15, R106, RZ ;  /* 0x0000006a0f3b7227 */ /* 0x000fc800078e00ff */
[C---:B------:R-:W-:Y:S02]  /*7080*/  IMAD R100, R13.reuse, R63, R100 ;  /* 0x0000003f0d647224 */ /* 0x040fe400078e0264 */
[----:B------:R-:W-:Y:S02]  /*7090*/  IMAD.MOV.U32 R90, RZ, RZ, R56 ;  /* 0x000000ffff5a7224 */ /* 0x000fe400078e0038 */
[----:B------:R-:W-:Y:S01]  /*70a0*/  @!P4 IMAD.MOV R86, RZ, RZ, -R86 ;  /* 0x000000ffff56c224 */ /* 0x000fe200078e0a56 */
[C---:B------:R-:W-:Y:S01]  /*70b0*/  ISETP.GT.U32.AND P4, PT, R13.reuse, R66, PT ;  /* 0x000000420d00720c */ /* 0x040fe20003f84070 */
[----:B------:R-:W-:Y:S02]  /*70c0*/  VIADD R77, R14, 0xc ;  /* 0x0000000c0e4d7836 */ /* 0x000fe40000000000 */
[----:B------:R-:W-:Y:S02]  /*70d0*/  IMAD R98, R13, R61, R98 ;  /* 0x0000003d0d627224 */ /* 0x000fe400078e0262 */
[----:B------:R-:W-:Y:S01]  /*70e0*/  IMAD.HI.U32 R57, R15, R104, RZ ;  /* 0x000000680f397227 */ /* 0x000fe200078e00ff */
[----:B------:R-:W-:-:S03]  /*70f0*/  IABS R92, R77 ;  /* 0x0000004d005c7213 */ /* 0x000fc60000000000 */
[----:B------:R-:W-:Y:S02]  /*7100*/  IMAD.MOV R63, RZ, RZ, -R59 ;  /* 0x000000ffff3f7224 */ /* 0x000fe400078e0a3b */
[----:B------:R-:W-:Y:S02]  /*7110*/  IMAD.MOV.U32 R88, RZ, RZ, R64 ;  /* 0x000000ffff587224 */ /* 0x000fe400078e0040 */
[----:B------:R-:W-:Y:S01]  /*7120*/  @!P2 IMAD.MOV R90, RZ, RZ, -R90 ;  /* 0x000000ffff5aa224 */ /* 0x000fe200078e0a5a */
[C---:B------:R-:W-:Y:S01]  /*7130*/  ISETP.GT.U32.AND P2, PT, R13.reuse, R100, PT ;  /* 0x000000640d00720c */ /* 0x040fe20003f44070 */
[----:B------:R-:W-:Y:S02]  /*7140*/  VIADD R79, R14, 0x8 ;  /* 0x000000080e4f7836 */ /* 0x000fe40000000000 */
[----:B------:R-:W-:Y:S02]  /*7150*/  IMAD.MOV R61, RZ, RZ, -R57 ;  /* 0x000000ffff3d7224 */ /* 0x000fe400078e0a39 */
[C---:B------:R-:W-:Y:S01]  /*7160*/  IMAD R106, R13.reuse, R63, R106 ;  /* 0x0000003f0d6a7224 */ /* 0x040fe200078e026a */
[----:B------:R-:W-:Y:S01]  /*7170*/  IABS R94, R79 ;  /* 0x0000004f005e7213 */ /* 0x000fe20000000000 */
[----:B------:R-:W-:Y:S01]  /*7180*/  @!P3 IMAD.MOV R88, RZ, RZ, -R88 ;  /* 0x000000ffff58b224 */ /* 0x000fe200078e0a58 */
[C---:B------:R-:W-:Y:S01]  /*7190*/  ISETP.GT.U32.AND P3, PT, R13.reuse, R98, PT ;  /* 0x000000620d00720c */ /* 0x040fe20003f64070 */
[----:B------:R-:W-:-:S02]  /*71a0*/  IMAD R104, R13, R61, R104 ;  /* 0x0000003d0d687224 */ /* 0x000fc400078e0268 */
[--C-:B------:R-:W-:Y:S01]  /*71b0*/  @!P1 IMAD.IADD R58, R58, 0x1, -R13.reuse ;  /* 0x000000013a3a9824 */ /* 0x100fe200078e0a0d */
[C---:B------:R-:W-:Y:S01]  /*71c0*/  ISETP.GT.U32.AND P1, PT, R13.reuse, R102, PT ;  /* 0x000000660d00720c */ /* 0x040fe20003f24070 */
[----:B------:R-:W-:Y:S01]  /*71d0*/  @!P6 IMAD.IADD R96, R96, 0x1, -R13 ;  /* 0x000000016060e824 */ /* 0x000fe200078e0a0d */
[----:B------:R-:W-:Y:S01]  /*71e0*/  ISETP.GT.U32.AND P6, PT, R13, R106, PT ;  /* 0x0000006a0d00720c */ /* 0x000fe20003fc4070 */
[----:B------:R-:W-:-:S04]  /*71f0*/  IMAD.HI.U32 R57, R15, R92, RZ ;  /* 0x0000005c0f397227 */ /* 0x000fc800078e00ff */
[----:B------:R-:W-:Y:S01]  /*7200*/  @!P4 IMAD.IADD R66, R66, 0x1, -R13 ;  /* 0x000000014242c824 */ /* 0x000fe200078e0a0d */
[----:B------:R-:W-:Y:S01]  /*7210*/  ISETP.GT.U32.AND P4, PT, R13, R104, PT ;  /* 0x000000680d00720c */ /* 0x000fe20003f84070 */
[----:B------:R-:W-:-:S04]  /*7220*/  IMAD.HI.U32 R59, R15, R94, RZ ;  /* 0x0000005e0f3b7227 */ /* 0x000fc800078e00ff */
[----:B------:R-:W-:Y:S02]  /*7230*/  IMAD.MOV R57, RZ, RZ, -R57 ;  /* 0x000000ffff397224 */ /* 0x000fe400078e0a39 */
[----:B------:R-:W-:Y:S02]  /*7240*/  VIADD R81, R14, 0x4 ;  /* 0x000000040e517836 */ /* 0x000fe40000000000 */
[----:B------:R-:W-:Y:S01]  /*7250*/  @!P2 IMAD.IADD R100, R100, 0x1, -R13 ;  /* 0x000000016464a824 */ /* 0x000fe200078e0a0d */
[C---:B------:R-:W-:Y:S01]  /*7260*/  ISETP.GT.U32.AND P2, PT, R13.reuse, R96, PT ;  /* 0x000000600d00720c */ /* 0x040fe20003f44070 */
[----:B------:R-:W-:Y:S01]  /*7270*/  IMAD.MOV R59, RZ, RZ, -R59 ;  /* 0x000000ffff3b7224 */ /* 0x000fe200078e0a3b */
[----:B------:R-:W-:Y:S01]  /*7280*/  IABS R108, R81 ;  /* 0x00000051006c7213 */ /* 0x000fe20000000000 */
[C---:B------:R-:W-:Y:S02]  /*7290*/  IMAD R56, R13.reuse, R57, R92 ;  /* 0x000000390d387224 */ /* 0x040fe400078e025c */
[----:B------:R-:W-:Y:S01]  /*72a0*/  @!P3 IMAD.IADD R98, R98, 0x1, -R13 ;  /* 0x000000016262b824 */ /* 0x000fe200078e0a0d */
[----:B------:R-:W-:Y:S01]  /*72b0*/  ISETP.GE.AND P3, PT, R14, RZ, PT ;  /* 0x000000ff0e00720c */ /* 0x000fe20003f66270 */
[----:B------:R-:W-:Y:S01]  /*72c0*/  IMAD.MOV.U32 R92, RZ, RZ, R58 ;  /* 0x000000ffff5c7224 */ /* 0x000fe200078e003a */
[----:B------:R-:W-:Y:S01]  /*72d0*/  IABS R58, R14 ;  /* 0x0000000e003a7213 */ /* 0x000fe20000000000 */
[----:B------:R-:W-:-:S02]  /*72e0*/  IMAD R60, R13, R59, R94 ;  /* 0x0000003b0d3c7224 */ /* 0x000fc400078e025e */
[----:B------:R-:W-:Y:S01]  /*72f0*/  @!P0 IMAD.MOV R92, RZ, RZ, -R92 ;  /* 0x000000ffff5c8224 */ /* 0x000fe200078e0a5c */
[C---:B------:R-:W-:Y:S01]  /*7300*/  ISETP.GT.U32.AND P0, PT, R13.reuse, R98, PT ;  /* 0x000000620d00720c */ /* 0x040fe20003f04070 */
[--C-:B------:R-:W-:Y:S01]  /*7310*/  @!P1 IMAD.IADD R102, R102, 0x1, -R13.reuse ;  /* 0x0000000166669824 */ /* 0x100fe200078e0a0d */
[----:B------:R-:W-:Y:S01]  /*7320*/  ISETP.GT.U32.AND P1, PT, R13, R100, PT ;  /* 0x000000640d00720c */ /* 0x000fe20003f24070 */
[----:B------:R-:W-:Y:S02]  /*7330*/  IMAD.MOV.U32 R94, RZ, RZ, R66 ;  /* 0x000000ffff5e7224 */ /* 0x000fe400078e0042 */
[----:B------:R-:W-:Y:S02]  /*7340*/  @!P6 IMAD.IADD R106, R106, 0x1, -R13 ;  /* 0x000000016a6ae824 */ /* 0x000fe400078e0a0d */
[----:B------:R-:W-:-:S04]  /*7350*/  IMAD.HI.U32 R61, R15, R108, RZ ;  /* 0x0000006c0f3d7227 */ /* 0x000fc800078e00ff */
[----:B------:R-:W-:Y:S01]  /*7360*/  @!P4 IMAD.IADD R104, R104, 0x1, -R13 ;  /* 0x000000016868c824 */ /* 0x000fe200078e0a0d */
[C---:B------:R-:W-:Y:S01]  /*7370*/  ISETP.GT.U32.AND P4, PT, R13.reuse, R102, PT ;  /* 0x000000660d00720c */ /* 0x040fe20003f84070 */
[----:B------:R-:W-:Y:S01]  /*7380*/  @!P5 IMAD.MOV R94, RZ, RZ, -R94 ;  /* 0x000000ffff5ed224 */ /* 0x000fe200078e0a5e */
[C---:B------:R-:W-:Y:S01]  /*7390*/  ISETP.GT.U32.AND P5, PT, R13.reuse, R106, PT ;  /* 0x0000006a0d00720c */ /* 0x040fe20003fa4070 */
[----:B------:R-:W-:Y:S01]  /*73a0*/  IMAD.MOV R61, RZ, RZ, -R61 ;  /* 0x000000ffff3d7224 */ /* 0x000fe200078e0a3d */
[C---:B------:R-:W-:Y:S01]  /*73b0*/  ISETP.GT.U32.AND P6, PT, R13.reuse, R104, PT ;  /* 0x000000680d00720c */ /* 0x040fe20003fc4070 */
[----:B------:R-:W-:Y:S01]  /*73c0*/  @!P2 IMAD.IADD R96, R96, 0x1, -R13 ;  /* 0x000000016060a824 */ /* 0x000fe200078e0a0d */
[----:B------:R-:W-:Y:S01]  /*73d0*/  ISETP.GT.U32.AND P2, PT, R13, R56, PT ;  /* 0x000000380d00720c */ /* 0x000fe20003f44070 */
[----:B------:R-:W-:-:S04]  /*73e0*/  IMAD.HI.U32 R15, R15, R58, RZ ;  /* 0x0000003a0f0f7227 */ /* 0x000fc800078e00ff */
[C---:B------:R-:W-:Y:S02]  /*73f0*/  IMAD R62, R13.reuse, R61, R108 ;  /* 0x0000003d0d3e7224 */ /* 0x040fe400078e026c */
[----:B------:R-:W-:Y:S02]  /*7400*/  IMAD.MOV R15, RZ, RZ, -R15 ;  /* 0x000000ffff0f7224 */ /* 0x000fe400078e0a0f */
[--C-:B------:R-:W-:Y:S01]  /*7410*/  @!P0 IMAD.IADD R98, R98, 0x1, -R13.reuse ;  /* 0x0000000162628824 */ /* 0x100fe200078e0a0d */
[C---:B------:R-:W-:Y:S01]  /*7420*/  ISETP.GT.U32.AND P0, PT, R13.reuse, R60, PT ;  /* 0x0000003c0d00720c */ /* 0x040fe20003f04070 */
[----:B------:R-:W-:Y:S01]  /*7430*/  @!P1 IMAD.IADD R100, R100, 0x1, -R13 ;  /* 0x0000000164649824 */ /* 0x000fe200078e0a0d */
[C---:B------:R-:W-:Y:S01]  /*7440*/  ISETP.GT.U32.AND P1, PT, R13.reuse, R62, PT ;  /* 0x0000003e0d00720c */ /* 0x040fe20003f24070 */
[----:B------:R-:W-:Y:S01]  /*7450*/  IMAD R58, R13, R15, R58 ;  /* 0x0000000f0d3a7224 */ /* 0x000fe200078e023a */
[----:B------:R-:W-:Y:S01]  /*7460*/  SHF.R.S32.HI R15, RZ, 0x2, R9 ;  /* 0x00000002ff0f7819 */ /* 0x000fe20000011409 */
[--C-:B------:R-:W-:Y:S01]  /*7470*/  @!P4 IMAD.IADD R102, R102, 0x1, -R13.reuse ;  /* 0x000000016666c824 */ /* 0x100fe200078e0a0d */
[----:B------:R-:W-:Y:S01]  /*7480*/  ISETP.GE.AND P4, PT, R67, RZ, PT ;  /* 0x000000ff4300720c */ /* 0x000fe20003f86270 */
[--C-:B------:R-:W-:Y:S01]  /*7490*/  @!P5 IMAD.IADD R106, R106, 0x1, -R13.reuse ;  /* 0x000000016a6ad824 */ /* 0x100fe200078e0a0d */
[----:B------:R-:W-:Y:S01]  /*74a0*/  ISETP.GE.AND P5, PT, R71, RZ, PT ;  /* 0x000000ff4700720c */ /* 0x000fe20003fa6270 */
[--C-:B------:R-:W-:Y:S01]  /*74b0*/  @!P2 IMAD.IADD R56, R56, 0x1, -R13.reuse ;  /* 0x000000013838a824 */ /* 0x100fe200078e0a0d */
[----:B------:R-:W-:Y:S01]  /*74c0*/  ISETP.GT.U32.AND P2, PT, R13, R58, PT ;  /* 0x0000003a0d00720c */ /* 0x000fe20003f44070 */
[--C-:B------:R-:W-:Y:S01]  /*74d0*/  @!P6 IMAD.IADD R104, R104, 0x1, -R13.reuse ;  /* 0x000000016868e824 */ /* 0x100fe200078e0a0d */
[----:B------:R-:W-:Y:S01]  /*74e0*/  ISETP.GE.AND P6, PT, R69, RZ, PT ;  /* 0x000000ff4500720c */ /* 0x000fe20003fc6270 */
[--C-:B------:R-:W-:Y:S01]  /*74f0*/  @!P0 IMAD.IADD R60, R60, 0x1, -R13.reuse ;  /* 0x000000013c3c8824 */ /* 0x100fe200078e0a0d */
[----:B------:R-:W-:Y:S01]  /*7500*/  ISETP.GE.AND P0, PT, R73, RZ, PT ;  /* 0x000000ff4900720c */ /* 0x000fe20003f06270 */
[--C-:B------:R-:W-:Y:S01]  /*7510*/  @!P1 IMAD.IADD R62, R62, 0x1, -R13.reuse ;  /* 0x000000013e3e9824 */ /* 0x100fe200078e0a0d */
[----:B------:R-:W-:Y:S01]  /*7520*/  ISETP.GT.U32.AND P1, PT, R13, R56, PT ;  /* 0x000000380d00720c */ /* 0x000fe20003f24070 */
[----:B------:R-:W-:Y:S01]  /*7530*/  IMAD.SHL.U32 R14, R9, 0x20, RZ ;  /* 0x00000020090e7824 */ /* 0x000fe200078e00ff */
[----:B------:R-:W-:Y:S01]  /*7540*/  SGXT R15, R15, 0x1 ;  /* 0x000000010f0f781a */ /* 0x000fe20000000200 */
[----:B------:R-:W-:Y:S01]  /*7550*/  @!P4 IMAD.MOV R96, RZ, RZ, -R96 ;  /* 0x000000ffff60c224 */ /* 0x000fe200078e0a60 */
[C---:B------:R-:W-:Y:S01]  /*7560*/  ISETP.GT.U32.AND P4, PT, R13.reuse, R60, PT ;  /* 0x0000003c0d00720c */ /* 0x040fe20003f84070 */
[----:B------:R-:W-:Y:S01]  /*7570*/  @!P5 IMAD.MOV R100, RZ, RZ, -R100 ;  /* 0x000000ffff64d224 */ /* 0x000fe200078e0a64 */
[----:B------:R-:W-:Y:S01]  /*7580*/  ISETP.GT.U32.AND P5, PT, R13, R62, PT ;  /* 0x0000003e0d00720c */ /* 0x000fe20003fa4070 */
[--C-:B------:R-:W-:Y:S01]  /*7590*/  @!P2 IMAD.IADD R58, R58, 0x1, -R13.reuse ;  /* 0x000000013a3aa824 */ /* 0x100fe200078e0a0d */
[----:B------:R-:W-:Y:S01]  /*75a0*/  LOP3.LUT R15, R15, 0x90, RZ, 0xc0, !PT ;  /* 0x000000900f0f7812 */ /* 0x000fe200078ec0ff */
[----:B------:R-:W-:Y:S01]  /*75b0*/  @!P6 IMAD.MOV R98, RZ, RZ, -R98 ;  /* 0x000000ffff62e224 */ /* 0x000fe200078e0a62 */
[----:B------:R-:W-:Y:S01]  /*75c0*/  ISETP.GE.AND P6, PT, R65, RZ, PT ;  /* 0x000000ff4100720c */ /* 0x000fe20003fc6270 */
[----:B------:R-:W-:Y:S01]  /*75d0*/  @!P0 IMAD.MOV R102, RZ, RZ, -R102 ;  /* 0x000000ffff668224 */ /* 0x000fe200078e0a66 */
[----:B------:R-:W-:Y:S01]  /*75e0*/  ISETP.GT.U32.AND P2, PT, R13, R58, PT ;  /* 0x0000003a0d00720c */ /* 0x000fe20003f44070 */
[--C-:B------:R-:W-:Y:S01]  /*75f0*/  @!P1 IMAD.IADD R56, R56, 0x1, -R13.reuse ;  /* 0x0000000138389824 */ /* 0x100fe200078e0a0d */
[----:B------:R-:W-:Y:S01]  /*7600*/  ISETP.GE.AND P0, PT, R75, RZ, PT ;  /* 0x000000ff4b00720c */ /* 0x000fe20003f06270 */
[----:B------:R-:W-:Y:S01]  /*7610*/  IMAD R9, R83, UR5, RZ ;  /* 0x0000000553097c24 */ /* 0x000fe2000f8e02ff */
[----:B------:R-:W-:Y:S01]  /*7620*/  ISETP.GE.AND P1, PT, R77, RZ, PT ;  /* 0x000000ff4d00720c */ /* 0x000fe20003f26270 */
[--C-:B------:R-:W-:Y:S01]  /*7630*/  @!P4 IMAD.IADD R60, R60, 0x1, -R13.reuse ;  /* 0x000000013c3cc824 */ /* 0x100fe200078e0a0d */
[----:B------:R-:W-:Y:S01]  /*7640*/  ISETP.GE.AND P4, PT, R79, RZ, PT ;  /* 0x000000ff4f00720c */ /* 0x000fe20003f86270 */
[--C-:B------:R-:W-:Y:S01]  /*7650*/  @!P5 IMAD.IADD R62, R62, 0x1, -R13.reuse ;  /* 0x000000013e3ed824 */ /* 0x100fe200078e0a0d */
[----:B------:R-:W-:Y:S01]  /*7660*/  ISETP.GE.AND P5, PT, R81, RZ, PT ;  /* 0x000000ff5100720c */ /* 0x000fe20003fa6270 */
[----:B------:R-:W-:Y:S01]  /*7670*/  IMAD.MOV.U32 R108, RZ, RZ, R56 ;  /* 0x000000ffff6c7224 */ /* 0x000fe200078e0038 */
[----:B------:R-:W-:Y:S01]  /*7680*/  LOP3.LUT R14, R15, 0xf60, R14, 0xf8, !PT ;  /* 0x00000f600f0e7812 */ /* 0x000fe200078ef80e */
[----:B------:R-:W-:Y:S01]  /*7690*/  IMAD.MOV.U32 R110, RZ, RZ, R60 ;  /* 0x000000ffff6e7224 */ /* 0x000fe200078e003c */
[----:B------:R-:W-:Y:S01]  /*76a0*/  USHF.L.U32 UR5, UR5, 0x5, URZ ;  /* 0x0000000505057899 */ /* 0x000fe2000800063f */
[----:B------:R-:W-:Y:S01]  /*76b0*/  @!P2 IMAD.IADD R58, R58, 0x1, -R13 ;  /* 0x000000013a3aa824 */ /* 0x000fe200078e0a0d */
[----:B------:R-:W-:Y:S01]  /*76c0*/  ISETP.NE.AND P2, PT, R7, RZ, PT ;  /* 0x000000ff0700720c */ /* 0x000fe20003f45270 */
[----:B------:R-:W-:Y:S01]  /*76d0*/  IMAD.MOV.U32 R112, RZ, RZ, R62 ;  /* 0x000000ffff707224 */ /* 0x000fe200078e003e */
[----:B------:R-:W-:Y:S01]  /*76e0*/  LOP3.LUT R13, RZ, R7, RZ, 0x33, !PT ;  /* 0x00000007ff0d7212 */ /* 0x000fe200078e33ff */
[----:B------:R-:W-:-:S02]  /*76f0*/  IMAD.MOV.U32 R114, RZ, RZ, R58 ;  /* 0x000000ffff727224 */ /* 0x000fc400078e003a */
[----:B------:R-:W-:Y:S01]  /*7700*/  @!P6 IMAD.MOV R104, RZ, RZ, -R104 ;  /* 0x000000ffff68e224 */ /* 0x000fe200078e0a68 */
[----:B------:R-:W-:Y:S01]  /*7710*/  SEL R16, R13, R16, !P2 ;  /* 0x000000100d107207 */ /* 0x000fe20005000000 */
[----:B------:R-:W-:Y:S01]  /*7720*/  @!P0 IMAD.MOV R106, RZ, RZ, -R106 ;  /* 0x000000ffff6a8224 */ /* 0x000fe200078e0a6a */
[----:B------:R-:W-:Y:S01]  /*7730*/  IADD3 R7, P6, R9, UR6, RZ ;  /* 0x0000000609077c10 */ /* 0x000fe2000ffde0ff */
[----:B------:R-:W-:Y:S01]  /*7740*/  @!P1 IMAD.MOV R108, RZ, RZ, -R108 ;  /* 0x000000ffff6c9224 */ /* 0x000fe200078e0a6c */
[C---:B------:R-:W-:Y:S01]  /*7750*/  SEL R17, R13.reuse, R17, !P2 ;  /* 0x000000110d117207 */ /* 0x040fe20005000000 */
[----:B------:R-:W-:Y:S01]  /*7760*/  @!P4 IMAD.MOV R110, RZ, RZ, -R110 ;  /* 0x000000ffff6ec224 */ /* 0x000fe200078e0a6e */
[C---:B------:R-:W-:Y:S01]  /*7770*/  SEL R19, R13.reuse, R19, !P2 ;  /* 0x000000130d137207 */ /* 0x040fe20005000000 */
[----:B------:R-:W-:Y:S01]  /*7780*/  @!P5 IMAD.MOV R112, RZ, RZ, -R112 ;  /* 0x000000ffff70d224 */ /* 0x000fe200078e0a70 */
[C---:B------:R-:W-:Y:S01]  /*7790*/  SEL R15, R13.reuse, R18, !P2 ;  /* 0x000000120d0f7207 */ /* 0x040fe20005000000 */
[----:B------:R-:W-:Y:S01]  /*77a0*/  @!P3 IMAD.MOV R114, RZ, RZ, -R114 ;  /* 0x000000ffff72b224 */ /* 0x000fe200078e0a72 */
[C---:B------:R-:W-:Y:S01]  /*77b0*/  SEL R21, R13.reuse, R21, !P2 ;  /* 0x000000150d157207 */ /* 0x040fe20005000000 */
[----:B------:R-:W-:Y:S01]  /*77c0*/  ULDC UR6, c[0x0][0x240] ;  /* 0x0000900000067ab9 */ /* 0x000fe20000000800 */
[C---:B------:R-:W-:Y:S01]  /*77d0*/  SEL R56, R13.reuse, R20, !P2 ;  /* 0x000000140d387207 */ /* 0x040fe20005000000 */
[----:B------:R-:W-:Y:S01]  /*77e0*/  IMAD R16, R16, UR6, RZ ;  /* 0x0000000610107c24 */ /* 0x000fe2000f8e02ff */
[----:B------:R-:W-:Y:S01]  /*77f0*/  SEL R57, R13, R22, !P2 ;  /* 0x000000160d397207 */ /* 0x000fe20005000000 */
[----:B------:R-:W-:Y:S01]  /*7800*/  IMAD R18, R17, UR6, RZ ;  /* 0x0000000611127c24 */ /* 0x000fe2000f8e02ff */
[----:B------:R-:W-:Y:S01]  /*7810*/  SEL R23, R13, R23, !P2 ;  /* 0x000000170d177207 */ /* 0x000fe20005000000 */
[----:B------:R-:W-:Y:S01]  /*7820*/  IMAD R20, R19, UR6, RZ ;  /* 0x0000000613147c24 */ /* 0x000fe2000f8e02ff */
[----:B------:R-:W-:Y:S01]  /*7830*/  SEL R58, R13, R26, !P2 ;  /* 0x0000001a0d3a7207 */ /* 0x000fe20005000000 */
[----:B------:R-:W-:Y:S01]  /*7840*/  IMAD R22, R15, UR6, RZ ;  /* 0x000000060f167c24 */ /* 0x000fe2000f8e02ff */
[C---:B------:R-:W-:Y:S01]  /*7850*/  SEL R25, R13.reuse, R25, !P2 ;  /* 0x000000190d197207 */ /* 0x040fe20005000000 */
        /* <DEDUP_REMOVED lines=15> */
[C---:B------:R-:W-:Y:S01]  /*7950*/  SEL R33, R13.reuse, R33, !P2 ;  /* 0x000000210d217207 */ /* 0x040fe20005000000 */
[----:B------:R-:W-:Y:S01]  /*7960*/  IMAD.MOV.U32 R23, RZ, RZ, RZ ;  /* 0x000000ffff177224 */ /* 0x000fe200078e00ff */
[C---:B------:R-:W-:Y:S01]  /*7970*/  SEL R35, R13.reuse, R35, !P2 ;  /* 0x000000230d237207 */ /* 0x040fe20005000000 */
[----:B------:R-:W-:Y:S01]  /*7980*/  IMAD R62, R62, UR6, RZ ;  /* 0x000000063e3e7c24 */ /* 0x000fe2000f8e02ff */
[----:B------:R-:W-:Y:S01]  /*7990*/  SEL R63, R13, R34, !P2 ;  /* 0x000000220d3f7207 */ /* 0x000fe20005000000 */
[----:B------:R-:W-:Y:S01]  /*79a0*/  IMAD R34, R31, UR6, RZ ;  /* 0x000000061f227c24 */ /* 0x000fe2000f8e02ff */
[----:B------:R-:W-:-:S02]  /*79b0*/  SEL R37, R13, R37, !P2 ;  /* 0x000000250d257207 */ /* 0x000fc40005000000 */
        /* <DEDUP_REMOVED lines=8> */
[C---:B------:R-:W-:Y:S01]  /*7a40*/  SEL R41, R13.reuse, R41, !P2 ;  /* 0x000000290d297207 */ /* 0x040fe20005000000 */
[----:B------:R-:W-:Y:S01]  /*7a50*/  IMAD R66, R66, UR6, RZ ;  /* 0x0000000642427c24 */ /* 0x000fe2000f8e02ff */
[----:B------:R-:W-:Y:S01]  /*7a60*/  SEL R67, R13, R42, !P2 ;  /* 0x0000002a0d437207 */ /* 0x000fe20005000000 */
[----:B------:R-:W-:Y:S01]  /*7a70*/  IMAD R42, R33, UR6, RZ ;  /* 0x00000006212a7c24 */ /* 0x000fe2000f8e02ff */
[----:B------:R-:W-:-:S02]  /*7a80*/  SEL R43, R13, R43, !P2 ;  /* 0x0000002b0d2b7207 */ /* 0x000fc40005000000 */
[----:B------:R-:W-:Y:S01]  /*7a90*/  SEL R69, R13, R44, !P2 ;  /* 0x0000002c0d457207 */ /* 0x000fe20005000000 */
[----:B------:R-:W-:Y:S01]  /*7aa0*/  IMAD R44, R35, UR6, RZ ;  /* 0x00000006232c7c24 */ /* 0x000fe2000f8e02ff */
[C---:B------:R-:W-:Y:S02]  /*7ab0*/  SEL R45, R13.reuse, R45, !P2 ;  /* 0x0000002d0d2d7207 */ /* 0x040fe40005000000 */
[----:B------:R-:W-:Y:S01]  /*7ac0*/  SEL R71, R13, R46, !P2 ;  /* 0x0000002e0d477207 */ /* 0x000fe20005000000 */
[----:B------:R-:W-:Y:S01]  /*7ad0*/  IMAD R46, R63, UR6, RZ ;  /* 0x000000063f2e7c24 */ /* 0x000fe2000f8e02ff */
[C---:B------:R-:W-:Y:S02]  /*7ae0*/  SEL R49, R13.reuse, R49, !P2 ;  /* 0x000000310d317207 */ /* 0x040fe40005000000 */
        /* <DEDUP_REMOVED lines=60> */
[----:B------:R-:W-:Y:S01]  /*7eb0*/  LEA.HI.X.SX32 R9, R9, UR7, 0x1, P6 ;  /* 0x0000000709097c11 */ /* 0x000fe2000b0f0eff */
[----:B------:R-:W-:Y:S01]  /*7ec0*/  IMAD R116, R101, UR6, RZ ;  /* 0x0000000665747c24 */ /* 0x000fe2000f8e02ff */
[-C--:B------:R-:W-:Y:S01]  /*7ed0*/  IADD3 R17, P5, R18, R7.reuse, RZ ;  /* 0x0000000712117210 */ /* 0x080fe20007fbe0ff */
[----:B------:R-:W-:Y:S01]  /*7ee0*/  IMAD R142, R13, UR6, RZ ;  /* 0x000000060d8e7c24 */ /* 0x000fe2000f8e02ff */
[-C--:B------:R-:W-:Y:S01]  /*7ef0*/  IADD3 R13, P6, R16, R7.reuse, RZ ;  /* 0x00000007100d7210 */ /* 0x080fe20007fde0ff */
[----:B------:R-:W-:Y:S01]  /*7f00*/  IMAD R118, R103, UR6, RZ ;  /* 0x0000000667767c24 */ /* 0x000fe2000f8e02ff */
[----:B------:R-:W-:Y:S01]  /*7f10*/  IADD3 R15, P3, R20, R7, RZ ;  /* 0x00000007140f7210 */ /* 0x000fe20007f7e0ff */
[----:B------:R-:W-:Y:S01]  /*7f20*/  IMAD R120, R105, UR6, RZ ;  /* 0x0000000669787c24 */ /* 0x000fe2000f8e02ff */
[----:B------:R-:W-:Y:S01]  /*7f30*/  LEA.HI.X.SX32 R16, R16, R9, 0x1, P6 ;  /* 0x0000000910107211 */ /* 0x000fe200030f0eff */
[----:B------:R0:W-:Y:S01]  /*7f40*/  STL [R1+0xe6c], R13 ;  /* 0x000e6c0d01007387 */ /* 0x0001e20000100800 */
[----:B------:R-:W-:-:S02]  /*7f50*/  IMAD R122, R107, UR6, RZ ;  /* 0x000000066b7a7c24 */ /* 0x000fc4000f8e02ff */
[----:B------:R-:W-:Y:S01]  /*7f60*/  IMAD R124, R109, UR6, RZ ;  /* 0x000000066d7c7c24 */ /* 0x000fe2000f8e02ff */
[----:B------:R1:W-:Y:S01]  /*7f70*/  STL [R1+0xe74], R17 ;  /* 0x000e741101007387 */ /* 0x0003e20000100800 */
[----:B------:R-:W-:Y:S02]  /*7f80*/  IMAD R126, R111, UR6, RZ ;  /* 0x000000066f7e7c24 */ /* 0x000fe4000f8e02ff */
[----:B------:R-:W-:Y:S01]  /*7f90*/  IMAD R128, R113, UR6, RZ ;  /* 0x0000000671807c24 */ /* 0x000fe2000f8e02ff */
[----:B------:R3:W-:Y:S01]  /*7fa0*/  STL [R1+0xe7c], R15 ;  /* 0x000e7c0f01007387 */ /* 0x0007e20000100800 */
[----:B------:R-:W-:Y:S01]  /*7fb0*/  IMAD R130, R115, UR6, RZ ;  /* 0x0000000673827c24 */ /* 0x000fe2000f8e02ff */
[-C--:B0-----:R-:W-:Y:S01]  /*7fc0*/  IADD3 R13, P2, R22, R7.reuse, RZ ;  /* 0x00000007160d7210 */ /* 0x081fe20007f5e0ff */
[----:B------:R-:W-:Y:S02]  /*7fd0*/  IMAD R132, R117, UR6, RZ ;  /* 0x0000000675847c24 */ /* 0x000fe4000f8e02ff */
[----:B------:R-:W-:Y:S01]  /*7fe0*/  IMAD R134, R119, UR6, RZ ;  /* 0x0000000677867c24 */ /* 0x000fe2000f8e02ff */
[-C--:B-1----:R-:W-:Y:S01]  /*7ff0*/  IADD3 R17, P1, R24, R7.reuse, RZ ;  /* 0x0000000718117210 */ /* 0x082fe20007f3e0ff */
[----:B------:R0:W-:Y:S01]  /*8000*/  STL [R1+0xe84], R13 ;  /* 0x000e840d01007387 */ /* 0x0001e20000100800 */
[----:B------:R-:W-:Y:S01]  /*8010*/  IMAD R136, R121, UR6, RZ ;  /* 0x0000000679887c24 */ /* 0x000fe2000f8e02ff */
[----:B---3--:R-:W-:-:S02]  /*8020*/  IADD3 R15, P0, R56, R7, RZ ;  /* 0x00000007380f7210 */ /* 0x008fc40007f1e0ff */
[----:B------:R-:W-:Y:S01]  /*8030*/  STL [R1+0xe8c], R17 ;  /* 0x000e8c1101007387 */ /* 0x000fe20000100800 */
[----:B------:R-:W-:Y:S02]  /*8040*/  IMAD R138, R123, UR6, RZ ;  /* 0x000000067b8a7c24 */ /* 0x000fe4000f8e02ff */
[----:B------:R-:W-:Y:S01]  /*8050*/  IMAD R140, R125, UR6, RZ ;  /* 0x000000067d8c7c24 */ /* 0x000fe2000f8e02ff */
[----:B------:R1:W-:Y:S01]  /*8060*/  STL [R1+0xe94], R15 ;  /* 0x000e940f01007387 */ /* 0x0003e20000100800 */
[----:B------:R-:W-:Y:S01]  /*8070*/  ULDC UR6, c[0x0][0x234] ;  /* 0x00008d0000067ab9 */ /* 0x000fe20000000800 */
[-C--:B0-----:R-:W-:Y:S01]  /*8080*/  IADD3 R13, P4, R26, R7.reuse, RZ ;  /* 0x000000071a0d7210 */ /* 0x081fe20007f9e0ff */
[----:B------:R-:W-:Y:S02]  /*8090*/  IMAD R12, R12, UR6, RZ ;  /* 0x000000060c0c7c24 */ /* 0x000fe4000f8e02ff */
[----:B------:R-:W-:Y:S02]  /*80a0*/  IMAD R11, R11, UR6, RZ ;  /* 0x000000060b0b7c24 */ /* 0x000fe4000f8e02ff */
[----:B------:R0:W-:Y:S01]  /*80b0*/  STL [R1+0xe9c], R13 ;  /* 0x000e9c0d01007387 */ /* 0x0001e20000100800 */
[----:B------:R-:W-:Y:S01]  /*80c0*/  IMAD R10, R10, UR6, RZ ;  /* 0x000000060a0a7c24 */ /* 0x000fe2000f8e02ff */
[----:B-1----:R-:W-:-:S02]  /*80d0*/  IADD3 R15, P6, R28, R7, RZ ;  /* 0x000000071c0f7210 */ /* 0x002fc40007fde0ff */
[----:B------:R1:W-:Y:S01]  /*80e0*/  STL [R1+0xe68], R16 ;  /* 0x000e681001007387 */ /* 0x0003e20000100800 */
[----:B------:R-:W-:Y:S01]  /*80f0*/  IMAD R6, R6, UR6, RZ ;  /* 0x0000000606067c24 */ /* 0x000fe2000f8e02ff */
[----:B------:R-:W-:Y:S02]  /*8100*/  UIMAD UR6, UR10, 0x18, URZ ;  /* 0x000000180a0678a4 */ /* 0x000fe4000f8e023f */
[----:B------:R3:W-:Y:S01]  /*8110*/  STL [R1+0xea4], R15 ;  /* 0x000ea40f01007387 */ /* 0x0007e20000100800 */
[----:B0-----:R-:W-:Y:S01]  /*8120*/  LEA.HI.X.SX32 R13, R18, R9, 0x1, P5 ;  /* 0x00000009120d7211 */ /* 0x001fe200028f0eff */
[----:B------:R-:W-:Y:S01]  /*8130*/  USHF.R.S32.HI UR17, URZ, 0x1f, UR6 ;  /* 0x0000001f3f117899 */ /* 0x000fe20008011406 */
[----:B-1----:R-:W-:-:S03]  /*8140*/  IADD3 R16, P5, R58, R7, RZ ;  /* 0x000000073a107210 */ /* 0x002fc60007fbe0ff */
[----:B------:R0:W-:Y:S01]  /*8150*/  STL [R1+0xe70], R13 ;  /* 0x000e700d01007387 */ /* 0x0001e20000100800 */
[----:B---3--:R-:W-:-:S03]  /*8160*/  LEA.HI.X.SX32 R15, R20, R9, 0x1, P3 ;  /* 0x00000009140f7211 */ /* 0x008fc600018f0eff */
[----:B------:R1:W-:Y:S04]  /*8170*/  STL [R1+0xeac], R16 ;  /* 0x000eac1001007387 */ /* 0x0003e80000100800 */
[----:B------:R3:W-:Y:S01]  /*8180*/  STL [R1+0xe78], R15 ;  /* 0x000e780f01007387 */ /* 0x0007e20000100800 */
[----:B0-----:R-:W-:Y:S02]  /*8190*/  IADD3 R13, P3, R30, R7, RZ ;  /* 0x000000071e0d7210 */ /* 0x001fe40007f7e0ff */
[----:B-1----:R-:W-:-:S03]  /*81a0*/  LEA.HI.X.SX32 R16, R22, R9, 0x1, P2 ;  /* 0x0000000916107211 */ /* 0x002fc600010f0eff */
[----:B------:R0:W-:Y:S01]  /*81b0*/  STL [R1+0xeb4], R13 ;  /* 0x000eb40d01007387 */ /* 0x0001e20000100800 */
[----:B---3--:R-:W-:-:S03]  /*81c0*/  IADD3 R15, P2, R32, R7, RZ ;  /* 0x00000007200f7210 */ /* 0x008fc60007f5e0ff */
[----:B------:R1:W-:Y:S04]  /*81d0*/  STL [R1+0xe80], R16 ;  /* 0x000e801001007387 */ /* 0x0003e80000100800 */
[----:B------:R3:W-:Y:S01]  /*81e0*/  STL [R1+0xebc], R15 ;  /* 0x000ebc0f01007387 */ /* 0x0007e20000100800 */
[----:B0-----:R-:W-:Y:S02]  /*81f0*/  LEA.HI.X.SX32 R13, R24, R9, 0x1, P1 ;  /* 0x00000009180d7211 */ /* 0x001fe400008f0eff */
[----:B------:R-:W-:Y:S02]  /*8200*/  CS2R R24, SRZ ;  /* 0x0000000000187805 */ /* 0x000fe4000001ff00 */
[----:B-1----:R-:W-:Y:S01]  /*8210*/  IADD3 R16, P1, R34, R7, RZ ;  /* 0x0000000722107210 */ /* 0x002fe20007f3e0ff */
[----:B------:R0:W-:Y:S01]  /*8220*/  STL [R1+0xe88], R13 ;  /* 0x000e880d01007387 */ /* 0x0001e20000100800 */
[----:B---3--:R-:W-:-:S03]  /*8230*/  LEA.HI.X.SX32 R15, R56, R9, 0x1, P0 ;  /* 0x00000009380f7211 */ /* 0x008fc600000f0eff */
[----:B------:R1:W-:Y:S01]  /*8240*/  STL [R1+0xec4], R16 ;  /* 0x000ec41001007387 */ /* 0x0003e20000100800 */
[----:B------:R-:W-:-:S03]  /*8250*/  CS2R R56, SRZ ;  /* 0x0000000000387805 */ /* 0x000fc6000001ff00 */
[----:B------:R3:W-:Y:S01]  /*8260*/  STL [R1+0xe90], R15 ;  /* 0x000e900f01007387 */ /* 0x0007e20000100800 */
[----:B0-----:R-:W-:Y:S02]  /*8270*/  IADD3 R13, P0, R60, R7, RZ ;  /* 0x000000073c0d7210 */ /* 0x001fe40007f1e0ff */
[----:B-1----:R-:W-:-:S03]  /*8280*/  LEA.HI.X.SX32 R16, R26, R9, 0x1, P4 ;  /* 0x000000091a107211 */ /* 0x002fc600020f0eff */
[----:B------:R0:W-:Y:S01]  /*8290*/  STL [R1+0xecc], R13 ;  /* 0x000ecc0d01007387 */ /* 0x0001e20000100800 */
[----:B------:R-:W-:Y:S02]  /*82a0*/  CS2R R26, SRZ ;  /* 0x00000000001a7805 */ /* 0x000fe4000001ff00 */
[----:B---3--:R-:W-:Y:S01]  /*82b0*/  IADD3 R15, P4, R36, R7, RZ ;  /* 0x00000007240f7210 */ /* 0x008fe20007f9e0ff */
[----:B------:R1:W-:Y:S04]  /*82c0*/  STL [R1+0xe98], R16 ;  /* 0x000e981001007387 */ /* 0x0003e80000100800 */
[----:B------:R3:W-:Y:S01]  /*82d0*/  STL [R1+0xed4], R15 ;  /* 0x000ed40f01007387 */ /* 0x0007e20000100800 */
[----:B0-----:R-:W-:Y:S02]  /*82e0*/  LEA.HI.X.SX32 R13, R28, R9, 0x1, P6 ;  /* 0x000000091c0d7211 */ /* 0x001fe400030f0eff */
[----:B------:R-:W-:-:S02]  /*82f0*/  CS2R R28, SRZ ;  /* 0x00000000001c7805 */ /* 0x000fc4000001ff00 */
        /* <DEDUP_REMOVED lines=243> */
[----:B------:R-:W-:Y:S01]  /*9230*/  STL [R1+0x105c], R16 ;  /* 0x00105c1001007387 */ /* 0x000fe20000100800 */
[----:B------:R-:W-:-:S03]  /*9240*/  CS2R R128, SRZ ;  /* 0x0000000000807805 */ /* 0x000fc6000001ff00 */
[----:B------:R1:W-:Y:S01]  /*9250*/  STL [R1+0x1028], R15 ;  /* 0x0010280f01007387 */ /* 0x0003e20000100800 */
[----:B0-----:R-:W-:Y:S02]  /*9260*/  IADD3 R13, P6, R142, R7, RZ ;  /* 0x000000078e0d7210 */ /* 0x001fe40007fde0ff */
[-C--:B------:R-:W-:Y:S02]  /*9270*/  LEA.HI.X.SX32 R7, R130, R9.reuse, 0x1, P5 ;  /* 0x0000000982077211 */ /* 0x080fe400028f0eff */
[----:B------:R-:W-:Y:S01]  /*9280*/  CS2R R130, SRZ ;  /* 0x0000000000827805 */ /* 0x000fe2000001ff00 */
[----:B------:R0:W-:Y:S01]  /*9290*/  STL [R1+0x1064], R13 ;  /* 0x0010640d01007387 */ /* 0x0001e20000100800 */
[----:B-1----:R-:W-:-:S03]  /*92a0*/  LEA.HI.X.SX32 R15, R132, R9, 0x1, P3 ;  /* 0x00000009840f7211 */ /* 0x002fc600018f0eff */
[----:B------:R1:W-:Y:S01]  /*92b0*/  STL [R1+0x1030], R7 ;  /* 0x0010300701007387 */ /* 0x0003e20000100800 */
[C---:B------:R-:W-:Y:S02]  /*92c0*/  IADD3 R22, P3, R6.reuse, UR8, RZ ;  /* 0x0000000806167c10 */ /* 0x040fe4000ff7e0ff */
[----:B------:R-:W-:Y:S01]  /*92d0*/  CS2R R132, SRZ ;  /* 0x0000000000847805 */ /* 0x000fe2000001ff00 */
[----:B------:R3:W-:Y:S01]  /*92e0*/  STL [R1+0x1038], R15 ;  /* 0x0010380f01007387 */ /* 0x0007e20000100800 */
[----:B------:R-:W-:Y:S02]  /*92f0*/  LEA.HI.X.SX32 R21, R6, UR9, 0x1, P3 ;  /* 0x0000000906157c11 */ /* 0x000fe400098f0eff */
[----:B0-----:R-:W-:Y:S02]  /*9300*/  LEA.HI.X.SX32 R13, R134, R9, 0x1, P2 ;  /* 0x00000009860d7211 */ /* 0x001fe400010f0eff */
[----:B------:R-:W-:Y:S02]  /*9310*/  CS2R R134, SRZ ;  /* 0x0000000000867805 */ /* 0x000fe4000001ff00 */
[----:B------:R-:W-:-:S02]  /*9320*/  IADD3 R20, P2, R10, UR8, RZ ;  /* 0x000000080a147c10 */ /* 0x000fc4000ff5e0ff */
[-C--:B-1----:R-:W-:Y:S01]  /*9330*/  LEA.HI.X.SX32 R7, R136, R9.reuse, 0x1, P1 ;  /* 0x0000000988077211 */ /* 0x082fe200008f0eff */
[----:B------:R0:W-:Y:S01]  /*9340*/  STL [R1+0x1040], R13 ;  /* 0x0010400d01007387 */ /* 0x0001e20000100800 */
[C---:B------:R-:W-:Y:S02]  /*9350*/  IADD3 R18, P1, R11.reuse, UR8, RZ ;  /* 0x000000080b127c10 */ /* 0x040fe4000ff3e0ff */
[----:B------:R-:W-:Y:S02]  /*9360*/  CS2R R136, SRZ ;  /* 0x0000000000887805 */ /* 0x000fe4000001ff00 */
[-C--:B---3--:R-:W-:Y:S01]  /*9370*/  LEA.HI.X.SX32 R15, R138, R9.reuse, 0x1, P0 ;  /* 0x000000098a0f7211 */ /* 0x088fe200000f0eff */
[----:B------:R1:W-:Y:S01]  /*9380*/  STL [R1+0x1048], R7 ;  /* 0x0010480701007387 */ /* 0x0003e20000100800 */
[----:B------:R-:W-:Y:S01]  /*9390*/  IADD3 R16, P0, R12, UR8, RZ ;  /* 0x000000080c107c10 */ /* 0x000fe2000ff1e0ff */
[----:B------:R-:W-:Y:S01]  /*93a0*/  UIMAD UR8, UR10, 0x19, URZ ;  /* 0x000000190a0878a4 */ /* 0x000fe2000f8e023f */
[----:B------:R-:W-:Y:S01]  /*93b0*/  LEA.HI.X.SX32 R17, R11, UR9, 0x1, P1 ;  /* 0x000000090b117c11 */ /* 0x000fe200088f0eff */
[----:B------:R3:W-:Y:S01]  /*93c0*/  STL [R1+0x1050], R15 ;  /* 0x0010500f01007387 */ /* 0x0007e20000100800 */
[----:B------:R-:W-:Y:S01]  /*93d0*/  LEA.HI.X.SX32 R19, R10, UR9, 0x1, P2 ;  /* 0x000000090a137c11 */ /* 0x000fe200090f0eff */
[----:B------:R-:W-:Y:S01]  /*93e0*/  USHF.R.S32.HI UR7, URZ, 0x1f, UR8 ;  /* 0x0000001f3f077899 */ /* 0x000fe20008011408 */
[----:B0-----:R-:W-:-:S02]  /*93f0*/  LEA.HI.X.SX32 R13, R140, R9, 0x1, P4 ;  /* 0x000000098c0d7211 */ /* 0x001fc400020f0eff */
[----:B------:R-:W-:Y:S02]  /*9400*/  CS2R R138, SRZ ;  /* 0x00000000008a7805 */ /* 0x000fe4000001ff00 */
[----:B------:R-:W-:Y:S02]  /*9410*/  IADD3 R6, P2, R20, UR50, RZ ;  /* 0x0000003214067c10 */ /* 0x000fe4000ff5e0ff */
[----:B------:R-:W-:Y:S02]  /*9420*/  CS2R R140, SRZ ;  /* 0x00000000008c7805 */ /* 0x000fe4000001ff00 */
[----:B-1----:R-:W-:Y:S01]  /*9430*/  LEA.HI.X.SX32 R7, R142, R9, 0x1, P6 ;  /* 0x000000098e077211 */ /* 0x002fe200030f0eff */
[----:B------:R-:W-:Y:S01]  /*9440*/  STL [R1+0x1058], R13 ;  /* 0x0010580d01007387 */ /* 0x000fe20000100800 */
[----:B------:R-:W-:Y:S02]  /*9450*/  IADD3 R9, P1, R18, UR50, RZ ;  /* 0x0000003212097c10 */ /* 0x000fe4000ff3e0ff */
[----:B------:R-:W-:-:S02]  /*9460*/  CS2R R142, SRZ ;  /* 0x00000000008e7805 */ /* 0x000fc4000001ff00 */
[----:B---3--:R-:W-:Y:S01]  /*9470*/  LEA.HI.X.SX32 R15, R12, UR9, 0x1, P0 ;  /* 0x000000090c0f7c11 */ /* 0x008fe200080f0eff */
[----:B------:R0:W-:Y:S01]  /*9480*/  STL [R1+0x1060], R7 ;  /* 0x0010600701007387 */ /* 0x0001e20000100800 */
[----:B------:R-:W-:-:S03]  /*9490*/  UMOV UR9, URZ ;  /* 0x0000003f00097c82 */ /* 0x000fc60008000000 */
[----:B------:R-:W-:Y:S04]  /*94a0*/  STL [R1+0xc00], RZ ;  /* 0x000c00ff01007387 */ /* 0x000fe80000100800 */
[----:B------:R-:W-:Y:S01]  /*94b0*/  STL [R1+0xc04], RZ ;  /* 0x000c04ff01007387 */ /* 0x000fe20000100800 */
[----:B0-----:R-:W-:-:S03]  /*94c0*/  IADD3 R7, P0, R16, UR50, RZ ;  /* 0x0000003210077c10 */ /* 0x001fc6000ff1e0ff */
[----:B------:R-:W-:Y:S04]  /*94d0*/  STL [R1+0xc08], RZ ;  /* 0x000c08ff01007387 */ /* 0x000fe80000100800 */
        /* <DEDUP_REMOVED lines=765> */
[----:B------:R-:W-:Y:S04]  /*c4b0*/  STL [R1], RZ ;  /* 0x000000ff01007387 */ /* 0x000fe80000100800 */
        /* <DEDUP_REMOVED lines=127> */
[----:B------:R0:W-:Y:S04]  /*ccb0*/  STL [R1+0x106c], R7 ;  /* 0x00106c0701007387 */ /* 0x0001e80000100800 */
[----:B------:R1:W-:Y:S04]  /*ccc0*/  STL [R1+0x1074], R9 ;  /* 0x0010740901007387 */ /* 0x0003e80000100800 */
[----:B------:R3:W-:Y:S01]  /*ccd0*/  STL [R1+0x107c], R6 ;  /* 0x00107c0601007387 */ /* 0x0007e20000100800 */
[----:B0-----:R-:W-:Y:S01]  /*cce0*/  IADD3 R7, P3, R22, UR50, RZ ;  /* 0x0000003216077c10 */ /* 0x001fe2000ff7e0ff */
[----:B------:R-:W-:Y:S01]  /*ccf0*/  USHF.R.S32.HI UR50, URZ, 0x1f, UR19 ;  /* 0x0000001f3f327899 */ /* 0x000fe20008011413 */
[----:B-1----:R-:W-:-:S03]  /*cd00*/  IADD3.X R9, R17, UR51, RZ, P1, !PT ;  /* 0x0000003311097c10 */ /* 0x002fc60008ffe4ff */
[----:B------:R0:W-:Y:S01]  /*cd10*/  STL [R1+0x1084], R7 ;  /* 0x0010840701007387 */ /* 0x0001e20000100800 */
[----:B---3--:R-:W-:-:S05]  /*cd20*/  IADD3.X R6, R15, UR51, RZ, P0, !PT ;  /* 0x000000330f067c10 */ /* 0x008fca00087fe4ff */
[----:B------:R1:W-:Y:S01]  /*cd30*/  STL [R1+0x1068], R6 ;  /* 0x0010680601007387 */ /* 0x0003e20000100800 */
[----:B0-----:R-:W-:-:S03]  /*cd40*/  IADD3.X R7, R19, UR51, RZ, P2, !PT ;  /* 0x0000003313077c10 */ /* 0x001fc600097fe4ff */
[----:B------:R0:W-:Y:S04]  /*cd50*/  STL [R1+0x1070], R9 ;  /* 0x0010700901007387 */ /* 0x0001e80000100800 */
[----:B------:R3:W-:Y:S01]  /*cd60*/  STL [R1+0x1078], R7 ;  /* 0x0010780701007387 */ /* 0x0007e20000100800 */
[----:B-1----:R-:W-:Y:S01]  /*cd70*/  IADD3.X R6, R21, UR51, RZ, P3, !PT ;  /* 0x0000003315067c10 */ /* 0x002fe20009ffe4ff */
[----:B------:R-:W-:Y:S01]  /*cd80*/  USHF.R.S32.HI UR51, URZ, 0x1f, UR22 ;  /* 0x0000001f3f337899 */ /* 0x000fe20008011416 */
[----:B0-----:R-:W-:-:S03]  /*cd90*/  IADD3 R9, P1, R18, UR52, RZ ;  /* 0x0000003412097c10 */ /* 0x001fc6000ff3e0ff */
[----:B------:R0:W-:Y:S01]  /*cda0*/  STL [R1+0x1080], R6 ;  /* 0x0010800601007387 */ /* 0x0001e20000100800 */
[----:B---3--:R-:W-:-:S05]  /*cdb0*/  IADD3 R7, P0, R16, UR52, RZ ;  /* 0x0000003410077c10 */ /* 0x008fca000ff1e0ff */
[----:B------:R1:W-:Y:S01]  /*cdc0*/  STL [R1+0x108c], R7 ;  /* 0x00108c0701007387 */ /* 0x0003e20000100800 */
[----:B0-----:R-:W-:-:S03]  /*cdd0*/  IADD3 R6, P2, R20, UR52, RZ ;  /* 0x0000003414067c10 */ /* 0x001fc6000ff5e0ff */
[----:B------:R0:W-:Y:S04]  /*cde0*/  STL [R1+0x1094], R9 ;  /* 0x0010940901007387 */ /* 0x0001e80000100800 */
[----:B------:R3:W-:Y:S01]  /*cdf0*/  STL [R1+0x109c], R6 ;  /* 0x00109c0601007387 */ /* 0x0007e20000100800 */
[----:B-1----:R-:W-:Y:S01]  /*ce00*/  IADD3 R7, P3, R22, UR52, RZ ;  /* 0x0000003416077c10 */ /* 0x002fe2000ff7e0ff */
[----:B------:R-:W-:Y:S01]  /*ce10*/  USHF.R.S32.HI UR52, URZ, 0x1f, UR23 ;  /* 0x0000001f3f347899 */ /* 0x000fe20008011417 */
[----:B0-----:R-:W-:-:S03]  /*ce20*/  IADD3.X R9, R17, UR53, RZ, P1, !PT ;  /* 0x0000003511097c10 */ /* 0x001fc60008ffe4ff */
        /* <DEDUP_REMOVED lines=82> */
[----:B---3--:R-:W-:Y:S02]  /*d350*/  IADD3 R7, P2, R20, UR8, RZ ;  /* 0x0000000814077c10 */ /* 0x008fe4000ff5e0ff */
[----:B0-----:R-:W-:-:S05]  /*d360*/  IADD3 R6, P0, R16, UR8, RZ ;  /* 0x0000000810067c10 */ /* 0x001fca000ff1e0ff */
[----:B------:R0:W-:Y:S04]  /*d370*/  STL [R1+0x112c], R6 ;  /* 0x00112c0601007387 */ /* 0x0001e80000100800 */
[----:B------:R1:W-:Y:S04]  /*d380*/  STL [R1+0x1134], R9 ;  /* 0x0011340901007387 */ /* 0x0003e80000100800 */
[----:B------:R3:W-:Y:S01]  /*d390*/  STL [R1+0x113c], R7 ;  /* 0x00113c0701007387 */ /* 0x0007e20000100800 */
[----:B0-----:R-:W-:Y:S01]  /*d3a0*/  IADD3 R6, P3, R22, UR8, RZ ;  /* 0x0000000816067c10 */ /* 0x001fe2000ff7e0ff */
[----:B------:R-:W-:Y:S01]  /*d3b0*/  UIADD3 UR8, UP0, UR12, 0x80, URZ ;  /* 0x000000800c087890 */ /* 0x000fe2000ff1e03f */
[----:B-1----:R-:W-:-:S03]  /*d3c0*/  IADD3.X R9, R17, UR7, RZ, P1, !PT ;  /* 0x0000000711097c10 */ /* 0x002fc60008ffe4ff */
[----:B------:R0:W-:Y:S01]  /*d3d0*/  STL [R1+0x1144], R6 ;  /* 0x0011440601007387 */ /* 0x0001e20000100800 */
[----:B------:R-:W-:Y:S01]  /*d3e0*/  UIADD3.X UR9, UR9, -0x3ffffff0, URZ, UP0, !UPT ;  /* 0xc000001009097890 */ /* 0x000fe200087fe43f */
[----:B---3--:R-:W-:-:S05]  /*d3f0*/  IADD3.X R7, R15, UR7, RZ, P0, !PT ;  /* 0x000000070f077c10 */ /* 0x008fca00087fe4ff */
[----:B------:R1:W-:Y:S01]  /*d400*/  STL [R1+0x1128], R7 ;  /* 0x0011280701007387 */ /* 0x0003e20000100800 */
[----:B0-----:R-:W-:-:S03]  /*d410*/  IADD3.X R6, R19, UR7, RZ, P2, !PT ;  /* 0x0000000713067c10 */ /* 0x001fc600097fe4ff */
[----:B------:R-:W-:Y:S04]  /*d420*/  STL [R1+0x1130], R9 ;  /* 0x0011300901007387 */ /* 0x000fe80000100800 */
[----:B------:R0:W-:Y:S01]  /*d430*/  STL [R1+0x1138], R6 ;  /* 0x0011380601007387 */ /* 0x0001e20000100800 */
[----:B-1----:R-:W-:Y:S01]  /*d440*/  IADD3.X R7, R21, UR7, RZ, P3, !PT ;  /* 0x0000000715077c10 */ /* 0x002fe20009ffe4ff */
[----:B------:R-:W-:-:S04]  /*d450*/  USHF.R.S32.HI UR7, URZ, 0x1f, UR40 ;  /* 0x0000001f3f077899 */ /* 0x000fc80008011428 */
[----:B------:R1:W-:Y:S01]  /*d460*/  STL [R1+0x1140], R7 ;  /* 0x0011400701007387 */ /* 0x0003e20000100800 */
[----:B0-----:R-:W-:Y:S02]  /*d470*/  SHF.R.S32.HI R6, RZ, 0x5, R8 ;  /* 0x00000005ff067819 */ /* 0x001fe40000011408 */
[----:B------:R-:W-:-:S03]  /*d480*/  IADD3 R8, P0, R18, UR6, RZ ;  /* 0x0000000612087c10 */ /* 0x000fc6000ff1e0ff */
[----:B------:R0:W-:Y:S01]  /*d490*/  STL [R1+0x144c], R6 ;  /* 0x00144c0601007387 */ /* 0x0001e20000100800 */
[----:B-1----:R-:W-:-:S05]  /*d4a0*/  IADD3 R7, P4, R16, UR6, RZ ;  /* 0x0000000610077c10 */ /* 0x002fca000ff9e0ff */
[----:B------:R1:W-:Y:S01]  /*d4b0*/  STL [R1+0x114c], R7 ;  /* 0x00114c0701007387 */ /* 0x0003e20000100800 */
[----:B0-----:R-:W-:-:S03]  /*d4c0*/  IADD3 R6, P1, R20, UR6, RZ ;  /* 0x0000000614067c10 */ /* 0x001fc6000ff3e0ff */
[----:B------:R0:W-:Y:S04]  /*d4d0*/  STL [R1+0x1154], R8 ;  /* 0x0011540801007387 */ /* 0x0001e80000100800 */
[----:B------:R3:W-:Y:S01]  /*d4e0*/  STL [R1+0x115c], R6 ;  /* 0x00115c0601007387 */ /* 0x0007e20000100800 */
[----:B-1----:R-:W-:Y:S01]  /*d4f0*/  IADD3 R7, P5, R22, UR6, RZ ;  /* 0x0000000616077c10 */ /* 0x002fe2000ffbe0ff */
[----:B------:R-:W-:Y:S01]  /*d500*/  USHF.R.S32.HI UR6, URZ, 0x1f, UR5 ;  /* 0x0000001f3f067899 */ /* 0x000fe20008011405 */
[----:B0-----:R-:W-:-:S03]  /*d510*/  IADD3 R8, P3, R20, UR16, RZ ;  /* 0x0000001014087c10 */ /* 0x001fc6000ff7e0ff */
[----:B------:R0:W-:Y:S01]  /*d520*/  STL [R1+0x1164], R7 ;  /* 0x0011640701007387 */ /* 0x0001e20000100800 */
[----:B---3--:R-:W-:-:S05]  /*d530*/  LOP3.LUT R6, R14, 0x10, RZ, 0x3c, !PT ;  /* 0x000000100e067812 */ /* 0x008fca00078e3cff */
[----:B------:R1:W-:Y:S01]  /*d540*/  STL [R1+0x1450], R6 ;  /* 0x0014500601007387 */ /* 0x0003e20000100800 */
[----:B0-----:R-:W-:-:S05]  /*d550*/  IADD3 R7, P6, R16, UR16, RZ ;  /* 0x0000001010077c10 */ /* 0x001fca000ffde0ff */
[----:B------:R0:W-:Y:S01]  /*d560*/  STL [R1+0x116c], R7 ;  /* 0x00116c0701007387 */ /* 0x0001e20000100800 */
[----:B-1----:R-:W-:-:S05]  /*d570*/  IADD3 R6, P2, R18, UR16, RZ ;  /* 0x0000001012067c10 */ /* 0x002fca000ff5e0ff */
[----:B------:R1:W-:Y:S01]  /*d580*/  STL [R1+0x1174], R6 ;  /* 0x0011740601007387 */ /* 0x0003e20000100800 */
[----:B0-----:R-:W-:-:S03]  /*d590*/  IADD3.X R7, R15, UR17, RZ, P4, !PT ;  /* 0x000000110f077c10 */ /* 0x001fc6000a7fe4ff */
[----:B------:R0:W-:Y:S04]  /*d5a0*/  STL [R1+0x117c], R8 ;  /* 0x00117c0801007387 */ /* 0x0001e80000100800 */
[----:B------:R3:W-:Y:S01]  /*d5b0*/  STL [R1+0x1148], R7 ;  /* 0x0011480701007387 */ /* 0x0007e20000100800 */
[----:B-1----:R-:W-:Y:S02]  /*d5c0*/  IADD3 R6, P4, R22, UR16, RZ ;  /* 0x0000001016067c10 */ /* 0x002fe4000ff9e0ff */
[----:B0-----:R-:W-:-:S03]  /*d5d0*/  IADD3.X R8, R17, UR17, RZ, P0, !PT ;  /* 0x0000001111087c10 */ /* 0x001fc600087fe4ff */
[----:B------:R0:W-:Y:S01]  /*d5e0*/  STL [R1+0x1184], R6 ;  /* 0x0011840601007387 */ /* 0x0001e20000100800 */
[----:B---3--:R-:W-:-:S03]  /*d5f0*/  IADD3.X R7, R19, UR17, RZ, P1, !PT ;  /* 0x0000001113077c10 */ /* 0x008fc60008ffe4ff */
[----:B------:R1:W-:Y:S04]  /*d600*/  STL [R1+0x1150], R8 ;  /* 0x0011500801007387 */ /* 0x0003e80000100800 */
[----:B------:R3:W-:Y:S01]  /*d610*/  STL [R1+0x1158], R7 ;  /* 0x0011580701007387 */ /* 0x0007e20000100800 */
[----:B0-----:R-:W-:Y:S01]  /*d620*/  IADD3.X R6, R21, UR17, RZ, P5, !PT ;  /* 0x0000001115067c10 */ /* 0x001fe2000affe4ff */
[----:B------:R-:W-:Y:S01]  /*d630*/  UIADD3.64 UR16, UR8, 0x80, URZ ;  /* 0x0000008008107897 */ /* 0x000fe2000fffe03f */
[----:B-1----:R-:W-:-:S03]  /*d640*/  IADD3 R8, P1, R20, UR20, RZ ;  /* 0x0000001414087c10 */ /* 0x002fc6000ff3e0ff */
[----:B------:R0:W-:Y:S01]  /*d650*/  STL [R1+0x1160], R6 ;  /* 0x0011600601007387 */ /* 0x0001e20000100800 */
[----:B---3--:R-:W-:-:S05]  /*d660*/  IADD3 R7, P5, R16, UR20, RZ ;  /* 0x0000001410077c10 */ /* 0x008fca000ffbe0ff */
[----:B------:R1:W-:Y:S01]  /*d670*/  STL [R1+0x118c], R7 ;  /* 0x00118c0701007387 */ /* 0x0003e20000100800 */
[----:B0-----:R-:W-:-:S05]  /*d680*/  IADD3 R6, P0, R18, UR20, RZ ;  /* 0x0000001412067c10 */ /* 0x001fca000ff1e0ff */
[----:B------:R0:W-:Y:S01]  /*d690*/  STL [R1+0x1194], R6 ;  /* 0x0011940601007387 */ /* 0x0001e20000100800 */
[----:B-1----:R-:W-:-:S03]  /*d6a0*/  IADD3.X R7, R15, UR21, RZ, P6, !PT ;  /* 0x000000150f077c10 */ /* 0x002fc6000b7fe4ff */
[----:B------:R1:W-:Y:S04]  /*d6b0*/  STL [R1+0x119c], R8 ;  /* 0x00119c0801007387 */ /* 0x0003e80000100800 */
[----:B------:R3:W-:Y:S01]  /*d6c0*/  STL [R1+0x1168], R7 ;  /* 0x0011680701007387 */ /* 0x0007e20000100800 */
[----:B0-----:R-:W-:Y:S02]  /*d6d0*/  IADD3 R6, P6, R22, UR20, RZ ;  /* 0x0000001416067c10 */ /* 0x001fe4000ffde0ff */
[----:B-1----:R-:W-:-:S03]  /*d6e0*/  IADD3.X R8, R17, UR21, RZ, P2, !PT ;  /* 0x0000001511087c10 */ /* 0x002fc600097fe4ff */
        /* <DEDUP_REMOVED lines=86> */
[----:B---3--:R-:W-:-:S03]  /*dc50*/  IADD3 R7, P0, R16, UR13, RZ ;  /* 0x0000000d10077c10 */ /* 0x008fc6000ff1e0ff */
[----:B------:R1:W-:Y:S04]  /*dc60*/  STL [R1+0x1210], R8 ;  /* 0x0012100801007387 */ /* 0x0003e80000100800 */
[----:B------:R3:W-:Y:S01]  /*dc70*/  STL [R1+0x124c], R7 ;  /* 0x00124c0701007387 */ /* 0x0007e20000100800 */
[----:B0-----:R-:W-:Y:S02]  /*dc80*/  IADD3.X R6, R19, UR43, RZ, P4, !PT ;  /* 0x0000002b13067c10 */ /* 0x001fe4000a7fe4ff */
[----:B-1----:R-:W-:-:S03]  /*dc90*/  IADD3 R8, P4, R18, UR13, RZ ;  /* 0x0000000d12087c10 */ /* 0x002fc6000ff9e0ff */
[----:B------:R0:W-:Y:S01]  /*dca0*/  STL [R1+0x1218], R6 ;  /* 0x0012180601007387 */ /* 0x0001e20000100800 */
[----:B---3--:R-:W-:-:S03]  /*dcb0*/  IADD3.X R7, R21, UR43, RZ, P3, !PT ;  /* 0x0000002b15077c10 */ /* 0x008fc60009ffe4ff */
        /* <DEDUP_REMOVED lines=23> */
[----:B------:R-:W-:Y:S01]  /*de30*/  UMOV UR15, 0xc0000010 ;  /* 0xc0000010000f7882 */ /* 0x000fe20000000000 */
[----:B---3--:R-:W-:Y:S02]  /*de40*/  IADD3.X R7, R17, UR47, RZ, P4, !PT ;  /* 0x0000002f11077c10 */ /* 0x008fe4000a7fe4ff */
        /* <DEDUP_REMOVED lines=225> */
[----:B-1----:R-:W-:-:S03]  /*ec60*/  IADD3.X R8, R19, UR61, RZ, P3, !PT ;  /* 0x0000003d13087c10 */ /* 0x002fc60009ffe4ff */
[----:B------:R0:W-:Y:S01]  /*ec70*/  STL [R1+0x1410], R6 ;  /* 0x0014100601007387 */ /* 0x0001e20000100800 */
[----:B---3--:R-:W-:-:S03]  /*ec80*/  IADD3.X R7, R21, UR61, RZ, P2, !PT ;  /* 0x0000003d15077c10 */ /* 0x008fc600097fe4ff */
        /* <DEDUP_REMOVED lines=8> */
[----:B0-----:R-:W-:-:S05]  /*ed10*/  IADD3.X R6, R21, UR42, RZ, P0, !PT ;  /* 0x0000002a15067c10 */ /* 0x001fca00087fe4ff */
[----:B------:R1:W-:Y:S02]  /*ed20*/  STL [R1+0x1440], R6 ;  /* 0x0014400601007387 */ /* 0x0003e40000100800 */
.L_x_1:
[----:B------:R-:W-:Y:S01]  /*ed30*/  STL [R1+0x2394], R216 ;  /* 0x002394d801007387 */ /* 0x000fe20000100800 */
[----:B-1----:R-:W0:Y:S03]  /*ed40*/  LDC R6, c[0x0][0x230] ;  /* 0x00008c00ff067b82 */ /* 0x002e260000000800 */
[----:B------:R-:W-:Y:S04]  /*ed50*/  STL [R1+0x2390], R214 ;  /* 0x002390d601007387 */ /* 0x000fe80000100800 */
[----:B-----5:R-:W-:Y:S04]  /*ed60*/  STL [R1+0x238c], R14 ;  /* 0x00238c0e01007387 */ /* 0x020fe80000100800 */
[----:B------:R-:W-:Y:S04]  /*ed70*/  STL [R1+0x2388], R213 ;  /* 0x002388d501007387 */ /* 0x000fe80000100800 */
[----:B------:R-:W-:Y:S04]  /*ed80*/  STL [R1+0x2384], R212 ;  /* 0x002384d401007387 */ /* 0x000fe80000100800 */
[----:B------:R-:W-:Y:S04]  /*ed90*/  STL [R1+0x2380], R211 ;  /* 0x002380d301007387 */ /* 0x000fe80000100800 */
[----:B------:R1:W-:Y:S04]  /*eda0*/  STL [R1+0x2144], R126 ;  /* 0x0021447e01007387 */ /* 0x0003e80000100800 */
[----:B-1----:R-:W3:Y:S04]  /*edb0*/  LDL.LU R126, [R1+0x1178] ;  /* 0x00117800017e7983 */ /* 0x002ee80000300800 */
[----:B------:R1:W-:Y:S04]  /*edc0*/  STL [R1+0x2140], R127 ;  /* 0x0021407f01007387 */ /* 0x0003e80000100800 */
[----:B-1----:R-:W4:Y:S04]  /*edd0*/  LDL.LU R127, [R1+0x114c] ;  /* 0x00114c00017f7983 */ /* 0x002f280000300800 */
[----:B------:R1:W-:Y:S04]  /*ede0*/  STL [R1+0x213c], R128 ;  /* 0x00213c8001007387 */ /* 0x0003e80000100800 */
[----:B-1----:R-:W2:Y:S04]  /*edf0*/  LDL.LU R128, [R1+0x1170] ;  /* 0x0011700001807983 */ /* 0x002ea80000300800 */
[----:B------:R1:W-:Y:S04]  /*ee00*/  STL [R1+0x2138], R129 ;  /* 0x0021388101007387 */ /* 0x0003e80000100800 */
[----:B-1----:R-:W4:Y:S04]  /*ee10*/  LDL.LU R129, [R1+0x1144] ;  /* 0x0011440001817983 */ /* 0x002f280000300800 */
[----:B------:R1:W-:Y:S04]  /*ee20*/  STL [R1+0x2134], R130 ;  /* 0x0021348201007387 */ /* 0x0003e80000100800 */
[----:B-1----:R-:W4:Y:S04]  /*ee30*/  LDL.LU R130, [R1+0x1168] ;  /* 0x0011680001827983 */ /* 0x002f280000300800 */
[----:B------:R1:W-:Y:S04]  /*ee40*/  STL [R1+0x2130], R131 ;  /* 0x0021308301007387 */ /* 0x0003e80000100800 */
[----:B-1----:R-:W4:Y:S04]  /*ee50*/  LDL.LU R131, [R1+0x113c] ;  /* 0x00113c0001837983 */ /* 0x002f280000300800 */
[----:B------:R1:W-:Y:S04]  /*ee60*/  STL [R1+0x212c], R132 ;  /* 0x00212c8401007387 */ /* 0x0003e80000100800 */
[----:B-1----:R-:W4:Y:S04]  /*ee70*/  LDL.LU R132, [R1+0x1160] ;  /* 0x0011600001847983 */ /* 0x002f280000300800 */
[----:B------:R1:W-:Y:S01]  /*ee80*/  STL [R1+0x2128], R133 ;  /* 0x0021288501007387 */ /* 0x0003e20000100800 */
[----:B0-----:R-:W-:-:S03]  /*ee90*/  IMAD R6, R23, -0x20, R6 ;  /* 0xffffffe017067824 */ /* 0x001fc600078e0206 */
[----:B-1----:R-:W4:Y:S04]  /*eea0*/  LDL.LU R133, [R1+0x1134] ;  /* 0x0011340001857983 */ /* 0x002f280000300800 */
[----:B------:R0:W-:Y:S04]  /*eeb0*/  STL [R1+0x2124], R134 ;  /* 0x0021248601007387 */ /* 0x0001e80000100800 */
[----:B0-----:R-:W4:Y:S04]  /*eec0*/  LDL.LU R134, [R1+0x1158] ;  /* 0x0011580001867983 */ /* 0x001f280000300800 */
[----:B------:R0:W-:Y:S04]  /*eed0*/  STL [R1+0x2120], R135 ;  /* 0x0021208701007387 */ /* 0x0001e80000100800 */
[----:B0-----:R-:W4:Y:S04]  /*eee0*/  LDL.LU R135, [R1+0x112c] ;  /* 0x00112c0001877983 */ /* 0x001f280000300800 */
[----:B------:R0:W-:Y:S01]  /*eef0*/  STL [R1+0x211c], R136 ;  /* 0x00211c8801007387 */ /* 0x0001e20000100800 */
[----:B------:R-:W-:-:S03]  /*ef00*/  ISETP.GT.AND P0, PT, R6, RZ, PT ;  /* 0x000000ff0600720c */ /* 0x000fc60003f04270 */
[----:B0-----:R-:W4:Y:S04]  /*ef10*/  LDL.LU R136, [R1+0x1150] ;  /* 0x0011500001887983 */ /* 0x001f280000300800 */
[----:B------:R0:W-:Y:S04]  /*ef20*/  STL [R1+0x2118], R137 ;  /* 0x0021188901007387 */ /* 0x0001e80000100800 */
        /* <DEDUP_REMOVED lines=9> */
[----:B------:R0:W-:Y:S01]  /*efc0*/  STL [R1+0x2104], R142 ;  /* 0x0021048e01007387 */ /* 0x0001e20000100800 */
[----:B------:R-:W-:-:S03]  /*efd0*/  PRMT R201, RZ, 0x7610, R201 ;  /* 0x00007610ffc97816 */ /* 0x000fc600000000c9 */
[----:B0-----:R-:W4:Y:S04]  /*efe0*/  LDL.LU R142, [R1+0x1138] ;  /* 0x00113800018e7983 */ /* 0x001f280000300800 */
[----:B------:R0:W-:Y:S01]  /*eff0*/  STL [R1+0x2100], R143 ;  /* 0x0021008f01007387 */ /* 0x0001e20000100800 */
[----:B------:R-:W-:Y:S02]  /*f000*/  @P0 IMAD.MOV.U32 R8, RZ, RZ, R22 ;  /* 0x000000ffff080224 */ /* 0x000fe400078e0016 */
[----:B------:R-:W-:Y:S01]  /*f010*/  @P0 IMAD.MOV.U32 R9, RZ, RZ, R21 ;  /* 0x000000ffff090224 */ /* 0x000fe200078e0015 */
[----:B------:R-:W-:-:S04]  /*f020*/  PRMT R208, RZ, 0x7610, R208 ;  /* 0x00007610ffd07816 */ /* 0x000fc800000000d0 */
[----:B------:R1:W4:Y:S04]  /*f030*/  @P0 LDG.E.U8 R201, desc[UR44][R8.64] ;  /* 0x0000002c08c90981 */ /* 0x000328000c1e1100 */
[----:B0-----:R-:W4:Y:S04]  /*f040*/  LDL.LU R143, [R1+0x110c] ;  /* 0x00110c00018f7983 */ /* 0x001f280000300800 */
[----:B------:R0:W-:Y:S04]  /*f050*/  STL [R1+0x20fc], R144 ;  /* 0x0020fc9001007387 */ /* 0x0001e80000100800 */
[----:B0-----:R-:W4:Y:S04]  /*f060*/  LDL.LU R144, [R1+0x1130] ;  /* 0x0011300001907983 */ /* 0x001f280000300800 */
[----:B------:R0:W-:Y:S01]  /*f070*/  STL [R1+0x20f8], R145 ;  /* 0x0020f89101007387 */ /* 0x0001e20000100800 */
[----:B-1----:R-:W-:-:S03]  /*f080*/  @P0 IMAD.MOV.U32 R8, RZ, RZ, R20 ;  /* 0x000000ffff080224 */ /* 0x002fc600078e0014 */
[----:B0-----:R-:W4:Y:S04]  /*f090*/  LDL.LU R145, [R1+0x1104] ;  /* 0x0011040001917983 */ /* 0x001f280000300800 */
[----:B------:R0:W-:Y:S01]  /*f0a0*/  STL [R1+0x20f4], R146 ;  /* 0x0020f49201007387 */ /* 0x0001e20000100800 */
        /* <DEDUP_REMOVED lines=16> */
[----:B------:R-:W-:Y:S04]  /*f1b0*/  STL [R1+0x20e0], R151 ;  /* 0x0020e09701007387 */ /* 0x000fe80000100800 */
[----:B------:R0:W-:Y:S01]  /*f1c0*/  STL [R1+0x20c4], R5 ;  /* 0x0020c40501007387 */ /* 0x0001e20000100800 */
[----:B-1----:R-:W-:-:S03]  /*f1d0*/  @P0 IMAD.MOV.U32 R8, RZ, RZ, R16 ;  /* 0x000000ffff080224 */ /* 0x002fc600078e0010 */
[----:B0-----:R-:W3:Y:S01]  /*f1e0*/  LDL R5, [R1+0x141c] ;  /* 0x00141c0001057983 */ /* 0x001ee20000100800 */
[----:B------:R-:W-:-:S03]  /*f1f0*/  ISETP.GT.AND P1, PT, R6, 0x1, PT ;  /* 0x000000010600780c */ /* 0x000fc60003f24270 */
[----:B------:R0:W-:Y:S04]  /*f200*/  STL [R1+0x20c0], R4 ;  /* 0x0020c00401007387 */ /* 0x0001e80000100800 */
[----:B------:R1:W-:Y:S04]  /*f210*/  STL [R1+0x20bc], R3 ;  /* 0x0020bc0301007387 */ /* 0x0003e80000100800 */
[----:B------:R-:W-:Y:S04]  /*f220*/  STL [R1+0x20b8], R2 ;  /* 0x0020b80201007387 */ /* 0x000fe80000100800 */
[----:B------:R-:W-:Y:S01]  /*f230*/  STL [R1+0x20b4], R0 ;  /* 0x0020b40001007387 */ /* 0x000fe20000100800 */
[----:B------:R-:W-:-:S03]  /*f240*/  @P0 IMAD.MOV.U32 R9, RZ, RZ, R15 ;  /* 0x000000ffff090224 */ /* 0x000fc600078e000f */
[----:B------:R-:W-:Y:S04]  /*f250*/  STL [R1+0x2348], R23 ;  /* 0x0023481701007387 */ /* 0x000fe80000100800 */
        /* <DEDUP_REMOVED lines=8> */
[----:B------:R2:W4:Y:S04]  /*f2e0*/  @P0 LDG.E.U8 R210, desc[UR44][R8.64] ;  /* 0x0000002c08d20981 */ /* 0x000528000c1e1100 */
[----:B------:R-:W2:Y:S04]  /*f2f0*/  LDL R8, [R1+0x1440] ;  /* 0x0014400001087983 */ /* 0x000ea80000100800 */
[----:B------:R-:W2:Y:S01]  /*f300*/  LDL R9, [R1+0x1444] ;  /* 0x0014440001097983 */ /* 0x000ea20000100800 */
[----:B------:R-:W-:-:S02]  /*f310*/  PRMT R197, RZ, 0x7610, R197 ;  /* 0x00007610ffc57816 */ /* 0x000fc400000000c5 */
[----:B--2---:R-:W-:-:S04]  /*f320*/  @P1 LOP3.LUT R9, R9, R8, RZ, 0x3c, !PT ;  /* 0x0000000809091212 */ /* 0x004fc800078e3cff */
[----:B------:R-:W-:-:S04]  /*f330*/  @P1 LOP3.LUT R8, R9, R8, RZ, 0x3c, !PT ;  /* 0x0000000809081212 */ /* 0x000fc800078e3cff */
[----:B------:R-:W-:-:S05]  /*f340*/  @P1 LOP3.LUT R9, R9, R8, RZ, 0x3c, !PT ;  /* 0x0000000809091212 */ /* 0x000fca00078e3cff */
[----:B------:R2:W4:Y:S04]  /*f350*/  @P1 LDG.E.U8 R197, desc[UR44][R8.64] ;  /* 0x0000002c08c51981 */ /* 0x000528000c1e1100 */
[----:B------:R-:W2:Y:S04]  /*f360*/  LDL R8, [R1+0x1438] ;  /* 0x0014380001087983 */ /* 0x000ea80000100800 */
[----:B------:R-:W2:Y:S01]  /*f370*/  LDL R9, [R1+0x143c] ;  /* 0x00143c0001097983 */ /* 0x000ea20000100800 */
[----:B------:R-:W-:Y:S02]  /*f380*/  PRMT R205, RZ, 0x7610, R205 ;  /* 0x00007610ffcd7816 */ /* 0x000fe400000000cd */
        /* <DEDUP_REMOVED lines=20> */
[----:B------:R-:W-:Y:S02]  /*f4d0*/  ISETP.GT.AND P0, PT, R6, 0x2, PT ;  /* 0x000000020600780c */ /* 0x000fe40003f04270 */
[----:B------:R-:W-:-:S11]  /*f4e0*/  PRMT R195, RZ, 0x7610, R195 ;  /* 0x00007610ffc37816 */ /* 0x000fd600000000c3 */
[----:B--2---:R-:W-:-:S04]  /*f4f0*/  @P0 LOP3.LUT R9, R9, R8, RZ, 0x3c, !PT ;  /* 0x0000000809090212 */ /* 0x004fc800078e3cff */
[----:B------:R-:W-:-:S04]  /*f500*/  @P0 LOP3.LUT R8, R9, R8, RZ, 0x3c, !PT ;  /* 0x0000000809080212 */ /* 0x000fc800078e3cff */
[----:B------:R-:W-:-:S05]  /*f510*/  @P0 LOP3.LUT R9, R9, R8, RZ, 0x3c, !PT ;  /* 0x0000000809090212 */ /* 0x000fca00078e3cff */
[----:B------:R3:W2:Y:S04]  /*f520*/  @P0 LDG.E.U8 R195, desc[UR44][R8.64] ;  /* 0x0000002c08c30981 */ /* 0x0006a8000c1e1100 */
[----:B------:R-:W4:Y:S01]  /*f530*/  LDL R9, [R1+0x1418] ;  /* 0x0014180001097983 */ /* 0x000f220000100800 */
[----:B------:R-:W-:Y:S01]  /*f540*/  PRMT R202, RZ, 0x7610, R202 ;  /* 0x00007610ffca7816 */ /* 0x000fe200000000ca */
[----:B---3--:R-:W-:Y:S01]  /*f550*/  @P0 IMAD.MOV.U32 R8, RZ, RZ, R5 ;  /* 0x000000ffff080224 */ /* 0x008fe200078e0005 */
[----:B------:R-:W-:Y:S01]  /*f560*/  PRMT R203, RZ, 0x7610, R203 ;  /* 0x00007610ffcb7816 */ /* 0x000fe200000000cb */
[----:B------:R-:W3:Y:S04]  /*f570*/  LDL R5, [R1+0x13ec] ;  /* 0x0013ec0001057983 */ /* 0x000ee80000100800 */
[----:B----4-:R4:W2:Y:S04]  /*f580*/  @P0 LDG.E.U8 R202, desc[UR44][R8.64] ;  /* 0x0000002c08ca0981 */ /* 0x0108a8000c1e1100 */
[----:B------:R-:W4:Y:S04]  /*f590*/  LDL R8, [R1+0x1410] ;  /* 0x0014100001087983 */ /* 0x000f280000100800 */
[----:B------:R-:W4:Y:S02]  /*f5a0*/  LDL R9, [R1+0x1414] ;  /* 0x0014140001097983 */ /* 0x000f240000100800 */
[----:B----4-:R-:W-:-:S04]  /*f5b0*/  @P0 LOP3.LUT R9, R9, R8, RZ, 0x3c, !PT ;  /* 0x0000000809090212 */ /* 0x010fc800078e3cff */
[----:B------:R-:W-:-:S04]  /*f5c0*/  @P0 LOP3.LUT R8, R9, R8, RZ, 0x3c, !PT ;  /* 0x0000000809080212 */ /* 0x000fc800078e3cff */
[----:B------:R-:W-:-:S05]  /*f5d0*/  @P0 LOP3.LUT R9, R9, R8, RZ, 0x3c, !PT ;  /* 0x0000000809090212 */ /* 0x000fca00078e3cff */
[----:B------:R4:W2:Y:S04]  /*f5e0*/  @P0 LDG.E.U8 R203, desc[UR44][R8.64] ;  /* 0x0000002c08cb0981 */ /* 0x0008a8000c1e1100 */
[----:B------:R-:W4:Y:S04]  /*f5f0*/  LDL R8, [R1+0x1408] ;  /* 0x0014080001087983 */ /* 0x000f280000100800 */
[----:B------:R-:W4:Y:S01]  /*f600*/  LDL R9, [R1+0x140c] ;  /* 0x00140c0001097983 */ /* 0x000f220000100800 */
[----:B------:R-:W-:Y:S02]  /*f610*/  PRMT R204, RZ, 0x7610, R204 ;  /* 0x00007610ffcc7816 */ /* 0x000fe400000000cc */
[----:B----4-:R-:W-:-:S04]  /*f620*/  @P0 LOP3.LUT R9, R9, R8, RZ, 0x3c, !PT ;  /* 0x0000000809090212 */ /* 0x010fc800078e3cff */
[----:B------:R-:W-:-:S04]  /*f630*/  @P0 LOP3.LUT R8, R9, R8, RZ, 0x3c, !PT ;  /* 0x0000000809080212 */ /* 0x000fc800078e3cff */
[----:B------:R-:W-:-:S05]  /*f640*/  @P0 LOP3.LUT R9, R9, R8, RZ, 0x3c, !PT ;  /* 0x0000000809090212 */ /* 0x000fca00078e3cff */
[----:B------:R4:W2:Y:S04]  /*f650*/  @P0 LDG.E.U8 R204, desc[UR44][R8.64] ;  /* 0x0000002c08cc0981 */ /* 0x0008a8000c1e1100 */
[----:B------:R-:W4:Y:S04]  /*f660*/  LDL R8, [R1+0x1400] ;  /* 0x0014000001087983 */ /* 0x000f280000100800 */
[----:B------:R-:W4:Y:S01]  /*f670*/  LDL R9, [R1+0x1404] ;  /* 0x0014040001097983 */ /* 0x000f220000100800 */
[----:B------:R-:W-:Y:S02]  /*f680*/  ISETP.GT.AND P1, PT, R6, 0x3, PT ;  /* 0x000000030600780c */ /* 0x000fe40003f24270 */
[----:B------:R-:W-:-:S11]  /*f690*/  PRMT R191, RZ, 0x7610, R191 ;  /* 0x00007610ffbf7816 */ /* 0x000fd600000000bf */
        /* <DEDUP_REMOVED lines=17> */
[----:B------:R3:W4:Y:S04]  /*f7b0*/  @P1 LDG.E.U8 R199, desc[UR44][R8.64] ;  /* 0x0000002c08c71981 */ /* 0x000728000c1e1100 */
[----:B------:R-:W2:Y:S01]  /*f7c0*/  LDL R9, [R1+0x13e8] ;  /* 0x0013e80001097983 */ /* 0x000ea20000100800 */
[----:B------:R-:W-:Y:S01]  /*f7d0*/  PRMT R200, RZ, 0x7610, R200 ;  /* 0x00007610ffc87816 */ /* 0x000fe200000000c8 */
[----:B---3--:R-:W-:Y:S01]  /*f7e0*/  @P1 IMAD.MOV.U32 R8, RZ, RZ, R5 ;  /* 0x000000ffff081224 */ /* 0x008fe200078e0005 */
[----:B------:R-:W-:Y:S01]  /*f7f0*/  ISETP.GT.AND P0, PT, R6, 0x4, PT ;  /* 0x000000040600780c */ /* 0x000fe20003f04270 */
[----:B------:R-:W3:Y:S04]  /*f800*/  LDL R5, [R1+0x13c4] ;  /* 0x0013c40001057983 */ /* 0x000ee80000100800 */
[----:B--2---:R2:W4:Y:S04]  /*f810*/  @P1 LDG.E.U8 R200, desc[UR44][R8.64] ;  /* 0x0000002c08c81981 */ /* 0x004528000c1e1100 */
        /* <DEDUP_REMOVED lines=24> */
[----:B------:R-:W-:-:S02]  /*f9a0*/  ISETP.GT.AND P1, PT, R6, 0x5, PT ;  /* 0x000000050600780c */ /* 0x000fc40003f24270 */
        /* <DEDUP_REMOVED lines=48> */
[----:B------:R-:W-:Y:S01]  /*fcb0*/  PRMT R187, RZ, 0x7610, R187 ;  /* 0x00007610ffbb7816 */ /* 0x000fe200000000bb */
[----:B------:R-:W3:Y:S04]  /*fcc0*/  LDL R5, [R1+0x1364] ;  /* 0x0013640001057983 */ /* 0x000ee80000100800 */
[----:B--2---:R2:W4:Y:S04]  /*fcd0*/  @P0 LDG.E.U8 R186, desc[UR44][R8.64] ;  /* 0x0000002c08ba0981 */ /* 0x004528000c1e1100 */
[----:B------:R-:W2:Y:S04]  /*fce0*/  LDL R8, [R1+0x1388] ;  /* 0x0013880001087983 */ /* 0x000ea80000100800 */
[----:B------:R-:W2:Y:S02]  /*fcf0*/  LDL R9, [R1+0x138c] ;  /* 0x00138c0001097983 */ /* 0x000ea40000100800 */
        /* <DEDUP_REMOVED lines=256> */
[----:B0-----:R-:W-:-:S11]  /*10d00*/  PRMT R4, RZ, 0x7610, R4 ;  /* 0x00007610ff047816 */ /* 0x001fd60000000004 */
[----:B--2---:R-:W-:-:S04]  /*10d10*/  @P0 LOP3.LUT R9, R9, R8, RZ, 0x3c, !PT ;  /* 0x0000000809090212 */ /* 0x004fc800078e3cff */
[----:B------:R-:W-:-:S04]  /*10d20*/  @P0 LOP3.LUT R8, R9, R8, RZ, 0x3c, !PT ;  /* 0x0000000809080212 */ /* 0x000fc800078e3cff */
[----:B------:R-:W-:-:S05]  /*10d30*/  @P0 LOP3.LUT R9, R9, R8, RZ, 0x3c, !PT ;  /* 0x0000000809090212 */ /* 0x000fca00078e3cff */
[----:B------:R0:W2:Y:S04]  /*10d40*/  @P0 LDG.E.U8 R4, desc[UR44][R8.64] ;  /* 0x0000002c08040981 */ /* 0x0000a8000c1e1100 */
[----:B------:R-:W0:Y:S04]  /*10d50*/  LDL R8, [R1+0x1258] ;  /* 0x0012580001087983 */ /* 0x000e280000100800 */
[----:B------:R-:W0:Y:S01]  /*10d60*/  LDL R9, [R1+0x125c] ;  /* 0x00125c0001097983 */ /* 0x000e220000100800 */
[----:B-1----:R-:W-:Y:S02]  /*10d70*/  PRMT R3, RZ, 0x7610, R3 ;  /* 0x00007610ff037816 */ /* 0x002fe40000000003 */
[----:B0-----:R-:W-:-:S04]  /*10d80*/  @P0 LOP3.LUT R9, R9, R8, RZ, 0x3c, !PT ;  /* 0x0000000809090212 */ /* 0x001fc800078e3cff */
[----:B------:R-:W-:-:S04]  /*10d90*/  @P0 LOP3.LUT R8, R9, R8, RZ, 0x3c, !PT ;  /* 0x0000000809080212 */ /* 0x000fc800078e3cff */
[----:B------:R-:W-:-:S05]  /*10da0*/  @P0 LOP3.LUT R9, R9, R8, RZ, 0x3c, !PT ;  /* 0x0000000809090212 */ /* 0x000fca00078e3cff */
[----:B------:R0:W3:Y:S04]  /*10db0*/  @P0 LDG.E.U8 R3, desc[UR44][R8.64] ;  /* 0x0000002c08030981 */ /* 0x0000e8000c1e1100 */
[----:B------:R-:W0:Y:S04]  /*10dc0*/  LDL R8, [R1+0x1250] ;  /* 0x0012500001087983 */ /* 0x000e280000100800 */
[----:B------:R-:W0:Y:S01]  /*10dd0*/  LDL R9, [R1+0x1254] ;  /* 0x0012540001097983 */ /* 0x000e220000100800 */
[----:B------:R-:W-:Y:S02]  /*10de0*/  PRMT R216, RZ, 0x7610, R216 ;  /* 0x00007610ffd87816 */ /* 0x000fe400000000d8 */
[----:B0-----:R-:W-:-:S04]  /*10df0*/  @P0 LOP3.LUT R9, R9, R8, RZ, 0x3c, !PT ;  /* 0x0000000809090212 */ /* 0x001fc800078e3cff */
[----:B------:R-:W-:-:S04]  /*10e00*/  @P0 LOP3.LUT R8, R9, R8, RZ, 0x3c, !PT ;  /* 0x0000000809080212 */ /* 0x000fc800078e3cff */
[----:B------:R-:W-:-:S05]  /*10e10*/  @P0 LOP3.LUT R9, R9, R8, RZ, 0x3c, !PT ;  /* 0x0000000809090212 */ /* 0x000fca00078e3cff */
[----:B------:R-:W4:Y:S04]  /*10e20*/  @P0 LDG.E.U8 R216, desc[UR44][R8.64] ;  /* 0x0000002c08d80981 */ /* 0x000f28000c1e1100 */
[----:B---3--:R0:W-:Y:S04]  /*10e30*/  STL [R1+0xe58], R3 ;  /* 0x000e580301007387 */ /* 0x0081e80000100800 */
[----:B0-----:R-:W3:Y:S04]  /*10e40*/  LDL R3, [R1+0x1234] ;  /* 0x0012340001037983 */ /* 0x001ee80000100800 */
[----:B----4-:R0:W-:Y:S04]  /*10e50*/  STL [R1+0xe5c], R216 ;  /* 0x000e5cd801007387 */ /* 0x0101e80000100800 */
[----:B0-----:R-:W4:Y:S04]  /*10e60*/  LDL.LU R216, [R1+0x2394] ;  /* 0x0023940001d87983 */ /* 0x001f280000300800 */
[----:B------:R-:W2:Y:S01]  /*10e70*/  LDL R9, [R1+0x1248] ;  /* 0x0012480001097983 */ /* 0x000ea20000100800 */
[----:B------:R-:W-:Y:S01]  /*10e80*/  PRMT R18, RZ, 0x7610, R18 ;  /* 0x00007610ff127816 */ /* 0x000fe20000000012 */
[----:B------:R-:W-:Y:S01]  /*10e90*/  @P0 IMAD.MOV.U32 R8, RZ, RZ, R5 ;  /* 0x000000ffff080224 */ /* 0x000fe200078e0005 */
[----:B------:R-:W-:Y:S01]  /*10ea0*/  ISETP.GT.AND P1, PT, R6, 0x11, PT ;  /* 0x000000110600780c */ /* 0x000fe20003f24270 */
[----:B------:R-:W4:Y:S04]  /*10eb0*/  LDL R5, [R1+0x1224] ;  /* 0x0012240001057983 */ /* 0x000f280000100800 */
[----:B--2---:R0:W2:Y:S04]  /*10ec0*/  @P0 LDG.E.U8 R18, desc[UR44][R8.64] ;  /* 0x0000002c08120981 */ /* 0x0040a8000c1e1100 */
[----:B------:R-:W0:Y:S04]  /*10ed0*/  LDL R8, [R1+0x1240] ;  /* 0x0012400001087983 */ /* 0x000e280000100800 */
[----:B------:R-:W0:Y:S01]  /*10ee0*/  LDL R9, [R1+0x1244] ;  /* 0x0012440001097983 */ /* 0x000e220000100800 */
[----:B------:R-:W-:-:S02]  /*10ef0*/  PRMT R214, RZ, 0x7610, R214 ;  /* 0x00007610ffd67816 */ /* 0x000fc400000000d6 */
[----:B0-----:R-:W-:-:S04]  /*10f00*/  @P1 LOP3.LUT R9, R9, R8, RZ, 0x3c, !PT ;  /* 0x0000000809091212 */ /* 0x001fc800078e3cff */
[----:B------:R-:W-:-:S04]  /*10f10*/  @P1 LOP3.LUT R8, R9, R8, RZ, 0x3c, !PT ;  /* 0x0000000809081212 */ /* 0x000fc800078e3cff */
[----:B------:R-:W-:-:S05]  /*10f20*/  @P1 LOP3.LUT R9, R9, R8, RZ, 0x3c, !PT ;  /* 0x0000000809091212 */ /* 0x000fca00078e3cff */
[----:B------:R-:W3:Y:S04]  /*10f30*/  @P1 LDG.E.U8 R214, desc[UR44][R8.64] ;  /* 0x0000002c08d61981 */ /* 0x000ee8000c1e1100 */
[----:B--2---:R-:W-:Y:S04]  /*10f40*/  STL [R1+0x236c], R18 ;  /* 0x00236c1201007387 */ /* 0x004fe80000100800 */
[----:B---3--:R0:W-:Y:S04]  /*10f50*/  STL [R1+0xe34], R214 ;  /* 0x000e34d601007387 */ /* 0x0081e80000100800 */
[----:B0-----:R-:W2:Y:S04]  /*10f60*/  LDL.LU R214, [R1+0x2390] ;  /* 0x0023900001d67983 */ /* 0x001ea80000300800 */
[----:B------:R-:W3:Y:S04]  /*10f70*/  LDL R8, [R1+0x1238] ;  /* 0x0012380001087983 */ /* 0x000ee80000100800 */
[----:B------:R-:W3:Y:S01]  /*10f80*/  LDL R9, [R1+0x123c] ;  /* 0x00123c0001097983 */ /* 0x000ee20000100800 */
[----:B------:R-:W-:-:S02]  /*10f90*/  PRMT R14, RZ, 0x7610, R14 ;  /* 0x00007610ff0e7816 */ /* 0x000fc4000000000e */
[----:B---3--:R-:W-:-:S04]  /*10fa0*/  @P1 LOP3.LUT R9, R9, R8, RZ, 0x3c, !PT ;  /* 0x0000000809091212 */ /* 0x008fc800078e3cff */
[----:B------:R-:W-:-:S04]  /*10fb0*/  @P1 LOP3.LUT R8, R9, R8, RZ, 0x3c, !PT ;  /* 0x0000000809081212 */ /* 0x000fc800078e3cff */
[----:B------:R-:W-:-:S05]  /*10fc0*/  @P1 LOP3.LUT R9, R9, R8, RZ, 0x3c, !PT ;  /* 0x0000000809091212 */ /* 0x000fca00078e3cff */
[----:B------:R-:W3:Y:S01]  /*10fd0*/  @P1 LDG.E.U8 R14, desc[UR44][R8.64] ;  /* 0x0000002c080e1981 */ /* 0x000ee2000c1e1100 */
[----:B------:R-:W-:-:S03]  /*10fe0*/  PRMT R0, RZ, 0x7610, R0 ;  /* 0x00007610ff007816 */ /* 0x000fc60000000000 */
[----:B---3--:R0:W-:Y:S04]  /*10ff0*/  STL [R1+0xe4c], R14 ;  /* 0x000e4c0e01007387 */ /* 0x0081e80000100800 */
[----:B0-----:R-:W3:Y:S04]  /*11000*/  LDL.LU R14, [R1+0x238c] ;  /* 0x00238c00010e7983 */ /* 0x001ee80000300800 */
[----:B------:R-:W4:Y:S01]  /*11010*/  LDL R9, [R1+0x1230] ;  /* 0x0012300001097983 */ /* 0x000f220000100800 */
[----:B------:R-:W-:Y:S01]  /*11020*/  @P1 IMAD.MOV.U32 R8, RZ, RZ, R3 ;  /* 0x000000ffff081224 */ /* 0x000fe200078e0003 */
[----:B------:R-:W-:-:S02]  /*11030*/  PRMT R17, RZ, 0x7610, R17 ;  /* 0x00007610ff117816 */ /* 0x000fc40000000011 */
[----:B------:R-:W2:Y:S04]  /*11040*/  LDL R3, [R1+0x1208] ;  /* 0x0012080001037983 */ /* 0x000ea80000100800 */
[----:B----4-:R-:W4:Y:S04]  /*11050*/  @P1 LDG.E.U8 R0, desc[UR44][R8.64] ;  /* 0x0000002c08001981 */ /* 0x010f28000c1e1100 */
[----:B------:R-:W3:Y:S04]  /*11060*/  LDL R8, [R1+0x1228] ;  /* 0x0012280001087983 */ /* 0x000ee80000100800 */
[----:B------:R-:W3:Y:S01]  /*11070*/  LDL R9, [R1+0x122c] ;  /* 0x00122c0001097983 */ /* 0x000ee20000100800 */
[----:B------:R-:W-:-:S03]  /*11080*/  ISETP.GT.AND P0, PT, R6, 0x12, PT ;  /* 0x000000120600780c */ /* 0x000fc60003f04270 */
[----:B----4-:R0:W-:Y:S01]  /*11090*/  STL [R1+0xe50], R0 ;  /* 0x000e500001007387 */ /* 0x0101e20000100800 */
[----:B------:R-:W-:-:S03]  /*110a0*/  PRMT R213, RZ, 0x7610, R213 ;  /* 0x00007610ffd57816 */ /* 0x000fc600000000d5 */
[----:B0-----:R-:W4:Y:S01]  /*110b0*/  LDL R0, [R1+0x120c] ;  /* 0x00120c0001007983 */ /* 0x001f220000100800 */
[----:B---3--:R-:W-:-:S04]  /*110c0*/  @P1 LOP3.LUT R9, R9, R8, RZ, 0x3c, !PT ;  /* 0x0000000809091212 */ /* 0x008fc800078e3cff */
[----:B------:R-:W-:-:S04]  /*110d0*/  @P1 LOP3.LUT R8, R9, R8, RZ, 0x3c, !PT ;  /* 0x0000000809081212 */ /* 0x000fc800078e3cff */
[----:B------:R-:W-:-:S05]  /*110e0*/  @P1 LOP3.LUT R9, R9, R8, RZ, 0x3c, !PT ;  /* 0x0000000809091212 */ /* 0x000fca00078e3cff */
[----:B------:R0:W3:Y:S04]  /*110f0*/  @P1 LDG.E.U8 R17, desc[UR44][R8.64] ;  /* 0x0000002c08111981 */ /* 0x0000e8000c1e1100 */
[----:B------:R-:W2:Y:S01]  /*11100*/  LDL R9, [R1+0x1220] ;  /* 0x0012200001097983 */ /* 0x000ea20000100800 */
[----:B0-----:R-:W-:-:S05]  /*11110*/  @P0 IMAD.MOV.U32 R8, RZ, RZ, R5 ;  /* 0x000000ffff080224 */ /* 0x001fca00078e0005 */
[----:B--2---:R-:W2:Y:S04]  /*11120*/  @P0 LDG.E.U8 R213, desc[UR44][R8.64] ;  /* 0x0000002c08d50981 */ /* 0x004ea8000c1e1100 */
[----:B---3--:R-:W-:Y:S04]  /*11130*/  STL [R1+0x2370], R17 ;  /* 0x0023701101007387 */ /* 0x008fe80000100800 */
[----:B------:R-:W3:Y:S04]  /*11140*/  LDL R5, [R1+0x1204] ;  /* 0x0012040001057983 */ /* 0x000ee80000100800 */
[----:B--2---:R0:W-:Y:S04]  /*11150*/  STL [R1+0xe28], R213 ;  /* 0x000e28d501007387 */ /* 0x0041e80000100800 */
[----:B0-----:R-:W2:Y:S04]  /*11160*/  LDL.LU R213, [R1+0x2388] ;  /* 0x0023880001d57983 */ /* 0x001ea80000300800 */
[----:B------:R-:W4:Y:S04]  /*11170*/  LDL R8, [R1+0x1218] ;  /* 0x0012180001087983 */ /* 0x000f280000100800 */
[----:B------:R-:W4:Y:S01]  /*11180*/  LDL R9, [R1+0x121c] ;  /* 0x00121c0001097983 */ /* 0x000f220000100800 */
[----:B------:R-:W-:-:S02]  /*11190*/  PRMT R212, RZ, 0x7610, R212 ;  /* 0x00007610ffd47816 */ /* 0x000fc400000000d4 */
[----:B----4-:R-:W-:-:S04]  /*111a0*/  @P0 LOP3.LUT R9, R9, R8, RZ, 0x3c, !PT ;  /* 0x0000000809090212 */ /* 0x010fc800078e3cff */
[----:B------:R-:W-:-:S04]  /*111b0*/  @P0 LOP3.LUT R8, R9, R8, RZ, 0x3c, !PT ;  /* 0x0000000809080212 */ /* 0x000fc800078e3cff */
[----:B------:R-:W-:-:S05]  /*111c0*/  @P0 LOP3.LUT R9, R9, R8, RZ, 0x3c, !PT ;  /* 0x0000000809090212 */ /* 0x000fca00078e3cff */
[----:B------:R-:W4:Y:S04]  /*111d0*/  @P0 LDG.E.U8 R212, desc[UR44][R8.64] ;  /* 0x0000002c08d40981 */ /* 0x000f28000c1e1100 */
[----:B----4-:R0:W-:Y:S04]  /*111e0*/  STL [R1+0xe3c], R212 ;  /* 0x000e3cd401007387 */ /* 0x0101e80000100800 */
[----:B0-----:R-:W4:Y:S04]  /*111f0*/  LDL.LU R212, [R1+0x2384] ;  /* 0x0023840001d47983 */ /* 0x001f280000300800 */
[----:B------:R-:W3:Y:S04]  /*11200*/  LDL R8, [R1+0x1210] ;  /* 0x0012100001087983 */ /* 0x000ee80000100800 */
[----:B------:R-:W3:Y:S01]  /*11210*/  LDL R9, [R1+0x1214] ;  /* 0x0012140001097983 */ /* 0x000ee20000100800 */
[----:B------:R-:W-:-:S02]  /*11220*/  PRMT R151, RZ, 0x7610, R151 ;  /* 0x00007610ff977816 */ /* 0x000fc40000000097 */
[----:B---3--:R-:W-:-:S04]  /*11230*/  @P0 LOP3.LUT R9, R9, R8, RZ, 0x3c, !PT ;  /* 0x0000000809090212 */ /* 0x008fc800078e3cff */
[----:B------:R-:W-:-:S04]  /*11240*/  @P0 LOP3.LUT R8, R9, R8, RZ, 0x3c, !PT ;  /* 0x0000000809080212 */ /* 0x000fc800078e3cff */
[----:B------:R-:W-:-:S05]  /*11250*/  @P0 LOP3.LUT R9, R9, R8, RZ, 0x3c, !PT ;  /* 0x0000000809090212 */ /* 0x000fca00078e3cff */
[----:B------:R0:W3:Y:S01]  /*11260*/  @P0 LDG.E.U8 R151, desc[UR44][R8.64] ;  /* 0x0000002c08970981 */ /* 0x0000e2000c1e1100 */
[----:B------:R-:W-:Y:S01]  /*11270*/  PRMT R20, RZ, 0x7610, R20 ;  /* 0x00007610ff147816 */ /* 0x000fe20000000014 */
[----:B0-----:R-:W-:Y:S02]  /*11280*/  @P0 IMAD.MOV.U32 R8, RZ, RZ, R0 ;  /* 0x000000ffff080224 */ /* 0x001fe400078e0000 */
[----:B------:R-:W-:-:S05]  /*11290*/  @P0 IMAD.MOV.U32 R9, RZ, RZ, R3 ;  /* 0x000000ffff090224 */ /* 0x000fca00078e0003 */
[----:B------:R0:W2:Y:S04]  /*112a0*/  @P0 LDG.E.U8 R20, desc[UR44][R8.64] ;  /* 0x0000002c08140981 */ /* 0x0000a8000c1e1100 */
[----:B---3--:R1:W-:Y:S04]  /*112b0*/  STL [R1+0xe40], R151 ;  /* 0x000e409701007387 */ /* 0x0083e80000100800 */
[----:B------:R-:W3:Y:S01]  /*112c0*/  LDL R9, [R1+0x1200] ;  /* 0x0012000001097983 */ /* 0x000ee20000100800 */
[----:B------:R-:W-:Y:S02]  /*112d0*/  ISETP.GT.AND P1, PT, R6, 0x13, PT ;  /* 0x000000130600780c */ /* 0x000fe40003f24270 */
[----:B------:R-:W-:Y:S01]  /*112e0*/  PRMT R2, RZ, 0x7610, R2 ;  /* 0x00007610ff027816 */ /* 0x000fe20000000002 */
[----:B------:R-:W4:Y:S04]  /*112f0*/  LDL R3, [R1+0x11e8] ;  /* 0x0011e80001037983 */ /* 0x000f280000100800 */
[----:B-1----:R-:W4:Y:S04]  /*11300*/  LDL R151, [R1+0x11f4] ;  /* 0x0011f40001977983 */ /* 0x002f280000100800 */
[----:B------:R-:W4:Y:S02]  /*11310*/  LDL R0, [R1+0x11ec] ;  /* 0x0011ec0001007983 */ /* 0x000f240000100800 */
[----:B0-----:R-:W-:-:S02]  /*11320*/  @P1 IMAD.MOV.U32 R8, RZ, RZ, R5 ;  /* 0x000000ffff081224 */ /* 0x001fc400078e0005 */
[----:B--2---:R-:W-:Y:S01]  /*11330*/  STL [R1+0x2374], R20 ;  /* 0x0023741401007387 */ /* 0x004fe20000100800 */
[----:B------:R-:W-:-:S03]  /*11340*/  PRMT R211, RZ, 0x7610, R211 ;  /* 0x00007610ffd37816 */ /* 0x000fc600000000d3 */
[----:B------:R-:W2:Y:S04]  /*11350*/  LDL R5, [R1+0x11e0] ;  /* 0x0011e00001057983 */ /* 0x000ea80000100800 */
[----:B---3--:R0:W3:Y:S04]  /*11360*/  @P1 LDG.E.U8 R2, desc[UR44][R8.64] ;  /* 0x0000002c08021981 */ /* 0x0080e8000c1e1100 */
[----:B------:R-:W0:Y:S04]  /*11370*/  LDL R8, [R1+0x11f8] ;  /* 0x0011f80001087983 */ /* 0x000e280000100800 */
[----:B------:R-:W0:Y:S02]  /*11380*/  LDL R9, [R1+0x11fc] ;  /* 0x0011fc0001097983 */ /* 0x000e240000100800 */
        /* <DEDUP_REMOVED lines=11> */
[----:B------:R-:W-:-:S02]  /*11440*/  PRMT R19, RZ, 0x7610, R19 ;  /* 0x00007610ff137816 */ /* 0x000fc40000000013 */
[----:B------:R-:W-:Y:S02]  /*11450*/  ISETP.GT.AND P0, PT, R6, 0x14, PT ;  /* 0x000000140600780c */ /* 0x000fe40003f04270 */
[----:B--2---:R0:W2:Y:S02]  /*11460*/  @P1 LDG.E.U8 R17, desc[UR44][R8.64] ;  /* 0x0000002c08111981 */ /* 0x0040a4000c1e1100 */
[----:B0-----:R-:W-:Y:S02]  /*11470*/  @P1 IMAD.MOV.U32 R8, RZ, RZ, R0 ;  /* 0x000000ffff081224 */ /* 0x001fe400078e0000 */
[----:B------:R-:W-:-:S05]  /*11480*/  @P1 IMAD.MOV.U32 R9, RZ, RZ, R3 ;  /* 0x000000ffff091224 */ /* 0x000fca00078e0003 */
[----:B------:R3:W4:Y:S02]  /*11490*/  @P1 LDG.E.U8 R19, desc[UR44][R8.64] ;  /* 0x0000002c08131981 */ /* 0x000724000c1e1100 */
[----:B---3--:R-:W-:Y:S02]  /*114a0*/  @P0 IMAD.MOV.U32 R8, RZ, RZ, R2 ;  /* 0x000000ffff080224 */ /* 0x008fe400078e0002 */
[----:B------:R-:W-:Y:S01]  /*114b0*/  @P0 IMAD.MOV.U32 R9, RZ, RZ, R5 ;  /* 0x000000ffff090224 */ /* 0x000fe200078e0005 */
[----:B--2---:R0:W-:Y:S04]  /*114c0*/  STL [R1+0x2378], R17 ;  /* 0x0023781101007387 */ /* 0x0041e80000100800 */
[----:B------:R-:W2:Y:S04]  /*114d0*/  LDL R3, [R1+0x11cc] ;  /* 0x0011cc0001037983 */ /* 0x000ea80000100800 */
[----:B------:R-:W3:Y:S04]  /*114e0*/  LDL R151, [R1+0x11c0] ;  /* 0x0011c00001977983 */ /* 0x000ee80000100800 */
[----:B------:R-:W3:Y:S04]  /*114f0*/  LDL R0, [R1+0x11c4] ;  /* 0x0011c40001007983 */ /* 0x000ee80000100800 */
[----:B----4-:R1:W-:Y:S01]  /*11500*/  STL [R1+0x237c], R19 ;  /* 0x00237c1301007387 */ /* 0x0103e20000100800 */
[----:B0-----:R-:W-:-:S02]  /*11510*/  PRMT R17, RZ, 0x7610, R17 ;  /* 0x00007610ff117816 */ /* 0x001fc40000000011 */
[----:B------:R-:W-:Y:S01]  /*11520*/  PRMT R18, RZ, 0x7610, R18 ;  /* 0x00007610ff127816 */ /* 0x000fe20000000012 */
[----:B------:R-:W4:Y:S04]  /*11530*/  LDL R5, [R1+0x11b8] ;  /* 0x0011b80001057983 */ /* 0x000f280000100800 */
[----:B------:R-:W4:Y:S01]  /*11540*/  LDL R2, [R1+0x11bc] ;  /* 0x0011bc0001027983 */ /* 0x000f220000100800 */
[----:B-1----:R-:W-:-:S06]  /*11550*/  PRMT R19, RZ, 0x7610, R19 ;  /* 0x00007610ff137816 */ /* 0x002fcc0000000013 */
[----:B------:R0:W4:Y:S04]  /*11560*/  @P0 LDG.E.U8 R19, desc[UR44][R8.64] ;  /* 0x0000002c08130981 */ /* 0x000128000c1e1100 */
[----:B------:R-:W0:Y:S04]  /*11570*/  LDL R8, [R1+0x11d8] ;  /* 0x0011d80001087983 */ /* 0x000e280000100800 */
[----:B------:R-:W0:Y:S02]  /*11580*/  LDL R9, [R1+0x11dc] ;  /* 0x0011dc0001097983 */ /* 0x000e240000100800 */
[----:B0-----:R-:W-:-:S04]  /*11590*/  @P0 LOP3.LUT R9, R9, R8, RZ, 0x3c, !PT ;  /* 0x0000000809090212 */ /* 0x001fc800078e3cff */
[----:B------:R-:W-:-:S04]  /*115a0*/  @P0 LOP3.LUT R8, R9, R8, RZ, 0x3c, !PT ;  /* 0x0000000809080212 */ /* 0x000fc800078e3cff */
[----:B------:R-:W-:-:S05]  /*115b0*/  @P0 LOP3.LUT R9, R9, R8, RZ, 0x3c, !PT ;  /* 0x0000000809090212 */ /* 0x000fca00078e3cff */
[----:B------:R0:W4:Y:S04]  /*115c0*/  @P0 LDG.E.U8 R17, desc[UR44][R8.64] ;  /* 0x0000002c08110981 */ /* 0x000128000c1e1100 */
[----:B------:R-:W0:Y:S04]  /*115d0*/  LDL R8, [R1+0x11d0] ;  /* 0x0011d00001087983 */ /* 0x000e280000100800 */
[----:B------:R-:W0:Y:S02]  /*115e0*/  LDL R9, [R1+0x11d4] ;  /* 0x0011d40001097983 */ /* 0x000e240000100800 */
[----:B0-----:R-:W-:-:S04]  /*115f0*/  @P0 LOP3.LUT R9, R9, R8, RZ, 0x3c, !PT ;  /* 0x0000000809090212 */ /* 0x001fc800078e3cff */
[----:B------:R-:W-:-:S04]  /*11600*/  @P0 LOP3.LUT R8, R9, R8, RZ, 0x3c, !PT ;  /* 0x0000000809080212 */ /* 0x000fc800078e3cff */
[----:B------:R-:W-:-:S05]  /*11610*/  @P0 LOP3.LUT R9, R9, R8, RZ, 0x3c, !PT ;  /* 0x0000000809090212 */ /* 0x000fca00078e3cff */
[----:B------:R2:W4:Y:S04]  /*11620*/  @P0 LDG.E.U8 R18, desc[UR44][R8.64] ;  /* 0x0000002c08120981 */ /* 0x000528000c1e1100 */
[----:B------:R-:W3:Y:S01]  /*11630*/  LDL R9, [R1+0x11c8] ;  /* 0x0011c80001097983 */ /* 0x000ee20000100800 */
[----:B------:R-:W-:Y:S01]  /*11640*/  ISETP.GT.AND P1, PT, R6, 0x15, PT ;  /* 0x000000150600780c */ /* 0x000fe20003f24270 */
[----:B--2---:R-:W-:Y:S01]  /*11650*/  @P0 IMAD.MOV.U32 R8, RZ, RZ, R3 ;  /* 0x000000ffff080224 */ /* 0x004fe200078e0003 */
[----:B------:R-:W-:Y:S01]  /*11660*/  PRMT R22, RZ, 0x7610, R22 ;  /* 0x00007610ff167816 */ /* 0x000fe20000000016 */
[----:B------:R-:W2:Y:S01]  /*11670*/  LDL R3, [R1+0x11ac] ;  /* 0x0011ac0001037983 */ /* 0x000ea20000100800 */
[----:B------:R-:W-:Y:S02]  /*11680*/  PRMT R252, RZ, 0x7610, R252 ;  /* 0x00007610fffc7816 */ /* 0x000fe400000000fc */
[----:B------:R-:W-:-:S02]  /*11690*/  PRMT R20, RZ, 0x7610, R20 ;  /* 0x00007610ff147816 */ /* 0x000fc40000000014 */
[----:B---3--:R0:W3:Y:S05]  /*116a0*/  @P0 LDG.E.U8 R22, desc[UR44][R8.64] ;  /* 0x0000002c08160981 */ /* 0x0080ea000c1e1100 */
[----:B0-----:R-:W-:Y:S02]  /*116b0*/  @P1 IMAD.MOV.U32 R8, RZ, RZ, R0 ;  /* 0x000000ffff081224 */ /* 0x001fe400078e0000 */
[----:B------:R-:W-:Y:S01]  /*116c0*/  @P1 IMAD.MOV.U32 R9, RZ, RZ, R151 ;  /* 0x000000ffff091224 */ /* 0x000fe200078e0097 */
[----:B------:R-:W-:Y:S01]  /*116d0*/  PRMT R16, RZ, 0x7610, R16 ;  /* 0x00007610ff107816 */ /* 0x000fe20000000010 */
[----:B------:R-:W3:Y:S04]  /*116e0*/  LDL R0, [R1+0x11a4] ;  /* 0x0011a40001007983 */ /* 0x000ee80000100800 */
[----:B------:R4:W3:Y:S01]  /*116f0*/  @P1 LDG.E.U8 R252, desc[UR44][R8.64] ;  /* 0x0000002c08fc1981 */ /* 0x0008e2000c1e1100 */
[----:B------:R-:W-:-:S02]  /*11700*/  PRMT R21, RZ, 0x7610, R21 ;  /* 0x00007610ff157816 */ /* 0x000fc40000000015 */
[----:B------:R-:W-:Y:S01]  /*11710*/  ISETP.GT.AND P0, PT, R6, 0x16, PT ;  /* 0x000000160600780c */ /* 0x000fe20003f04270 */
[----:B------:R-:W3:Y:S01]  /*11720*/  LDL R151, [R1+0x1190] ;  /* 0x0011900001977983 */ /* 0x000ee20000100800 */
[----:B----4-:R-:W-:Y:S02]  /*11730*/  @P1 IMAD.MOV.U32 R8, RZ, RZ, R2 ;  /* 0x000000ffff081224 */ /* 0x010fe400078e0002 */
[----:B------:R-:W-:Y:S01]  /*11740*/  @P1 IMAD.MOV.U32 R9, RZ, RZ, R5 ;  /* 0x000000ffff091224 */ /* 0x000fe200078e0005 */
[----:B------:R-:W-:Y:S01]  /*11750*/  PRMT R249, RZ, 0x7610, R249 ;  /* 0x00007610fff97816 */ /* 0x000fe200000000f9 */
[----:B------:R-:W4:Y:S04]  /*11760*/  LDL R2, [R1+0x119c] ;  /* 0x00119c0001027983 */ /* 0x000f280000100800 */
[----:B------:R0:W4:Y:S04]  /*11770*/  @P1 LDG.E.U8 R20, desc[UR44][R8.64] ;  /* 0x0000002c08141981 */ /* 0x000128000c1e1100 */
[----:B------:R-:W4:Y:S04]  /*11780*/  LDL R5, [R1+0x1194] ;  /* 0x0011940001057983 */ /* 0x000f280000100800 */
[----:B------:R-:W0:Y:S04]  /*11790*/  LDL R8, [R1+0x11b0] ;  /* 0x0011b00001087983 */ /* 0x000e280000100800 */
[----:B------:R-:W0:Y:S02]  /*117a0*/  LDL R9, [R1+0x11b4] ;  /* 0x0011b40001097983 */ /* 0x000e240000100800 */
[----:B0-----:R-:W-:-:S04]  /*117b0*/  @P1 LOP3.LUT R9, R9, R8, RZ, 0x3c, !PT ;  /* 0x0000000809091212 */ /* 0x001fc800078e3cff */
[----:B------:R-:W-:-:S04]  /*117c0*/  @P1 LOP3.LUT R8, R9, R8, RZ, 0x3c, !PT ;  /* 0x0000000809081212 */ /* 0x000fc800078e3cff */
[----:B------:R-:W-:-:S05]  /*117d0*/  @P1 LOP3.LUT R9, R9, R8, RZ, 0x3c, !PT ;  /* 0x0000000809091212 */ /* 0x000fca00078e3cff */
[----:B------:R2:W4:Y:S04]  /*117e0*/  @P1 LDG.E.U8 R16, desc[UR44][R8.64] ;  /* 0x0000002c08101981 */ /* 0x000528000c1e1100 */
[----:B------:R-:W3:Y:S01]  /*117f0*/  LDL R9, [R1+0x11a8] ;  /* 0x0011a80001097983 */ /* 0x000ee20000100800 */
[----:B--2---:R-:W-:Y:S01]  /*11800*/  @P1 IMAD.MOV.U32 R8, RZ, RZ, R3 ;  /* 0x000000ffff081224 */ /* 0x004fe200078e0003 */
[----:B------:R-:W-:Y:S02]  /*11810*/  PRMT R251, RZ, 0x7610, R251 ;  /* 0x00007610fffb7816 */ /* 0x000fe400000000fb */
[----:B------:R-:W-:Y:S01]  /*11820*/  PRMT R15, RZ, 0x7610, R15 ;  /* 0x00007610ff0f7816 */ /* 0x000fe2000000000f */
[----:B------:R-:W2:Y:S04]  /*11830*/  LDL R3, [R1+0x118c] ;  /* 0x00118c0001037983 */ /* 0x000ea80000100800 */
[----:B---3--:R0:W3:Y:S04]  /*11840*/  @P1 LDG.E.U8 R21, desc[UR44][R8.64] ;  /* 0x0000002c08151981 */ /* 0x0080e8000c1e1100 */
[----:B------:R-:W4:Y:S01]  /*11850*/  LDL R9, [R1+0x11a0] ;  /* 0x0011a00001097983 */ /* 0x000f220000100800 */
[----:B0-----:R-:W-:-:S03]  /*11860*/  @P0 IMAD.MOV.U32 R8, RZ, RZ, R0 ;  /* 0x000000ffff080224 */ /* 0x001fc600078e0000 */
[----:B------:R-:W3:Y:S04]  /*11870*/  LDL R0, [R1+0x1184] ;  /* 0x0011840001007983 */ /* 0x000ee80000100800 */
[----:B----4-:R0:W4:Y:S04]  /*11880*/  @P0 LDG.E.U8 R249, desc[UR44][R8.64] ;  /* 0x0000002c08f90981 */ /* 0x010128000c1e1100 */
[----:B------:R-:W2:Y:S01]  /*11890*/  LDL R9, [R1+0x1198] ;  /* 0x0011980001097983 */ /* 0x000ea20000100800 */
[----:B0-----:R-:W-:Y:S01]  /*118a0*/  @P0 IMAD.MOV.U32 R8, RZ, RZ, R2 ;  /* 0x000000ffff080224 */ /* 0x001fe200078e0002 */
[----:B------:R-:W-:-:S02]  /*118b0*/  PRMT R23, RZ, 0x7610, R23 ;  /* 0x00007610ff177816 */ /* 0x000fc40000000017 */
[----:B------:R-:W4:Y:S04]  /*118c0*/  LDL R2, [R1+0x117c] ;  /* 0x00117c0001027983 */ /* 0x000f280000100800 */
[----:B--2---:R0:W2:Y:S02]  /*118d0*/  @P0 LDG.E.U8 R251, desc[UR44][R8.64] ;  /* 0x0000002c08fb0981 */ /* 0x0040a4000c1e1100 */
[----:B0-----:R-:W-:Y:S02]  /*118e0*/  @P0 IMAD.MOV.U32 R8, RZ, RZ, R5 ;  /* 0x000000ffff080224 */ /* 0x001fe400078e0005 */
[----:B------:R-:W-:Y:S01]  /*118f0*/  @P0 IMAD.MOV.U32 R9, RZ, RZ, R151 ;  /* 0x000000ffff090224 */ /* 0x000fe200078e0097 */
[----:B------:R-:W-:Y:S01]  /*11900*/  ISETP.GT.AND P1, PT, R6, 0x17, PT ;  /* 0x000000170600780c */ /* 0x000fe20003f24270 */
[----:B------:R-:W2:Y:S04]  /*11910*/  LDL R151, [R1+0x1174] ;  /* 0x0011740001977983 */ /* 0x000ea80000100800 */
[----:B------:R0:W2:Y:S04]  /*11920*/  @P0 LDG.E.U8 R15, desc[UR44][R8.64] ;  /* 0x0000002c080f0981 */ /* 0x0000a8000c1e1100 */
[----:B------:R-:W2:Y:S04]  /*11930*/  LDL R5, [R1+0x116c] ;  /* 0x00116c0001057983 */ /* 0x000ea80000100800 */
[----:B------:R-:W3:Y:S01]  /*11940*/  LDL R9, [R1+0x1188] ;  /* 0x0011880001097983 */ /* 0x000ee20000100800 */
[----:B0-----:R-:W-:-:S03]  /*11950*/  @P0 IMAD.MOV.U32 R8, RZ, RZ, R3 ;  /* 0x000000ffff080224 */ /* 0x001fc600078e0003 */
[----:B------:R-:W2:Y:S01]  /*11960*/  LDL R3, [R1+0x1164] ;  /* 0x0011640001037983 */ /* 0x000ea20000100800 */
[----:B------:R-:W-:-:S03]  /*11970*/  PRMT R245, RZ, 0x7610, R245 ;  /* 0x00007610fff57816 */ /* 0x000fc600000000f5 */
[----:B---3--:R0:W3:Y:S04]  /*11980*/  @P0 LDG.E.U8 R23, desc[UR44][R8.64] ;  /* 0x0000002c08170981 */ /* 0x0080e8000c1e1100 */
[----:B------:R-:W4:Y:S01]  /*11990*/  LDL R9, [R1+0x1180] ;  /* 0x0011800001097983 */ /* 0x000f220000100800 */
[----:B0-----:R-:W-:-:S03]  /*119a0*/  @P1 IMAD.MOV.U32 R8, RZ, RZ, R0 ;  /* 0x000000ffff081224 */ /* 0x001fc600078e0000 */
[----:B------:R-:W3:Y:S01]  /*119b0*/  LDL R0, [R1+0x115c] ;  /* 0x00115c0001007983 */ /* 0x000ee20000100800 */
[----:B------:R-:W-:Y:S02]  /*119c0*/  PRMT R247, RZ, 0x7610, R247 ;  /* 0x00007610fff77816 */ /* 0x000fe400000000f7 */
[----:B------:R-:W-:Y:S02]  /*119d0*/  PRMT R248, RZ, 0x7610, R248 ;  /* 0x00007610fff87816 */ /* 0x000fe400000000f8 */
[----:B------:R-:W-:Y:S02]  /*119e0*/  ISETP.GT.AND P0, PT, R6, 0x18, PT ;  /* 0x000000180600780c */ /* 0x000fe40003f04270 */
[----:B------:R-:W-:Y:S02]  /*119f0*/  PRMT R250, RZ, 0x7610, R250 ;  /* 0x00007610fffa7816 */ /* 0x000fe400000000fa */
[----:B------:R-:W-:Y:S01]  /*11a00*/  PRMT R242, RZ, 0x7610, R242 ;  /* 0x00007610fff27816 */ /* 0x000fe200000000f2 */
[----:B----4-:R0:W4:Y:S02]  /*11a10*/  @P1 LDG.E.U8 R245, desc[UR44][R8.64] ;  /* 0x0000002c08f51981 */ /* 0x010124000c1e1100 */
[----:B0-----:R-:W-:-:S02]  /*11a20*/  @P1 IMAD.MOV.U32 R8, RZ, RZ, R2 ;  /* 0x000000ffff081224 */ /* 0x001fc400078e0002 */
[----:B------:R-:W4:Y:S01]  /*11a30*/  LDL R2, [R1+0x1154] ;  /* 0x0011540001027983 */ /* 0x000f220000100800 */
[----:B------:R-:W-:-:S05]  /*11a40*/  @P1 IMAD.MOV.U32 R9, RZ, RZ, R126 ;  /* 0x000000ffff091224 */ /* 0x000fca00078e007e */
[----:B------:R2:W4:Y:S02]  /*11a50*/  @P1 LDG.E.U8 R247, desc[UR44][R8.64] ;  /* 0x0000002c08f71981 */ /* 0x000524000c1e1100 */
[----:B--2---:R-:W-:Y:S02]  /*11a60*/  @P1 IMAD.MOV.U32 R8, RZ, RZ, R151 ;  /* 0x000000ffff081224 */ /* 0x004fe400078e0097 */
[----:B------:R-:W-:-:S05]  /*11a70*/  @P1 IMAD.MOV.U32 R9, RZ, RZ, R128 ;  /* 0x000000ffff091224 */ /* 0x000fca00078e0080 */
[----:B------:R0:W2:Y:S02]  /*11a80*/  @P1 LDG.E.U8 R248, desc[UR44][R8.64] ;  /* 0x0000002c08f81981 */ /* 0x0000a4000c1e1100 */
[----:B0-----:R-:W-:Y:S02]  /*11a90*/  @P1 IMAD.MOV.U32 R8, RZ, RZ, R5 ;  /* 0x000000ffff081224 */ /* 0x001fe400078e0005 */
[----:B------:R-:W-:Y:S01]  /*11aa0*/  @P1 IMAD.MOV.U32 R9, RZ, RZ, R130 ;  /* 0x000000ffff091224 */ /* 0x000fe200078e0082 */
[----:B------:R-:W-:Y:S01]  /*11ab0*/  PRMT R243, RZ, 0x7610, R243 ;  /* 0x00007610fff37816 */ /* 0x000fe200000000f3 */
[----:B------:R-:W2:Y:S04]  /*11ac0*/  LDL R5, [R1+0x1100] ;  /* 0x0011000001057983 */ /* 0x000ea80000100800 */
[----:B------:R0:W2:Y:S02]  /*11ad0*/  @P1 LDG.E.U8 R250, desc[UR44][R8.64] ;  /* 0x0000002c08fa1981 */ /* 0x0000a4000c1e1100 */
[----:B0-----:R-:W-:-:S02]  /*11ae0*/  @P0 IMAD.MOV.U32 R8, RZ, RZ, R3 ;  /* 0x000000ffff080224 */ /* 0x001fc400078e0003 */
[----:B------:R-:W-:Y:S01]  /*11af0*/  @P0 IMAD.MOV.U32 R9, RZ, RZ, R132 ;  /* 0x000000ffff090224 */ /* 0x000fe200078e0084 */
[----:B------:R-:W-:Y:S01]  /*11b00*/  PRMT R244, RZ, 0x7610, R244 ;  /* 0x00007610fff47816 */ /* 0x000fe200000000f4 */
[----:B------:R-:W2:Y:S04]  /*11b10*/  LDL R3, [R1+0x10f8] ;  /* 0x0010f80001037983 */ /* 0x000ea80000100800 */
[----:B------:R3:W2:Y:S02]  /*11b20*/  @P0 LDG.E.U8 R242, desc[UR44][R8.64] ;  /* 0x0000002c08f20981 */ /* 0x0006a4000c1e1100 */
[----:B---3--:R-:W-:Y:S02]  /*11b30*/  @P0 IMAD.MOV.U32 R8, RZ, RZ, R0 ;  /* 0x000000ffff080224 */ /* 0x008fe400078e0000 */
[----:B------:R-:W3:Y:S01]  /*11b40*/  LDL R0, [R1+0x1110] ;  /* 0x0011100001007983 */ /* 0x000ee20000100800 */
[----:B------:R-:W-:Y:S01]  /*11b50*/  @P0 IMAD.MOV.U32 R9, RZ, RZ, R134 ;  /* 0x000000ffff090224 */ /* 0x000fe200078e0086 */
[----:B------:R-:W-:-:S04]  /*11b60*/  ISETP.GT.AND P1, PT, R6, 0x19, PT ;  /* 0x000000190600780c */ /* 0x000fc80003f24270 */
[----:B------:R0:W2:Y:S01]  /*11b70*/  @P0 LDG.E.U8 R243, desc[UR44][R8.64] ;  /* 0x0000002c08f30981 */ /* 0x0000a2000c1e1100 */
[----:B------:R-:W-:Y:S01]  /*11b80*/  PRMT R246, RZ, 0x7610, R246 ;  /* 0x00007610fff67816 */ /* 0x000fe200000000f6 */
[----:B0-----:R-:W-:Y:S01]  /*11b90*/  @P0 IMAD.MOV.U32 R9, RZ, RZ, R136 ;  /* 0x000000ffff090224 */ /* 0x001fe200078e0088 */
[----:B------:R-:W-:Y:S02]  /*11ba0*/  PRMT R238, RZ, 0x7610, R238 ;  /* 0x00007610ffee7816 */ /* 0x000fe400000000ee */
[----:B------:R-:W-:Y:S02]  /*11bb0*/  PRMT R239, RZ, 0x7610, R239 ;  /* 0x00007610ffef7816 */ /* 0x000fe400000000ef */
[----:B------:R-:W-:Y:S02]  /*11bc0*/  PRMT R240, RZ, 0x7610, R240 ;  /* 0x00007610fff07816 */ /* 0x000fe400000000f0 */
[----:B------:R-:W-:Y:S02]  /*11bd0*/  PRMT R241, RZ, 0x7610, R241 ;  /* 0x00007610fff17816 */ /* 0x000fe400000000f1 */
[----:B------:R-:W-:-:S02]  /*11be0*/  PRMT R234, RZ, 0x7610, R234 ;  /* 0x00007610ffea7816 */ /* 0x000fc400000000ea */
[----:B------:R-:W-:Y:S02]  /*11bf0*/  PRMT R235, RZ, 0x7610, R235 ;  /* 0x00007610ffeb7816 */ /* 0x000fe400000000eb */
[----:B------:R-:W-:Y:S01]  /*11c00*/  PRMT R236, RZ, 0x7610, R236 ;  /* 0x00007610ffec7816 */ /* 0x000fe200000000ec */
[----:B----4-:R-:W-:Y:S02]  /*11c10*/  @P0 IMAD.MOV.U32 R8, RZ, RZ, R2 ;  /* 0x000000ffff080224 */ /* 0x010fe400078e0002 */
[----:B------:R-:W4:Y:S04]  /*11c20*/  LDL R2, [R1+0x10f0] ;  /* 0x0010f00001027983 */ /* 0x000f280000100800 */
[----:B------:R0:W4:Y:S02]  /*11c30*/  @P0 LDG.E.U8 R244, desc[UR44][R8.64] ;  /* 0x0000002c08f40981 */ /* 0x000124000c1e1100 */
[----:B0-----:R-:W-:-:S02]  /*11c40*/  @P0 IMAD.MOV.U32 R8, RZ, RZ, R127 ;  /* 0x000000ffff080224 */ /* 0x001fc400078e007f */
[----:B------:R-:W-:-:S05]  /*11c50*/  @P0 IMAD.MOV.U32 R9, RZ, RZ, R138 ;  /* 0x000000ffff090224 */ /* 0x000fca00078e008a */
[----:B------:R0:W4:Y:S02]  /*11c60*/  @P0 LDG.E.U8 R246, desc[UR44][R8.64] ;  /* 0x0000002c08f60981 */ /* 0x000124000c1e1100 */
[----:B0-----:R-:W-:Y:S02]  /*11c70*/  @P1 IMAD.MOV.U32 R8, RZ, RZ, R129 ;  /* 0x000000ffff081224 */ /* 0x001fe400078e0081 */
[----:B------:R-:W-:-:S05]  /*11c80*/  @P1 IMAD.MOV.U32 R9, RZ, RZ, R140 ;  /* 0x000000ffff091224 */ /* 0x000fca00078e008c */
[----:B------:R0:W4:Y:S01]  /*11c90*/  @P1 LDG.E.U8 R238, desc[UR44][R8.64] ;  /* 0x0000002c08ee1981 */ /* 0x000122000c1e1100 */
[----:B------:R-:W-:Y:S01]  /*11ca0*/  ISETP.GT.AND P0, PT, R6, 0x1a, PT ;  /* 0x0000001a0600780c */ /* 0x000fe20003f04270 */
[----:B0-----:R-:W-:Y:S02]  /*11cb0*/  @P1 IMAD.MOV.U32 R8, RZ, RZ, R131 ;  /* 0x000000ffff081224 */ /* 0x001fe400078e0083 */
[----:B------:R-:W-:-:S05]  /*11cc0*/  @P1 IMAD.MOV.U32 R9, RZ, RZ, R142 ;  /* 0x000000ffff091224 */ /* 0x000fca00078e008e */
[----:B------:R0:W4:Y:S02]  /*11cd0*/  @P1 LDG.E.U8 R239, desc[UR44][R8.64] ;  /* 0x0000002c08ef1981 */ /* 0x000124000c1e1100 */
        /* <DEDUP_REMOVED lines=13> */
[----:B---3--:R-:W-:Y:S02]  /*11db0*/  @P0 IMAD.MOV.U32 R9, RZ, RZ, R0 ;  /* 0x000000ffff090224 */ /* 0x008fe400078e0000 */
[----:B------:R-:W3:Y:S04]  /*11dc0*/  LDL R0, [R1+0x10e8] ;  /* 0x0010e80001007983 */ /* 0x000ee80000100800 */
[----:B------:R-:W3:Y:S04]  /*11dd0*/  LDL.LU R151, [R1+0x10ec] ;  /* 0x0010ec0001977983 */ /* 0x000ee80000300800 */
[----:B------:R0:W3:Y:S04]  /*11de0*/  @P0 LDG.E.U8 R236, desc[UR44][R8.64] ;  /* 0x0000002c08ec0981 */ /* 0x0000e8000c1e1100 */
[----:B------:R-:W2:Y:S01]  /*11df0*/  LDL R9, [R1+0x1108] ;  /* 0x0011080001097983 */ /* 0x000ea20000100800 */
[----:B------:R-:W-:Y:S01]  /*11e00*/  ISETP.GT.AND P1, PT, R6, 0x1b, PT ;  /* 0x0000001b0600780c */ /* 0x000fe20003f24270 */
[----:B0-----:R-:W-:Y:S01]  /*11e10*/  @P0 IMAD.MOV.U32 R8, RZ, RZ, R143 ;  /* 0x000000ffff080224 */ /* 0x001fe200078e008f */
[----:B------:R-:W-:-:S02]  /*11e20*/  PRMT R237, RZ, 0x7610, R237 ;  /* 0x00007610ffed7816 */ /* 0x000fc400000000ed */
[----:B------:R-:W-:Y:S02]  /*11e30*/  PRMT R230, RZ, 0x7610, R230 ;  /* 0x00007610ffe67816 */ /* 0x000fe400000000e6 */
[----:B------:R-:W-:Y:S02]  /*11e40*/  PRMT R231, RZ, 0x7610, R231 ;  /* 0x00007610ffe77816 */ /* 0x000fe400000000e7 */
[----:B------:R-:W-:Y:S01]  /*11e50*/  PRMT R232, RZ, 0x7610, R232 ;  /* 0x00007610ffe87816 */ /* 0x000fe200000000e8 */
[----:B--2---:R0:W2:Y:S04]  /*11e60*/  @P0 LDG.E.U8 R237, desc[UR44][R8.64] ;  /* 0x0000002c08ed0981 */ /* 0x0040a8000c1e1100 */
[----:B0-----:R-:W-:Y:S02]  /*11e70*/  @P1 IMAD.MOV.U32 R8, RZ, RZ, R145 ;  /* 0x000000ffff081224 */ /* 0x001fe400078e0091 */
[----:B------:R-:W-:-:S02]  /*11e80*/  @P1 IMAD.MOV.U32 R9, RZ, RZ, R5 ;  /* 0x000000ffff091224 */ /* 0x000fc400078e0005 */
[----:B------:R-:W2:Y:S04]  /*11e90*/  LDL R5, [R1+0x10d8] ;  /* 0x0010d80001057983 */ /* 0x000ea80000100800 */
[----:B------:R0:W2:Y:S02]  /*11ea0*/  @P1 LDG.E.U8 R230, desc[UR44][R8.64] ;  /* 0x0000002c08e61981 */ /* 0x0000a4000c1e1100 */
[----:B0-----:R-:W-:Y:S02]  /*11eb0*/  @P1 IMAD.MOV.U32 R8, RZ, RZ, R147 ;  /* 0x000000ffff081224 */ /* 0x001fe400078e0093 */
[----:B------:R-:W-:Y:S02]  /*11ec0*/  @P1 IMAD.MOV.U32 R9, RZ, RZ, R3 ;  /* 0x000000ffff091224 */ /* 0x000fe400078e0003 */
[----:B------:R-:W2:Y:S04]  /*11ed0*/  LDL R3, [R1+0x10dc] ;  /* 0x0010dc0001037983 */ /* 0x000ea80000100800 */
[----:B------:R0:W2:Y:S02]  /*11ee0*/  @P1 LDG.E.U8 R231, desc[UR44][R8.64] ;  /* 0x0000002c08e71981 */ /* 0x0000a4000c1e1100 */
[----:B0-----:R-:W-:-:S02]  /*11ef0*/  @P1 IMAD.MOV.U32 R8, RZ, RZ, R149 ;  /* 0x000000ffff081224 */ /* 0x001fc400078e0095 */
[----:B----4-:R-:W-:Y:S02]  /*11f00*/  @P1 IMAD.MOV.U32 R9, RZ, RZ, R2 ;  /* 0x000000ffff091224 */ /* 0x010fe400078e0002 */
[----:B------:R-:W4:Y:S04]  /*11f10*/  LDL R2, [R1+0x10b8] ;  /* 0x0010b80001027983 */ /* 0x000f280000100800 */
[----:B------:R3:W4:Y:S02]  /*11f20*/  @P1 LDG.E.U8 R232, desc[UR44][R8.64] ;  /* 0x0000002c08e81981 */ /* 0x000724000c1e1100 */
[----:B---3--:R-:W-:Y:S02]  /*11f30*/  @P1 IMAD.MOV.U32 R9, RZ, RZ, R0 ;  /* 0x000000ffff091224 */ /* 0x008fe400078e0000 */
[----:B------:R-:W3:Y:S01]  /*11f40*/  LDL R0, [R1+0x10bc] ;  /* 0x0010bc0001007983 */ /* 0x000ee20000100800 */
[----:B------:R-:W-:-:S03]  /*11f50*/  @P1 IMAD.MOV.U32 R8, RZ, RZ, R151 ;  /* 0x000000ffff081224 */ /* 0x000fc600078e0097 */
[----:B------:R0:W-:Y:S04]  /*11f60*/  STL.64 [R1+0x2340], R150 ;  /* 0x0023409601007387 */ /* 0x0001e80000100a00 */
[----:B0-----:R-:W4:Y:S04]  /*11f70*/  LDL R150, [R1+0x10c0] ;  /* 0x0010c00001967983 */ /* 0x001f280000100800 */
[----:B------:R-:W3:Y:S04]  /*11f80*/  LDL R151, [R1+0x10c4] ;  /* 0x0010c40001977983 */ /* 0x000ee80000100800 */
[----:B------:R0:W-:Y:S04]  /*11f90*/  STL.64 [R1+0x2338], R148 ;  /* 0x0023389401007387 */ /* 0x0001e80000100a00 */
[----:B0-----:R-:W4:Y:S04]  /*11fa0*/  LDL R148, [R1+0x10c8] ;  /* 0x0010c80001947983 */ /* 0x001f280000100800 */
[----:B------:R-:W3:Y:S04]  /*11fb0*/  LDL R149, [R1+0x10cc] ;  /* 0x0010cc0001957983 */ /* 0x000ee80000100800 */
[----:B------:R0:W-:Y:S04]  /*11fc0*/  STL.64 [R1+0x2330], R146 ;  /* 0x0023309201007387 */ /* 0x0001e80000100a00 */
[----:B0-----:R-:W4:Y:S04]  /*11fd0*/  LDL R146, [R1+0x10d0] ;  /* 0x0010d00001927983 */ /* 0x001f280000100800 */
[----:B------:R-:W3:Y:S04]  /*11fe0*/  LDL R147, [R1+0x10d4] ;  /* 0x0010d40001937983 */ /* 0x000ee80000100800 */
[----:B------:R0:W-:Y:S04]  /*11ff0*/  STL.64 [R1+0x2328], R144 ;  /* 0x0023289001007387 */ /* 0x0001e80000100a00 */
[----:B0-----:R-:W2:Y:S04]  /*12000*/  LDL R144, [R1+0x10e0] ;  /* 0x0010e00001907983 */ /* 0x001ea80000100800 */
[----:B------:R-:W4:Y:S04]  /*12010*/  LDL R145, [R1+0x10e4] ;  /* 0x0010e40001917983 */ /* 0x000f280000100800 */
[----:B------:R-:W-:Y:S04]  /*12020*/  STL.64 [R1+0x2320], R142 ;  /* 0x0023208e01007387 */ /* 0x000fe80000100a00 */
        /* <DEDUP_REMOVED lines=47> */
[----:B------:R-:W-:Y:S01]  /*12320*/  STL.64 [R1+0x21a0], R46 ;  /* 0x0021a02e01007387 */ /* 0x000fe20000100a00 */
[----:B------:R-:W-:-:S03]  /*12330*/  ISETP.GT.AND P0, PT, R6, 0x1c, PT ;  /* 0x0000001c0600780c */ /* 0x000fc60003f04270 */
[----:B------:R-:W-:Y:S04]  /*12340*/  STL.64 [R1+0x2198], R44 ;  /* 0x0021982c01007387 */ /* 0x000fe80000100a00 */
[----:B------:R-:W-:Y:S04]  /*12350*/  STL.64 [R1+0x2190], R42 ;  /* 0x0021902a01007387 */ /* 0x000fe80000100a00 */
[----:B------:R-:W-:Y:S04]  /*12360*/  STL.64 [R1+0x2188], R40 ;  /* 0x0021882801007387 */ /* 0x000fe80000100a00 */
[----:B------:R-:W-:Y:S04]  /*12370*/  STL.64 [R1+0x2180], R38 ;  /* 0x0021802601007387 */ /* 0x000fe80000100a00 */
[----:B------:R-:W-:Y:S04]  /*12380*/  STL.64 [R1+0x2178], R36 ;  /* 0x0021782401007387 */ /* 0x000fe80000100a00 */
[----:B------:R-:W-:Y:S01]  /*12390*/  STL.64 [R1+0x2170], R34 ;  /* 0x0021702201007387 */ /* 0x000fe20000100a00 */
[----:B------:R-:W-:-:S03]  /*123a0*/  PRMT R233, RZ, 0x7610, R233 ;  /* 0x00007610ffe97816 */ /* 0x000fc600000000e9 */
[----:B------:R0:W-:Y:S04]  /*123b0*/  STL.64 [R1+0x2168], R32 ;  /* 0x0021682001007387 */ /* 0x0001e80000100a00 */
[----:B------:R-:W-:Y:S04]  /*123c0*/  STL.64 [R1+0x2160], R30 ;  /* 0x0021601e01007387 */ /* 0x000fe80000100a00 */
[----:B------:R-:W-:Y:S04]  /*123d0*/  STL.64 [R1+0x2158], R28 ;  /* 0x0021581c01007387 */ /* 0x000fe80000100a00 */
[----:B------:R-:W-:Y:S04]  /*123e0*/  STL.64 [R1+0x2150], R26 ;  /* 0x0021501a01007387 */ /* 0x000fe80000100a00 */
[----:B------:R1:W-:Y:S04]  /*123f0*/  STL.64 [R1+0x2148], R24 ;  /* 0x0021481801007387 */ /* 0x0003e80000100a00 */
[----:B0-----:R-:W3:Y:S04]  /*12400*/  LDL R33, [R1+0x10b0] ;  /* 0x0010b00001217983 */ /* 0x001ee80000100800 */
[----:B------:R-:W3:Y:S01]  /*12410*/  LDL R32, [R1+0x10b4] ;  /* 0x0010b40001207983 */ /* 0x000ee20000100800 */
[----:B------:R-:W-:-:S03]  /*12420*/  PRMT R226, RZ, 0x7610, R226 ;  /* 0x00007610ffe27816 */ /* 0x000fc600000000e2 */
[----:B------:R2:W3:Y:S04]  /*12430*/  @P1 LDG.E.U8 R233, desc[UR44][R8.64] ;  /* 0x0000002c08e91981 */ /* 0x0004e8000c1e1100 */
[----:B-1----:R-:W3:Y:S04]  /*12440*/  LDL R25, [R1+0x10a8] ;  /* 0x0010a80001197983 */ /* 0x002ee80000100800 */
[----:B------:R-:W3:Y:S04]  /*12450*/  LDL R24, [R1+0x10ac] ;  /* 0x0010ac0001187983 */ /* 0x000ee80000100800 */
[----:B------:R-:W3:Y:S04]  /*12460*/  LDL R31, [R1+0x1098] ;  /* 0x00109800011f7983 */ /* 0x000ee80000100800 */
[----:B------:R-:W3:Y:S01]  /*12470*/  LDL R30, [R1+0x109c] ;  /* 0x00109c00011e7983 */ /* 0x000ee20000100800 */
[----:B------:R-:W-:-:S03]  /*12480*/  PRMT R227, RZ, 0x7610, R227 ;  /* 0x00007610ffe37816 */ /* 0x000fc600000000e3 */
[----:B------:R-:W3:Y:S04]  /*12490*/  LDL R29, [R1+0x1090] ;  /* 0x00109000011d7983 */ /* 0x000ee80000100800 */
[----:B------:R-:W3:Y:S01]  /*124a0*/  LDL R28, [R1+0x1094] ;  /* 0x00109400011c7983 */ /* 0x000ee20000100800 */
[----:B------:R-:W-:-:S03]  /*124b0*/  PRMT R228, RZ, 0x7610, R228 ;  /* 0x00007610ffe47816 */ /* 0x000fc600000000e4 */
[----:B------:R-:W3:Y:S04]  /*124c0*/  LDL R27, [R1+0x1088] ;  /* 0x00108800011b7983 */ /* 0x000ee80000100800 */
[----:B------:R-:W3:Y:S01]  /*124d0*/  LDL R26, [R1+0x108c] ;  /* 0x00108c00011a7983 */ /* 0x000ee20000100800 */
[----:B------:R-:W-:Y:S02]  /*124e0*/  PRMT R229, RZ, 0x7610, R229 ;  /* 0x00007610ffe57816 */ /* 0x000fe400000000e5 */
[----:B------:R-:W-:Y:S01]  /*124f0*/  PRMT R222, RZ, 0x7610, R222 ;  /* 0x00007610ffde7816 */ /* 0x000fe200000000de */
[----:B------:R-:W3:Y:S01]  /*12500*/  LDL R34, [R1+0x1060] ;  /* 0x0010600001227983 */ /* 0x000ee20000100800 */
[----:B--2---:R-:W-:Y:S02]  /*12510*/  @P0 IMAD.MOV.U32 R9, RZ, RZ, R144 ;  /* 0x000000ffff090224 */ /* 0x004fe400078e0090 */
[----:B----4-:R-:W-:-:S05]  /*12520*/  @P0 IMAD.MOV.U32 R8, RZ, RZ, R145 ;  /* 0x000000ffff080224 */ /* 0x010fca00078e0091 */
[----:B------:R0:W2:Y:S02]  /*12530*/  @P0 LDG.E.U8 R226, desc[UR44][R8.64] ;  /* 0x0000002c08e20981 */ /* 0x0000a4000c1e1100 */
[----:B0-----:R-:W-:Y:S02]  /*12540*/  @P0 IMAD.MOV.U32 R8, RZ, RZ, R3 ;  /* 0x000000ffff080224 */ /* 0x001fe400078e0003 */
[----:B------:R-:W-:Y:S01]  /*12550*/  @P0 IMAD.MOV.U32 R9, RZ, RZ, R5 ;  /* 0x000000ffff090224 */ /* 0x000fe200078e0005 */
[----:B------:R-:W4:Y:S04]  /*12560*/  LDL R3, [R1+0x10a4] ;  /* 0x0010a40001037983 */ /* 0x000f280000100800 */
[----:B------:R-:W2:Y:S01]  /*12570*/  LDL R5, [R1+0x10a0] ;  /* 0x0010a00001057983 */ /* 0x000ea20000100800 */
[----:B------:R-:W-:-:S03]  /*12580*/  ISETP.GT.AND P1, PT, R6, 0x1d, PT ;  /* 0x0000001d0600780c */ /* 0x000fc60003f24270 */
[----:B------:R3:W2:Y:S02]  /*12590*/  @P0 LDG.E.U8 R227, desc[UR44][R8.64] ;  /* 0x0000002c08e30981 */ /* 0x0006a4000c1e1100 */
[----:B---3--:R-:W-:Y:S02]  /*125a0*/  @P0 IMAD.MOV.U32 R8, RZ, RZ, R147 ;  /* 0x000000ffff080224 */ /* 0x008fe400078e0093 */
[----:B------:R-:W-:-:S05]  /*125b0*/  @P0 IMAD.MOV.U32 R9, RZ, RZ, R146 ;  /* 0x000000ffff090224 */ /* 0x000fca00078e0092 */
[----:B------:R0:W3:Y:S02]  /*125c0*/  @P0 LDG.E.U8 R228, desc[UR44][R8.64] ;  /* 0x0000002c08e40981 */ /* 0x0000e4000c1e1100 */
[----:B0-----:R-:W-:Y:S02]  /*125d0*/  @P0 IMAD.MOV.U32 R8, RZ, RZ, R149 ;  /* 0x000000ffff080224 */ /* 0x001fe400078e0095 */
[----:B------:R-:W-:-:S05]  /*125e0*/  @P0 IMAD.MOV.U32 R9, RZ, RZ, R148 ;  /* 0x000000ffff090224 */ /* 0x000fca00078e0094 */
[----:B------:R0:W3:Y:S02]  /*125f0*/  @P0 LDG.E.U8 R229, desc[UR44][R8.64] ;  /* 0x0000002c08e50981 */ /* 0x0000e4000c1e1100 */
[----:B0-----:R-:W-:Y:S02]  /*12600*/  @P1 IMAD.MOV.U32 R8, RZ, RZ, R151 ;  /* 0x000000ffff081224 */ /* 0x001fe400078e0097 */
[----:B------:R-:W-:-:S05]  /*12610*/  @P1 IMAD.MOV.U32 R9, RZ, RZ, R150 ;  /* 0x000000ffff091224 */ /* 0x000fca00078e0096 */
[----:B------:R0:W3:Y:S02]  /*12620*/  @P1 LDG.E.U8 R222, desc[UR44][R8.64] ;  /* 0x0000002c08de1981 */ /* 0x0000e4000c1e1100 */
[----:B0-----:R-:W-:Y:S02]  /*12630*/  @P1 IMAD.MOV.U32 R8, RZ, RZ, R0 ;  /* 0x000000ffff081224 */ /* 0x001fe400078e0000 */
[----:B------:R-:W3:Y:S01]  /*12640*/  LDL R0, [R1+0x1084] ;  /* 0x0010840001007983 */ /* 0x000ee20000100800 */
[----:B------:R-:W-:-:S03]  /*12650*/  @P1 IMAD.MOV.U32 R9, RZ, RZ, R2 ;  /* 0x000000ffff091224 */ /* 0x000fc600078e0002 */
[----:B------:R-:W3:Y:S01]  /*12660*/  LDL R2, [R1+0x1080] ;  /* 0x0010800001027983 */ /* 0x000ee20000100800 */
[----:B------:R-:W-:Y:S02]  /*12670*/  PRMT R223, RZ, 0x7610, R223 ;  /* 0x00007610ffdf7816 */ /* 0x000fe400000000df */
[----:B------:R-:W-:Y:S02]  /*12680*/  PRMT R224, RZ, 0x7610, R224 ;  /* 0x00007610ffe07816 */ /* 0x000fe400000000e0 */
[----:B------:R-:W-:Y:S02]  /*12690*/  ISETP.GT.AND P0, PT, R6, 0x1e, PT ;  /* 0x0000001e0600780c */ /* 0x000fe40003f04270 */
[----:B------:R0:W3:Y:S01]  /*126a0*/  @P1 LDG.E.U8 R223, desc[UR44][R8.64] ;  /* 0x0000002c08df1981 */ /* 0x0000e2000c1e1100 */
[----:B------:R-:W-:Y:S02]  /*126b0*/  PRMT R225, RZ, 0x7610, R225 ;  /* 0x00007610ffe17816 */ /* 0x000fe400000000e1 */
[----:B------:R-:W-:-:S02]  /*126c0*/  PRMT R218, RZ, 0x7610, R218 ;  /* 0x00007610ffda7816 */ /* 0x000fc400000000da */
[----:B------:R-:W-:Y:S02]  /*126d0*/  PRMT R219, RZ, 0x7610, R219 ;  /* 0x00007610ffdb7816 */ /* 0x000fe400000000db */
[----:B------:R-:W-:Y:S02]  /*126e0*/  PRMT R220, RZ, 0x7610, R220 ;  /* 0x00007610ffdc7816 */ /* 0x000fe400000000dc */
[----:B------:R-:W-:Y:S01]  /*126f0*/  PRMT R221, RZ, 0x7610, R221 ;  /* 0x00007610ffdd7816 */ /* 0x000fe200000000dd */
[----:B0-----:R-:W-:Y:S01]  /*12700*/  @P1 IMAD.MOV.U32 R9, RZ, RZ, R33 ;  /* 0x000000ffff091224 */ /* 0x001fe200078e0021 */
[----:B------:R-:W-:Y:S01]  /*12710*/  LOP3.LUT R12, R12, 0xffff, RZ, 0xc0, !PT ;  /* 0x0000ffff0c0c7812 */ /* 0x000fe200078ec0ff */
[----:B------:R-:W3:Y:S01]  /*12720*/  LDL R33, [R1+0x1064] ;  /* 0x0010640001217983 */ /* 0x000ee20000100800 */
[----:B------:R-:W-:Y:S01]  /*12730*/  @P1 IMAD.MOV.U32 R8, RZ, RZ, R32 ;  /* 0x000000ffff081224 */ /* 0x000fe200078e0020 */
[----:B------:R-:W-:Y:S02]  /*12740*/  LOP3.LUT R11, R11, 0xffff, RZ, 0xc0, !PT ;  /* 0x0000ffff0b0b7812 */ /* 0x000fe400078ec0ff */
[----:B------:R-:W3:Y:S04]  /*12750*/  LDL R32, [R1+0x1050] ;  /* 0x0010500001207983 */ /* 0x000ee80000100800 */
[----:B------:R0:W3:Y:S02]  /*12760*/  @P1 LDG.E.U8 R224, desc[UR44][R8.64] ;  /* 0x0000002c08e01981 */ /* 0x0000e4000c1e1100 */
[----:B0-----:R-:W-:-:S02]  /*12770*/  @P1 IMAD.MOV.U32 R8, RZ, RZ, R24 ;  /* 0x000000ffff081224 */ /* 0x001fc400078e0018 */
[----:B------:R-:W-:Y:S01]  /*12780*/  @P1 IMAD.MOV.U32 R9, RZ, RZ, R25 ;  /* 0x000000ffff091224 */ /* 0x000fe200078e0019 */
[----:B------:R-:W3:Y:S04]  /*12790*/  LDL R24, [R1+0x107c] ;  /* 0x00107c0001187983 */ /* 0x000ee80000100800 */
[----:B------:R4:W3:Y:S04]  /*127a0*/  @P1 LDG.E.U8 R225, desc[UR44][R8.64] ;  /* 0x0000002c08e11981 */ /* 0x0008e8000c1e1100 */
[----:B------:R-:W3:Y:S01]  /*127b0*/  LDL R25, [R1+0x1078] ;  /* 0x0010780001197983 */ /* 0x000ee20000100800 */
[----:B----4-:R-:W-:-:S03]  /*127c0*/  @P0 IMAD.MOV.U32 R8, RZ, RZ, R3 ;  /* 0x000000ffff080224 */ /* 0x010fc600078e0003 */
[----:B------:R-:W4:Y:S01]  /*127d0*/  LDL R3, [R1+0x1074] ;  /* 0x0010740001037983 */ /* 0x000f220000100800 */
[----:B--2---:R-:W-:-:S03]  /*127e0*/  @P0 IMAD.MOV.U32 R9, RZ, RZ, R5 ;  /* 0x000000ffff090224 */ /* 0x004fc600078e0005 */
[----:B------:R-:W2:Y:S04]  /*127f0*/  LDL R5, [R1+0x1070] ;  /* 0x0010700001057983 */ /* 0x000ea80000100800 */
[----:B------:R0:W2:Y:S02]  /*12800*/  @P0 LDG.E.U8 R218, desc[UR44][R8.64] ;  /* 0x0000002c08da0981 */ /* 0x0000a4000c1e1100 */
[----:B0-----:R-:W-:Y:S02]  /*12810*/  @P0 IMAD.MOV.U32 R8, RZ, RZ, R30 ;  /* 0x000000ffff080224 */ /* 0x001fe400078e001e */
[----:B------:R-:W-:Y:S01]  /*12820*/  @P0 IMAD.MOV.U32 R9, RZ, RZ, R31 ;  /* 0x000000ffff090224 */ /* 0x000fe200078e001f */
[----:B------:R-:W-:Y:S01]  /*12830*/  PRMT R11, R12, 0x3340, R11 ;  /* 0x000033400c0b7816 */ /* 0x000fe2000000000b */
[----:B------:R-:W2:Y:S04]  /*12840*/  LDL R31, [R1+0x1020] ;  /* 0x00102000011f7983 */ /* 0x000ea80000100800 */
[----:B------:R0:W2:Y:S01]  /*12850*/  @P0 LDG.E.U8 R219, desc[UR44][R8.64] ;  /* 0x0000002c08db0981 */ /* 0x0000a2000c1e1100 */
[----:B------:R-:W-:-:S02]  /*12860*/  PRMT R215, RZ, 0x7610, R215 ;  /* 0x00007610ffd77816 */ /* 0x000fc400000000d7 */
[----:B------:R-:W-:Y:S01]  /*12870*/  LOP3.LUT R175, R175, 0xffff, RZ, 0xc0, !PT ;  /* 0x0000ffffafaf7812 */ /* 0x000fe200078ec0ff */
[----:B------:R-:W2:Y:S01]  /*12880*/  LDL R30, [R1+0x1024] ;  /* 0x00102400011e7983 */ /* 0x000ea20000100800 */
[----:B0-----:R-:W-:Y:S02]  /*12890*/  @P0 IMAD.MOV.U32 R8, RZ, RZ, R28 ;  /* 0x000000ffff080224 */ /* 0x001fe400078e001c */
[----:B------:R-:W-:Y:S01]  /*128a0*/  @P0 IMAD.MOV.U32 R9, RZ, RZ, R29 ;  /* 0x000000ffff090224 */ /* 0x000fe200078e001d */
[----:B------:R-:W-:Y:S01]  /*128b0*/  LOP3.LUT R171, R171, 0xffff, RZ, 0xc0, !PT ;  /* 0x0000ffffabab7812 */ /* 0x000fe200078ec0ff */
[----:B------:R-:W2:Y:S04]  /*128c0*/  LDL R29, [R1+0x1054] ;  /* 0x00105400011d7983 */ /* 0x000ea80000100800 */
[----:B------:R0:W2:Y:S01]  /*128d0*/  @P0 LDG.E.U8 R220, desc[UR44][R8.64] ;  /* 0x0000002c08dc0981 */ /* 0x0000a2000c1e1100 */
[----:B------:R-:W-:-:S02]  /*128e0*/  LOP3.LUT R167, R167, 0xffff, RZ, 0xc0, !PT ;  /* 0x0000ffffa7a77812 */ /* 0x000fc400078ec0ff */
[----:B------:R-:W-:Y:S01]  /*128f0*/  LOP3.LUT R13, R13, 0xffff, RZ, 0xc0, !PT ;  /* 0x0000ffff0d0d7812 */ /* 0x000fe200078ec0ff */
[----:B------:R-:W2:Y:S01]  /*12900*/  LDL R28, [R1+0x1040] ;  /* 0x00104000011c7983 */ /* 0x000ea20000100800 */
[----:B0-----:R-:W-:Y:S02]  /*12910*/  @P0 IMAD.MOV.U32 R8, RZ, RZ, R26 ;  /* 0x000000ffff080224 */ /* 0x001fe400078e001a */
[----:B------:R-:W-:Y:S01]  /*12920*/  @P0 IMAD.MOV.U32 R9, RZ, RZ, R27 ;  /* 0x000000ffff090224 */ /* 0x000fe200078e001b */
[----:B------:R-:W-:Y:S01]  /*12930*/  PRMT R217, RZ, 0x7610, R217 ;  /* 0x00007610ffd97816 */ /* 0x000fe200000000d9 */
[----:B------:R-:W2:Y:S04]  /*12940*/  LDL R26, [R1+0x1044] ;  /* 0x00104400011a7983 */ /* 0x000ea80000100800 */
[----:B------:R3:W2:Y:S01]  /*12950*/  @P0 LDG.E.U8 R221, desc[UR44][R8.64] ;  /* 0x0000002c08dd0981 */ /* 0x0006a2000c1e1100 */
[----:B------:R-:W-:-:S02]  /*12960*/  ISETP.GT.AND P0, PT, R6, 0x1f, PT ;  /* 0x0000001f0600780c */ /* 0x000fc40003f04270 */
[----:B------:R-:W-:Y:S01]  /*12970*/  LOP3.LUT R10, R10, 0xffff, RZ, 0xc0, !PT ;  /* 0x0000ffff0a0a7812 */ /* 0x000fe200078ec0ff */
[----:B------:R-:W2:Y:S10]  /*12980*/  LDL R27, [R1+0x1030] ;  /* 0x00103000011b7983 */ /* 0x000eb40000100800 */
[----:B---3--:R-:W-:-:S02]  /*12990*/  @P0 IMAD.MOV.U32 R8, RZ, RZ, R0 ;  /* 0x000000ffff080224 */ /* 0x008fc400078e0000 */
[----:B------:R-:W3:Y:S01]  /*129a0*/  LDL R0, [R1+0x106c] ;  /* 0x00106c0001007983 */ /* 0x000ee20000100800 */
[----:B------:R-:W-:-:S03]  /*129b0*/  @P0 IMAD.MOV.U32 R9, RZ, RZ, R2 ;  /* 0x000000ffff090224 */ /* 0x000fc600078e0002 */
[----:B------:R-:W3:Y:S01]  /*129c0*/  LDL R2, [R1+0x1068] ;  /* 0x0010680001027983 */ /* 0x000ee20000100800 */
[----:B------:R-:W-:-:S03]  /*129d0*/  LOP3.LUT R7, R7, 0xffff, RZ, 0xc0, !PT ;  /* 0x0000ffff07077812 */ /* 0x000fc600078ec0ff */
[----:B------:R0:W3:Y:S01]  /*129e0*/  @P0 LDG.E.U8 R215, desc[UR44][R8.64] ;  /* 0x0000002c08d70981 */ /* 0x0000e2000c1e1100 */
[----:B------:R-:W-:Y:S02]  /*129f0*/  PRMT R171, R175, 0x3340, R171 ;  /* 0x00003340afab7816 */ /* 0x000fe400000000ab */
[----:B------:R-:W-:Y:S02]  /*12a00*/  PRMT R13, R167, 0x3340, R13 ;  /* 0x00003340a70d7816 */ /* 0x000fe4000000000d */
[----:B------:R-:W-:Y:S02]  /*12a10*/  PRMT R7, R10, 0x3340, R7 ;  /* 0x000033400a077816 */ /* 0x000fe40000000007 */
[----:B------:R-:W-:Y:S02]  /*12a20*/  PRMT R216, RZ, 0x7610, R216 ;  /* 0x00007610ffd87816 */ /* 0x000fe400000000d8 */
[----:B------:R-:W-:Y:S02]  /*12a30*/  PRMT R10, R171, 0x5410, R13 ;  /* 0x00005410ab0a7816 */ /* 0x000fe4000000000d */
[----:B------:R-:W-:-:S02]  /*12a40*/  PRMT R214, RZ, 0x7610, R214 ;  /* 0x00007610ffd67816 */ /* 0x000fc400000000d6 */
[----:B------:R-:W-:Y:S02]  /*12a50*/  PRMT R11, R11, 0x5410, R7 ;  /* 0x000054100b0b7816 */ /* 0x000fe40000000007 */
[----:B------:R-:W3:Y:S01]  /*12a60*/  LDL R7, [R1+0xe6c] ;  /* 0x000e6c0001077983 */ /* 0x000ee20000100800 */
[----:B------:R-:W-:Y:S02]  /*12a70*/  LOP3.LUT R201, R201, 0xffff, RZ, 0xc0, !PT ;  /* 0x0000ffffc9c97812 */ /* 0x000fe400078ec0ff */
[----:B------:R-:W-:Y:S02]  /*12a80*/  LOP3.LUT R197, R197, 0xffff, RZ, 0xc0, !PT ;  /* 0x0000ffffc5c57812 */ /* 0x000fe400078ec0ff */
[----:B------:R-:W-:Y:S02]  /*12a90*/  LOP3.LUT R195, R195, 0xffff, RZ, 0xc0, !PT ;  /* 0x0000ffffc3c37812 */ /* 0x000fe400078ec0ff */
[----:B------:R-:W-:Y:S02]  /*12aa0*/  LOP3.LUT R191, R191, 0xffff, RZ, 0xc0, !PT ;  /* 0x0000ffffbfbf7812 */ /* 0x000fe400078ec0ff */
[----:B------:R-:W-:-:S02]  /*12ab0*/  LOP3.LUT R188, R188, 0xffff, RZ, 0xc0, !PT ;  /* 0x0000ffffbcbc7812 */ /* 0x000fc400078ec0ff */
[----:B------:R-:W-:Y:S02]  /*12ac0*/  LOP3.LUT R184, R184, 0xffff, RZ, 0xc0, !PT ;  /* 0x0000ffffb8b87812 */ /* 0x000fe400078ec0ff */
[----:B------:R-:W-:Y:S02]  /*12ad0*/  LOP3.LUT R183, R183, 0xffff, RZ, 0xc0, !PT ;  /* 0x0000ffffb7b77812 */ /* 0x000fe400078ec0ff */
[----:B------:R-:W-:Y:S02]  /*12ae0*/  LOP3.LUT R178, R178, 0xffff, RZ, 0xc0, !PT ;  /* 0x0000ffffb2b27812 */ /* 0x000fe400078ec0ff */
[----:B------:R-:W-:Y:S02]  /*12af0*/  PRMT R197, R201, 0x3340, R197 ;  /* 0x00003340c9c57816 */ /* 0x000fe400000000c5 */
[----:B------:R-:W-:Y:S02]  /*12b00*/  PRMT R191, R195, 0x3340, R191 ;  /* 0x00003340c3bf7816 */ /* 0x000fe400000000bf */
[----:B------:R-:W-:-:S02]  /*12b10*/  PRMT R184, R188, 0x3340, R184 ;  /* 0x00003340bcb87816 */ /* 0x000fc400000000b8 */
[----:B------:R-:W-:Y:S02]  /*12b20*/  PRMT R178, R183, 0x3340, R178 ;  /* 0x00003340b7b27816 */ /* 0x000fe400000000b2 */
        /* <DEDUP_REMOVED lines=16> */
[----:B------:R-:W-:-:S02]  /*12c30*/  PRMT R205, R208, 0x3340, R205 ;  /* 0x00003340d0cd7816 */ /* 0x000fc400000000cd */
[----:B------:R-:W-:Y:S02]  /*12c40*/  PRMT R189, R193, 0x3340, R189 ;  /* 0x00003340c1bd7816 */ /* 0x000fe400000000bd */
[----:B------:R-:W-:Y:S02]  /*12c50*/  PRMT R172, R176, 0x3340, R172 ;  /* 0x00003340b0ac7816 */ /* 0x000fe400000000ac */
[----:B------:R-:W-:Y:S02]  /*12c60*/  PRMT R158, R161, 0x3340, R158 ;  /* 0x00003340a19e7816 */ /* 0x000fe4000000009e */
        /* <DEDUP_REMOVED lines=16> */
[----:B------:R-:W-:Y:S02]  /*12d70*/  PRMT R206, R209, 0x3340, R206 ;  /* 0x00003340d1ce7816 */ /* 0x000fe400000000ce */
[----:B------:R-:W-:Y:S01]  /*12d80*/  PRMT R190, R194, 0x3340, R190 ;  /* 0x00003340c2be7816 */ /* 0x000fe200000000be */
[----:B0-----:R-:W-:Y:S02]  /*12d90*/  @P0 IMAD.MOV.U32 R8, RZ, RZ, R24 ;  /* 0x000000ffff080224 */ /* 0x001fe400078e0018 */
[----:B------:R-:W-:Y:S02]  /*12da0*/  @P0 IMAD.MOV.U32 R9, RZ, RZ, R25 ;  /* 0x000000ffff090224 */ /* 0x000fe400078e0019 */
[----:B------:R-:W3:Y:S04]  /*12db0*/  LDL R25, [R1+0x1034] ;  /* 0x0010340001197983 */ /* 0x000ee80000100800 */
[----:B------:R4:W3:Y:S02]  /*12dc0*/  @P0 LDG.E.U8 R217, desc[UR44][R8.64] ;  /* 0x0000002c08d90981 */ /* 0x0008e4000c1e1100 */
[----:B----4-:R-:W-:-:S02]  /*12dd0*/  @P0 IMAD.MOV.U32 R8, RZ, RZ, R3 ;  /* 0x000000ffff080224 */ /* 0x010fc400078e0003 */
[----:B--2---:R-:W-:Y:S02]  /*12de0*/  @P0 IMAD.MOV.U32 R9, RZ, RZ, R5 ;  /* 0x000000ffff090224 */ /* 0x004fe400078e0005 */
[----:B------:R-:W2:Y:S04]  /*12df0*/  LDL.LU R5, [R1+0xe90] ;  /* 0x000e900001057983 */ /* 0x000ea80000300800 */
[----:B------:R0:W4:Y:S04]  /*12e00*/  @P0 LDG.E.U8 R216, desc[UR44][R8.64] ;  /* 0x0000002c08d80981 */ /* 0x000128000c1e1100 */
[----:B------:R-:W4:Y:S01]  /*12e10*/  LDL.LU R3, [R1+0xe80] ;  /* 0x000e800001037983 */ /* 0x000f220000300800 */
[----:B0-----:R-:W-:Y:S01]  /*12e20*/  PRMT R8, R197, 0x5410, R191 ;  /* 0x00005410c5087816 */ /* 0x001fe200000000bf */
[----:B---3--:R-:W-:-:S02]  /*12e30*/  @P0 IMAD.MOV.U32 R12, RZ, RZ, R0 ;  /* 0x000000ffff0c0224 */ /* 0x008fc400078e0000 */
[----:B------:R-:W0:Y:S01]  /*12e40*/  S2R R0, SR_TID.X ;  /* 0x0000000000007919 */ /* 0x000e220000002100 */
[----:B------:R-:W-:Y:S02]  /*12e50*/  @P0 IMAD.MOV.U32 R13, RZ, RZ, R2 ;  /* 0x000000ffff0d0224 */ /* 0x000fe400078e0002 */
[----:B------:R-:W3:Y:S04]  /*12e60*/  LDL.LU R2, [R1+0xe70] ;  /* 0x000e700001027983 */ /* 0x000ee80000300800 */
[----:B------:R-:W3:Y:S01]  /*12e70*/  @P0 LDG.E.U8 R214, desc[UR44][R12.64] ;  /* 0x0000002c0cd60981 */ /* 0x000ee2000c1e1100 */
[----:B0-----:R-:W-:-:S04]  /*12e80*/  LOP3.LUT R0, R0, 0x1f, RZ, 0xc0, !PT ;  /* 0x0000001f00007812 */ /* 0x001fc800078ec0ff */
[----:B------:R-:W-:Y:S02]  /*12e90*/  ISETP.GE.AND P0, PT, R0, R6, PT ;  /* 0x000000060000720c */ /* 0x000fe40003f06270 */
[----:B------:R-:W2:Y:S01]  /*12ea0*/  LDL.LU R0, [R1+0xe68] ;  /* 0x000e680001007983 */ /* 0x000ea20000300800 */
[----:B------:R-:W-:Y:S01]  /*12eb0*/  PRMT R9, R184, 0x5410, R178 ;  /* 0x00005410b8097816 */ /* 0x000fe200000000b2 */
[----:B------:R-:W-:Y:S01]  /*12ec0*/  BAR.SYNC.DEFER_BLOCKING 0x0 ;  /* 0x0000000000007b1d */ /* 0x000fe20000010000 */
[----:B------:R-:W-:Y:S02]  /*12ed0*/  PRMT R173, R177, 0x3340, R173 ;  /* 0x00003340b1ad7816 */ /* 0x000fe400000000ad */
[----:B------:R-:W-:Y:S02]  /*12ee0*/  PRMT R159, R162, 0x3340, R159 ;  /* 0x00003340a29f7816 */ /* 0x000fe4000000009f */
[----:B------:R-:W-:Y:S02]  /*12ef0*/  LOP3.LUT R210, R210, 0xffff, RZ, 0xc0, !PT ;  /* 0x0000ffffd2d27812 */ /* 0x000fe400078ec0ff */
[----:B------:R-:W-:Y:S01]  /*12f00*/  LOP3.LUT R207, R207, 0xffff, RZ, 0xc0, !PT ;  /* 0x0000ffffcfcf7812 */ /* 0x000fe200078ec0ff */
[----:B------:R0:W-:Y:S02]  /*12f10*/  STS.128 [R14+UR4], R8 ;  /* 0x000000080e007988 */ /* 0x0001e40008000c04 */
[----:B0-----:R-:W-:-:S02]  /*12f20*/  PRMT R8, R202, 0x3340, R198 ;  /* 0x00003340ca087816 */ /* 0x001fc400000000c6 */
[----:B------:R-:W-:Y:S02]  /*12f30*/  PRMT R9, R185, 0x3340, R180 ;  /* 0x00003340b9097816 */ /* 0x000fe400000000b4 */
[----:B------:R-:W-:Y:S02]  /*12f40*/  PRMT R10, R168, 0x3340, R164 ;  /* 0x00003340a80a7816 */ /* 0x000fe400000000a4 */
[----:B------:R-:W-:Y:S02]  /*12f50*/  PRMT R11, R155, 0x3340, R152 ;  /* 0x000033409b0b7816 */ /* 0x000fe40000000098 */
[----:B------:R-:W-:Y:S02]  /*12f60*/  PRMT R8, R205, 0x5410, R8 ;  /* 0x00005410cd087816 */ /* 0x000fe40000000008 */
[----:B------:R-:W-:Y:S02]  /*12f70*/  PRMT R9, R189, 0x5410, R9 ;  /* 0x00005410bd097816 */ /* 0x000fe40000000009 */
[----:B------:R-:W-:-:S02]  /*12f80*/  PRMT R10, R172, 0x5410, R10 ;  /* 0x00005410ac0a7816 */ /* 0x000fc4000000000a */
[----:B------:R-:W-:-:S05]  /*12f90*/  PRMT R11, R158, 0x5410, R11 ;  /* 0x000054109e0b7816 */ /* 0x000fca000000000b */
[----:B------:R0:W-:Y:S01]  /*12fa0*/  STS.128 [R14+UR4+0x1000], R8 ;  /* 0x001000080e007988 */ /* 0x0001e20008000c04 */
[----:B------:R-:W-:Y:S02]  /*12fb0*/  LOP3.LUT R204, R204, 0xffff, RZ, 0xc0, !PT ;  /* 0x0000ffffcccc7812 */ /* 0x000fe400078ec0ff */
[----:B------:R-:W-:Y:S02]  /*12fc0*/  LOP3.LUT R200, R200, 0xffff, RZ, 0xc0, !PT ;  /* 0x0000ffffc8c87812 */ /* 0x000fe400078ec0ff */
[----:B------:R-:W-:Y:S02]  /*12fd0*/  LOP3.LUT R196, R196, 0xffff, RZ, 0xc0, !PT ;  /* 0x0000ffffc4c47812 */ /* 0x000fe400078ec0ff */
[----:B------:R-:W-:Y:S02]  /*12fe0*/  LOP3.LUT R192, R192, 0xffff, RZ, 0xc0, !PT ;  /* 0x0000ffffc0c07812 */ /* 0x000fe400078ec0ff */
[----:B------:R-:W-:Y:S02]  /*12ff0*/  LOP3.LUT R187, R187, 0xffff, RZ, 0xc0, !PT ;  /* 0x0000ffffbbbb7812 */ /* 0x000fe400078ec0ff */
[----:B0-----:R-:W-:-:S02]  /*13000*/  PRMT R8, R203, 0x3340, R199 ;  /* 0x00003340cb087816 */ /* 0x001fc400000000c7 */
[----:B------:R-:W-:Y:S02]  /*13010*/  PRMT R9, R186, 0x3340, R181 ;  /* 0x00003340ba097816 */ /* 0x000fe400000000b5 */
[----:B------:R-:W-:Y:S02]  /*13020*/  PRMT R10, R169, 0x3340, R165 ;  /* 0x00003340a90a7816 */ /* 0x000fe400000000a5 */
[----:B------:R-:W-:Y:S02]  /*13030*/  PRMT R11, R156, 0x3340, R153 ;  /* 0x000033409c0b7816 */ /* 0x000fe40000000099 */
        /* <DEDUP_REMOVED lines=12> */
[----:B------:R-:W-:Y:S01]  /*13100*/  LOP3.LUT R154, R154, 0xffff, RZ, 0xc0, !PT ;  /* 0x0000ffff9a9a7812 */ /* 0x000fe200078ec0ff */
[----:B------:R0:W-:Y:S01]  /*13110*/  STS.128 [R14+UR4+0x2000], R8 ;  /* 0x002000080e007988 */ /* 0x0001e20008000c04 */
[----:B------:R-:W-:Y:S02]  /*13120*/  PRMT R207, R210, 0x3340, R207 ;  /* 0x00003340d2cf7816 */ /* 0x000fe400000000cf */
[----:B------:R-:W-:-:S02]  /*13130*/  PRMT R192, R196, 0x3340, R192 ;  /* 0x00003340c4c07816 */ /* 0x000fc400000000c0 */
[----:B------:R-:W-:Y:S02]  /*13140*/  PRMT R174, R179, 0x3340, R174 ;  /* 0x00003340b3ae7816 */ /* 0x000fe400000000ae */
[----:B------:R-:W-:Y:S02]  /*13150*/  PRMT R160, R163, 0x3340, R160 ;  /* 0x00003340a3a07816 */ /* 0x000fe400000000a0 */
[----:B0-----:R-:W-:Y:S02]  /*13160*/  PRMT R8, R204, 0x3340, R200 ;  /* 0x00003340cc087816 */ /* 0x001fe400000000c8 */
[----:B------:R-:W-:Y:S02]  /*13170*/  PRMT R9, R187, 0x3340, R182 ;  /* 0x00003340bb097816 */ /* 0x000fe400000000b6 */
[----:B------:R-:W-:Y:S02]  /*13180*/  PRMT R10, R170, 0x3340, R166 ;  /* 0x00003340aa0a7816 */ /* 0x000fe400000000a6 */
[----:B------:R-:W-:-:S02]  /*13190*/  PRMT R11, R157, 0x3340, R154 ;  /* 0x000033409d0b7816 */ /* 0x000fc4000000009a */
[----:B------:R-:W-:Y:S02]  /*131a0*/  PRMT R8, R207, 0x5410, R8 ;  /* 0x00005410cf087816 */ /* 0x000fe40000000008 */
[----:B------:R-:W-:Y:S02]  /*131b0*/  PRMT R9, R192, 0x5410, R9 ;  /* 0x00005410c0097816 */ /* 0x000fe40000000009 */
[----:B------:R-:W-:Y:S02]  /*131c0*/  PRMT R10, R174, 0x5410, R10 ;  /* 0x00005410ae0a7816 */ /* 0x000fe4000000000a */
[----:B------:R-:W-:Y:S01]  /*131d0*/  PRMT R11, R160, 0x5410, R11 ;  /* 0x00005410a00b7816 */ /* 0x000fe2000000000b */
[----:B------:R-:W-:Y:S04]  /*131e0*/  STL [R1+0x20c8], R14 ;  /* 0x0020c80e01007387 */ /* 0x000fe80000100800 */
[----:B------:R0:W-:Y:S01]  /*131f0*/  STS.128 [R14+UR4+0x3000], R8 ;  /* 0x003000080e007988 */ /* 0x0001e20008000c04 */
[----:B------:R-:W-:Y:S01]  /*13200*/  PRMT R213, RZ, 0x7610, R213 ;  /* 0x00007610ffd57816 */ /* 0x000fe200000000d5 */
[----:B------:R-:W-:-:S02]  /*13210*/  @!P0 IMAD.MOV.U32 R6, RZ, RZ, R7 ;  /* 0x000000ffff068224 */ /* 0x000fc400078e0007 */
[----:B------:R-:W4:Y:S04]  /*13220*/  LDL R24, [R1+0x1010] ;  /* 0x0010100001187983 */ /* 0x000f280000100800 */
[----:B0-----:R-:W3:Y:S01]  /*13230*/  LDL R9, [R1+0x1014] ;  /* 0x0010140001097983 */ /* 0x001ee20000100800 */
[----:B------:R-:W-:Y:S02]  /*13240*/  PRMT R212, RZ, 0x7610, R212 ;  /* 0x00007610ffd47816 */ /* 0x000fe400000000d4 */
[----:B------:R-:W-:Y:S02]  /*13250*/  PRMT R211, RZ, 0x7610, R211 ;  /* 0x00007610ffd37816 */ /* 0x000fe400000000d3 */
[----:B------:R-:W-:Y:S02]  /*13260*/  PRMT R210, RZ, 0x7610, R210 ;  /* 0x00007610ffd27816 */ /* 0x000fe400000000d2 */
[----:B------:R-:W-:-:S02]  /*13270*/  PRMT R209, RZ, 0x7610, R209 ;  /* 0x00007610ffd17816 */ /* 0x000fc400000000d1 */
[----:B------:R-:W-:Y:S01]  /*13280*/  PRMT R208, RZ, 0x7610, R208 ;  /* 0x00007610ffd07816 */ /* 0x000fe200000000d0 */
[----:B--2---:R-:W-:Y:S01]  /*13290*/  @!P0 IMAD.MOV.U32 R7, RZ, RZ, R0 ;  /* 0x000000ffff078224 */ /* 0x004fe200078e0000 */
[----:B------:R0:W-:Y:S04]  /*132a0*/  STL [R1+0x20cc], R0 ;  /* 0x0020cc0001007387 */ /* 0x0001e80000100800 */
[----:B------:R1:W2:Y:S04]  /*132b0*/  @!P0 LDG.E.U8 R213, desc[UR44][R6.64] ;  /* 0x0000002c06d58981 */ /* 0x0002a8000c1e1100 */
[----:B0-----:R-:W2:Y:S04]  /*132c0*/  LDL.LU R0, [R1+0xe74] ;  /* 0x000e740001007983 */ /* 0x001ea80000300800 */
[----:B------:R-:W2:Y:S01]  /*132d0*/  LDL.LU R14, [R1+0xe98] ;  /* 0x000e9800010e7983 */ /* 0x000ea20000300800 */
[----:B-1----:R-:W-:-:S02]  /*132e0*/  @!P0 IMAD.MOV.U32 R6, RZ, RZ, R33 ;  /* 0x000000ffff068224 */ /* 0x002fc400078e0021 */
[----:B------:R-:W-:Y:S01]  /*132f0*/  @!P0 IMAD.MOV.U32 R7, RZ, RZ, R34 ;  /* 0x000000ffff078224 */ /* 0x000fe200078e0022 */
[----:B------:R-:W2:Y:S04]  /*13300*/  LDL R11, [R1+0x1000] ;  /* 0x00100000010b7983 */ /* 0x000ea80000100800 */
[----:B------:R-:W2:Y:S04]  /*13310*/  LDL R10, [R1+0x1004] ;  /* 0x00100400010a7983 */ /* 0x000ea80000100800 */
[----:B------:R0:W2:Y:S04]  /*13320*/  @!P0 LDG.E.U8 R212, desc[UR44][R6.64] ;  /* 0x0000002c06d48981 */ /* 0x0000a8000c1e1100 */
[----:B------:R-:W2:Y:S04]  /*13330*/  LDL R8, [R1+0xff4] ;  /* 0x000ff40001087983 */ /* 0x000ea80000100800 */
[----:B------:R-:W2:Y:S01]  /*13340*/  LDL R35, [R1+0xfe0] ;  /* 0x000fe00001237983 */ /* 0x000ea20000100800 */
[----:B0-----:R-:W-:-:S03]  /*13350*/  @!P0 IMAD.MOV.U32 R6, RZ, RZ, R29 ;  /* 0x000000ffff068224 */ /* 0x001fc600078e001d */
[----:B------:R-:W2:Y:S01]  /*13360*/  LDL R29, [R1+0xff0] ;  /* 0x000ff000011d7983 */ /* 0x000ea20000100800 */
[----:B------:R-:W-:-:S03]  /*13370*/  @!P0 IMAD.MOV.U32 R7, RZ, RZ, R32 ;  /* 0x000000ffff078224 */ /* 0x000fc600078e0020 */
        /* <DEDUP_REMOVED lines=8> */
[----:B------:R0:W2:Y:S01]  /*13400*/  @!P0 LDG.E.U8 R210, desc[UR44][R6.64] ;  /* 0x0000002c06d28981 */ /* 0x0000a2000c1e1100 */
[----:B------:R-:W-:Y:S02]  /*13410*/  PRMT R207, RZ, 0x7610, R207 ;  /* 0x00007610ffcf7816 */ /* 0x000fe400000000cf */
[----:B------:R-:W-:Y:S01]  /*13420*/  PRMT R206, RZ, 0x7610, R206 ;  /* 0x00007610ffce7816 */ /* 0x000fe200000000ce */
[----:B------:R-:W2:Y:S01]  /*13430*/  LDL R37, [R1+0xf20] ;  /* 0x000f200001257983 */ /* 0x000ea20000100800 */
[----:B------:R-:W-:Y:S02]  /*13440*/  PRMT R205, RZ, 0x7610, R205 ;  /* 0x00007610ffcd7816 */ /* 0x000fe400000000cd */
[----:B------:R-:W-:Y:S01]  /*13450*/  PRMT R204, RZ, 0x7610, R204 ;  /* 0x00007610ffcc7816 */ /* 0x000fe200000000cc */
[----:B------:R-:W2:Y:S01]  /*13460*/  LDL R36, [R1+0xf10] ;  /* 0x000f100001247983 */ /* 0x000ea20000100800 */
[----:B0-----:R-:W-:-:S02]  /*13470*/  @!P0 IMAD.MOV.U32 R6, RZ, RZ, R25 ;  /* 0x000000ffff068224 */ /* 0x001fc400078e0019 */
[----:B------:R-:W-:Y:S01]  /*13480*/  @!P0 IMAD.MOV.U32 R7, RZ, RZ, R27 ;  /* 0x000000ffff078224 */ /* 0x000fe200078e001b */
[----:B------:R-:W2:Y:S04]  /*13490*/  LDL R25, [R1+0xfc4] ;  /* 0x000fc40001197983 */ /* 0x000ea80000100800 */
[----:B------:R-:W2:Y:S04]  /*134a0*/  LDL R27, [R1+0xfc0] ;  /* 0x000fc000011b7983 */ /* 0x000ea80000100800 */
[----:B------:R0:W2:Y:S02]  /*134b0*/  @!P0 LDG.E.U8 R209, desc[UR44][R6.64] ;  /* 0x0000002c06d18981 */ /* 0x0000a4000c1e1100 */
[----:B0-----:R-:W-:-:S02]  /*134c0*/  @!P0 IMAD.MOV.U32 R6, RZ, RZ, R30 ;  /* 0x000000ffff068224 */ /* 0x001fc400078e001e */
[----:B------:R-:W-:Y:S01]  /*134d0*/  @!P0 IMAD.MOV.U32 R7, RZ, RZ, R31 ;  /* 0x000000ffff078224 */ /* 0x000fe200078e001f */
[----:B------:R-:W2:Y:S04]  /*134e0*/  LDL R30, [R1+0xfa4] ;  /* 0x000fa400011e7983 */ /* 0x000ea80000100800 */
[----:B------:R-:W2:Y:S04]  /*134f0*/  LDL R31, [R1+0xfa0] ;  /* 0x000fa000011f7983 */ /* 0x000ea80000100800 */
[----:B------:R3:W2:Y:S02]  /*13500*/  @!P0 LDG.E.U8 R208, desc[UR44][R6.64] ;  /* 0x0000002c06d08981 */ /* 0x0006a4000c1e1100 */
[----:B---3--:R-:W-:-:S02]  /*13510*/  @!P0 IMAD.MOV.U32 R6, RZ, RZ, R9 ;  /* 0x000000ffff068224 */ /* 0x008fc400078e0009 */
[----:B------:R-:W3:Y:S01]  /*13520*/  LDL R9, [R1+0xf94] ;  /* 0x000f940001097983 */ /* 0x000ee20000100800 */
[----:B----4-:R-:W-:-:S03]  /*13530*/  @!P0 IMAD.MOV.U32 R7, RZ, RZ, R24 ;  /* 0x000000ffff078224 */ /* 0x010fc600078e0018 */
[----:B------:R-:W4:Y:S04]  /*13540*/  LDL R24, [R1+0xf90] ;  /* 0x000f900001187983 */ /* 0x000f280000100800 */
[----:B------:R2:W4:Y:S01]  /*13550*/  @!P0 LDG.E.U8 R207, desc[UR44][R6.64] ;  /* 0x0000002c06cf8981 */ /* 0x000522000c1e1100 */
[----:B------:R-:W-:Y:S02]  /*13560*/  PRMT R203, RZ, 0x7610, R203 ;  /* 0x00007610ffcb7816 */ /* 0x000fe400000000cb */
[----:B------:R-:W-:Y:S02]  /*13570*/  PRMT R202, RZ, 0x7610, R202 ;  /* 0x00007610ffca7816 */ /* 0x000fe400000000ca */
[----:B------:R-:W-:Y:S02]  /*13580*/  PRMT R201, RZ, 0x7610, R201 ;  /* 0x00007610ffc97816 */ /* 0x000fe400000000c9 */
[----:B------:R-:W-:Y:S01]  /*13590*/  PRMT R200, RZ, 0x7610, R200 ;  /* 0x00007610ffc87816 */ /* 0x000fe200000000c8 */
[----:B--2---:R-:W-:-:S02]  /*135a0*/  @!P0 IMAD.MOV.U32 R7, RZ, RZ, R11 ;  /* 0x000000ffff078224 */ /* 0x004fc400078e000b */
[----:B------:R-:W2:Y:S01]  /*135b0*/  LDL R11, [R1+0xf80] ;  /* 0x000f8000010b7983 */ /* 0x000ea20000100800 */
[----:B------:R-:W-:-:S03]  /*135c0*/  @!P0 IMAD.MOV.U32 R6, RZ, RZ, R10 ;  /* 0x000000ffff068224 */ /* 0x000fc600078e000a */
[----:B------:R-:W2:Y:S04]  /*135d0*/  LDL R10, [R1+0xf84] ;  /* 0x000f8400010a7983 */ /* 0x000ea80000100800 */
[----:B------:R0:W2:Y:S02]  /*135e0*/  @!P0 LDG.E.U8 R206, desc[UR44][R6.64] ;  /* 0x0000002c06ce8981 */ /* 0x0000a4000c1e1100 */
[----:B0-----:R-:W-:Y:S02]  /*135f0*/  @!P0 IMAD.MOV.U32 R6, RZ, RZ, R8 ;  /* 0x000000ffff068224 */ /* 0x001fe400078e0008 */
[----:B------:R-:W-:Y:S01]  /*13600*/  @!P0 IMAD.MOV.U32 R7, RZ, RZ, R29 ;  /* 0x000000ffff078224 */ /* 0x000fe200078e001d */
[----:B------:R-:W2:Y:S04]  /*13610*/  LDL R8, [R1+0xf74] ;  /* 0x000f740001087983 */ /* 0x000ea80000100800 */
[----:B------:R0:W2:Y:S04]  /*13620*/  @!P0 LDG.E.U8 R205, desc[UR44][R6.64] ;  /* 0x0000002c06cd8981 */ /* 0x0000a8000c1e1100 */
[----:B------:R-:W2:Y:S01]  /*13630*/  LDL R29, [R1+0xf70] ;  /* 0x000f7000011d7983 */ /* 0x000ea20000100800 */
[----:B0-----:R-:W-:-:S02]  /*13640*/  @!P0 IMAD.MOV.U32 R6, RZ, RZ, R34 ;  /* 0x000000ffff068224 */ /* 0x001fc400078e0022 */
[----:B------:R-:W-:Y:S01]  /*13650*/  @!P0 IMAD.MOV.U32 R7, RZ, RZ, R35 ;  /* 0x000000ffff078224 */ /* 0x000fe200078e0023 */
[----:B------:R-:W-:Y:S01]  /*13660*/  PRMT R199, RZ, 0x7610, R199 ;  /* 0x00007610ffc77816 */ /* 0x000fe200000000c7 */
[----:B------:R-:W2:Y:S04]  /*13670*/  LDL R35, [R1+0xf14] ;  /* 0x000f140001237983 */ /* 0x000ea80000100800 */
[----:B------:R0:W2:Y:S01]  /*13680*/  @!P0 LDG.E.U8 R204, desc[UR44][R6.64] ;  /* 0x0000002c06cc8981 */ /* 0x0000a2000c1e1100 */
[----:B------:R-:W-:Y:S02]  /*13690*/  PRMT R198, RZ, 0x7610, R198 ;  /* 0x00007610ffc67816 */ /* 0x000fe400000000c6 */
[----:B------:R-:W-:Y:S01]  /*136a0*/  PRMT R197, RZ, 0x7610, R197 ;  /* 0x00007610ffc57816 */ /* 0x000fe200000000c5 */
[----:B------:R-:W2:Y:S01]  /*136b0*/  LDL R34, [R1+0xf00] ;  /* 0x000f000001227983 */ /* 0x000ea20000100800 */
[----:B0-----:R-:W-:-:S03]  /*136c0*/  @!P0 IMAD.MOV.U32 R6, RZ, RZ, R26 ;  /* 0x000000ffff068224 */ /* 0x001fc600078e001a */
        /* <DEDUP_REMOVED lines=19> */
[----:B---3--:R-:W-:-:S03]  /*13800*/  @!P0 IMAD.MOV.U32 R6, RZ, RZ, R9 ;  /* 0x000000ffff068224 */ /* 0x008fc600078e0009 */
[----:B------:R-:W3:Y:S01]  /*13810*/  LDL R9, [R1+0xf44] ;  /* 0x000f440001097983 */ /* 0x000ee20000100800 */
[----:B----4-:R-:W-:-:S03]  /*13820*/  @!P0 IMAD.MOV.U32 R7, RZ, RZ, R24 ;  /* 0x000000ffff078224 */ /* 0x010fc600078e0018 */
[----:B------:R-:W4:Y:S04]  /*13830*/  LDL R24, [R1+0xf40] ;  /* 0x000f400001187983 */ /* 0x000f280000100800 */
[----:B------:R2:W4:Y:S01]  /*13840*/  @!P0 LDG.E.U8 R199, desc[UR44][R6.64] ;  /* 0x0000002c06c78981 */ /* 0x000522000c1e1100 */
[----:B------:R-:W-:Y:S02]  /*13850*/  PRMT R196, RZ, 0x7610, R196 ;  /* 0x00007610ffc47816 */ /* 0x000fe400000000c4 */
[----:B------:R-:W-:Y:S01]  /*13860*/  PRMT R195, RZ, 0x7610, R195 ;  /* 0x00007610ffc37816 */ /* 0x000fe200000000c3 */
[----:B--2---:R-:W-:Y:S02]  /*13870*/  @!P0 IMAD.MOV.U32 R7, RZ, RZ, R11 ;  /* 0x000000ffff078224 */ /* 0x004fe400078e000b */
[----:B------:R-:W2:Y:S01]  /*13880*/  LDL R11, [R1+0xf30] ;  /* 0x000f3000010b7983 */ /* 0x000ea20000100800 */
[----:B------:R-:W-:-:S03]  /*13890*/  @!P0 IMAD.MOV.U32 R6, RZ, RZ, R10 ;  /* 0x000000ffff068224 */ /* 0x000fc600078e000a */
[----:B------:R-:W2:Y:S04]  /*138a0*/  LDL R10, [R1+0xf34] ;  /* 0x000f3400010a7983 */ /* 0x000ea80000100800 */
[----:B------:R0:W2:Y:S02]  /*138b0*/  @!P0 LDG.E.U8 R198, desc[UR44][R6.64] ;  /* 0x0000002c06c68981 */ /* 0x0000a4000c1e1100 */
[----:B0-----:R-:W-:Y:S02]  /*138c0*/  @!P0 IMAD.MOV.U32 R6, RZ, RZ, R8 ;  /* 0x000000ffff068224 */ /* 0x001fe400078e0008 */
        /* <DEDUP_REMOVED lines=14> */
[----:B---3--:R-:W-:Y:S02]  /*139b0*/  @!P0 IMAD.MOV.U32 R6, RZ, RZ, R9 ;  /* 0x000000ffff068224 */ /* 0x008fe400078e0009 */
[----:B------:R-:W3:Y:S01]  /*139c0*/  LDL R9, [R1+0xeb4] ;  /* 0x000eb40001097983 */ /* 0x000ee20000100800 */
[----:B------:R-:W-:Y:S01]  /*139d0*/  PRMT R194, RZ, 0x7610, R194 ;  /* 0x00007610ffc27816 */ /* 0x000fe200000000c2 */
[----:B----4-:R-:W-:-:S02]  /*139e0*/  @!P0 IMAD.MOV.U32 R7, RZ, RZ, R24 ;  /* 0x000000ffff078224 */ /* 0x010fc400078e0018 */
[----:B------:R-:W4:Y:S01]  /*139f0*/  LDL R24, [R1+0xeb0] ;  /* 0x000eb00001187983 */ /* 0x000f220000100800 */
[----:B------:R-:W-:-:S03]  /*13a00*/  PRMT R193, RZ, 0x7610, R193 ;  /* 0x00007610ffc17816 */ /* 0x000fc600000000c1 */
[----:B------:R2:W4:Y:S01]  /*13a10*/  @!P0 LDG.E.U8 R194, desc[UR44][R6.64] ;  /* 0x0000002c06c28981 */ /* 0x000522000c1e1100 */
[----:B------:R-:W-:Y:S02]  /*13a20*/  PRMT R192, RZ, 0x7610, R192 ;  /* 0x00007610ffc07816 */ /* 0x000fe400000000c0 */
[----:B------:R-:W-:Y:S02]  /*13a30*/  PRMT R191, RZ, 0x7610, R191 ;  /* 0x00007610ffbf7816 */ /* 0x000fe400000000bf */
[----:B------:R-:W-:Y:S02]  /*13a40*/  PRMT R190, RZ, 0x7610, R190 ;  /* 0x00007610ffbe7816 */ /* 0x000fe400000000be */
[----:B------:R-:W-:Y:S02]  /*13a50*/  PRMT R189, RZ, 0x7610, R189 ;  /* 0x00007610ffbd7816 */ /* 0x000fe400000000bd */
[----:B------:R-:W-:Y:S02]  /*13a60*/  PRMT R188, RZ, 0x7610, R188 ;  /* 0x00007610ffbc7816 */ /* 0x000fe400000000bc */
[----:B------:R-:W-:-:S02]  /*13a70*/  PRMT R187, RZ, 0x7610, R187 ;  /* 0x00007610ffbb7816 */ /* 0x000fc400000000bb */
[----:B------:R-:W-:Y:S01]  /*13a80*/  PRMT R186, RZ, 0x7610, R186 ;  /* 0x00007610ffba7816 */ /* 0x000fe200000000ba */
[----:B--2---:R-:W-:Y:S02]  /*13a90*/  @!P0 IMAD.MOV.U32 R7, RZ, RZ, R11 ;  /* 0x000000ffff078224 */ /* 0x004fe400078e000b */
[----:B------:R-:W2:Y:S01]  /*13aa0*/  LDL R11, [R1+0xea0] ;  /* 0x000ea000010b7983 */ /* 0x000ea20000100800 */
[----:B------:R-:W-:-:S03]  /*13ab0*/  @!P0 IMAD.MOV.U32 R6, RZ, RZ, R10 ;  /* 0x000000ffff068224 */ /* 0x000fc600078e000a */
[----:B------:R-:W2:Y:S04]  /*13ac0*/  LDL R10, [R1+0xea4] ;  /* 0x000ea400010a7983 */ /* 0x000ea80000100800 */
[----:B------:R0:W2:Y:S02]  /*13ad0*/  @!P0 LDG.E.U8 R193, desc[UR44][R6.64] ;  /* 0x0000002c06c18981 */ /* 0x0000a4000c1e1100 */
[----:B0-----:R-:W-:Y:S02]  /*13ae0*/  @!P0 IMAD.MOV.U32 R7, RZ, RZ, R37 ;  /* 0x000000ffff078224 */ /* 0x001fe400078e0025 */
[----:B------:R-:W-:Y:S02]  /*13af0*/  @!P0 IMAD.MOV.U32 R6, RZ, RZ, R8 ;  /* 0x000000ffff068224 */ /* 0x000fe400078e0008 */
[----:B------:R-:W2:Y:S04]  /*13b00*/  LDL R8, [R1+0xe94] ;  /* 0x000e940001087983 */ /* 0x000ea80000100800 */
[----:B------:R0:W2:Y:S02]  /*13b10*/  @!P0 LDG.E.U8 R192, desc[UR44][R6.64] ;  /* 0x0000002c06c08981 */ /* 0x0000a4000c1e1100 */
[----:B0-----:R-:W-:-:S02]  /*13b20*/  @!P0 IMAD.MOV.U32 R6, RZ, RZ, R35 ;  /* 0x000000ffff068224 */ /* 0x001fc400078e0023 */
[----:B------:R-:W-:-:S05]  /*13b30*/  @!P0 IMAD.MOV.U32 R7, RZ, RZ, R36 ;  /* 0x000000ffff078224 */ /* 0x000fca00078e0024 */
[----:B------:R0:W2:Y:S02]  /*13b40*/  @!P0 LDG.E.U8 R191, desc[UR44][R6.64] ;  /* 0x0000002c06bf8981 */ /* 0x0000a4000c1e1100 */
[----:B0-----:R-:W-:Y:S02]  /*13b50*/  @!P0 IMAD.MOV.U32 R6, RZ, RZ, R26 ;  /* 0x000000ffff068224 */ /* 0x001fe400078e001a */
[----:B------:R-:W-:Y:S01]  /*13b60*/  @!P0 IMAD.MOV.U32 R7, RZ, RZ, R34 ;  /* 0x000000ffff078224 */ /* 0x000fe200078e0022 */
[----:B------:R-:W2:Y:S04]  /*13b70*/  LDL R26, [R1+0xe84] ;  /* 0x000e8400011a7983 */ /* 0x000ea80000100800 */
[----:B------:R0:W2:Y:S02]  /*13b80*/  @!P0 LDG.E.U8 R190, desc[UR44][R6.64] ;  /* 0x0000002c06be8981 */ /* 0x0000a4000c1e1100 */
[----:B0-----:R-:W-:-:S02]  /*13b90*/  @!P0 IMAD.MOV.U32 R6, RZ, RZ, R32 ;  /* 0x000000ffff068224 */ /* 0x001fc400078e0020 */
[----:B------:R-:W-:-:S05]  /*13ba0*/  @!P0 IMAD.MOV.U32 R7, RZ, RZ, R33 ;  /* 0x000000ffff078224 */ /* 0x000fca00078e0021 */
[----:B------:R0:W2:Y:S02]  /*13bb0*/  @!P0 LDG.E.U8 R189, desc[UR44][R6.64] ;  /* 0x0000002c06bd8981 */ /* 0x0000a4000c1e1100 */
[----:B0-----:R-:W-:Y:S02]  /*13bc0*/  @!P0 IMAD.MOV.U32 R6, RZ, RZ, R30 ;  /* 0x000000ffff068224 */ /* 0x001fe400078e001e */
[----:B------:R-:W-:-:S05]  /*13bd0*/  @!P0 IMAD.MOV.U32 R7, RZ, RZ, R31 ;  /* 0x000000ffff078224 */ /* 0x000fca00078e001f */
[----:B------:R0:W2:Y:S02]  /*13be0*/  @!P0 LDG.E.U8 R188, desc[UR44][R6.64] ;  /* 0x0000002c06bc8981 */ /* 0x0000a4000c1e1100 */
[----:B0-----:R-:W-:Y:S02]  /*13bf0*/  @!P0 IMAD.MOV.U32 R6, RZ, RZ, R28 ;  /* 0x000000ffff068224 */ /* 0x001fe400078e001c */
[----:B------:R-:W-:-:S05]  /*13c00*/  @!P0 IMAD.MOV.U32 R7, RZ, RZ, R29 ;  /* 0x000000ffff078224 */ /* 0x000fca00078e001d */
[----:B------:R0:W2:Y:S02]  /*13c10*/  @!P0 LDG.E.U8 R187, desc[UR44][R6.64] ;  /* 0x0000002c06bb8981 */ /* 0x0000a4000c1e1100 */
[----:B0-----:R-:W-:Y:S02]  /*13c20*/  @!P0 IMAD.MOV.U32 R6, RZ, RZ, R25 ;  /* 0x000000ffff068224 */ /* 0x001fe400078e0019 */
[----:B------:R-:W-:Y:S01]  /*13c30*/  @!P0 IMAD.MOV.U32 R7, RZ, RZ, R27 ;  /* 0x000000ffff078224 */ /* 0x000fe200078e001b */
[----:B------:R-:W-:Y:S01]  /*13c40*/  PRMT R185, RZ, 0x7610, R185 ;  /* 0x00007610ffb97816 */ /* 0x000fe200000000b9 */
[----:B------:R-:W2:Y:S04]  /*13c50*/  LDL R25, [R1+0x1058] ;  /* 0x0010580001197983 */ /* 0x000ea80000100800 */
[----:B------:R3:W2:Y:S02]  /*13c60*/  @!P0 LDG.E.U8 R186, desc[UR44][R6.64] ;  /* 0x0000002c06ba8981 */ /* 0x0006a4000c1e1100 */
[----:B---3--:R-:W-:-:S02]  /*13c70*/  @!P0 IMAD.MOV.U32 R6, RZ, RZ, R9 ;  /* 0x000000ffff068224 */ /* 0x008fc400078e0009 */
[----:B------:R-:W3:Y:S01]  /*13c80*/  LDL R9, [R1+0x105c] ;  /* 0x00105c0001097983 */ /* 0x000ee20000100800 */
[----:B----4-:R-:W-:Y:S01]  /*13c90*/  @!P0 IMAD.MOV.U32 R7, RZ, RZ, R24 ;  /* 0x000000ffff078224 */ /* 0x010fe200078e0018 */
[----:B------:R-:W-:Y:S02]  /*13ca0*/  PRMT R184, RZ, 0x7610, R184 ;  /* 0x00007610ffb87816 */ /* 0x000fe400000000b8 */
[----:B------:R-:W4:Y:S04]  /*13cb0*/  LDL R24, [R1+0x1048] ;  /* 0x0010480001187983 */ /* 0x000f280000100800 */
[----:B------:R2:W4:Y:S01]  /*13cc0*/  @!P0 LDG.E.U8 R185, desc[UR44][R6.64] ;  /* 0x0000002c06b98981 */ /* 0x000522000c1e1100 */
        /* <DEDUP_REMOVED lines=11> */
[----:B------:R0:W-:Y:S04]  /*13d80*/  STL [R1+0x20d4], R5 ;  /* 0x0020d40501007387 */ /* 0x0001e80000100800 */
[----:B------:R1:W2:Y:S04]  /*13d90*/  @!P0 LDG.E.U8 R183, desc[UR44][R6.64] ;  /* 0x0000002c06b78981 */ /* 0x0002a8000c1e1100 */
[----:B0-----:R-:W2:Y:S04]  /*13da0*/  LDL.LU R5, [R1+0xea8] ;  /* 0x000ea80001057983 */ /* 0x001ea80000300800 */
[----:B------:R-:W2:Y:S04]  /*13db0*/  LDL R30, [R1+0x1028] ;  /* 0x00102800011e7983 */ /* 0x000ea80000100800 */
[----:B------:R-:W2:Y:S04]  /*13dc0*/  LDL R29, [R1+0x102c] ;  /* 0x00102c00011d7983 */ /* 0x000ea80000100800 */
[----:B------:R-:W2:Y:S04]  /*13dd0*/  LDL R28, [R1+0x1018] ;  /* 0x00101800011c7983 */ /* 0x000ea80000100800 */
[----:B------:R-:W2:Y:S01]  /*13de0*/  LDL R27, [R1+0x101c] ;  /* 0x00101c00011b7983 */ /* 0x000ea20000100800 */
[----:B-1----:R-:W-:-:S02]  /*13df0*/  @!P0 IMAD.MOV.U32 R7, RZ, RZ, R3 ;  /* 0x000000ffff078224 */ /* 0x002fc400078e0003 */
[----:B------:R-:W-:Y:S01]  /*13e00*/  @!P0 IMAD.MOV.U32 R6, RZ, RZ, R26 ;  /* 0x000000ffff068224 */ /* 0x000fe200078e001a */
[----:B------:R-:W2:Y:S04]  /*13e10*/  LDL R34, [R1+0x1008] ;  /* 0x0010080001227983 */ /* 0x000ea80000100800 */
[----:B------:R-:W2:Y:S04]  /*13e20*/  LDL R33, [R1+0x100c] ;  /* 0x00100c0001217983 */ /* 0x000ea80000100800 */
[----:B------:R0:W2:Y:S04]  /*13e30*/  @!P0 LDG.E.U8 R182, desc[UR44][R6.64] ;  /* 0x0000002c06b68981 */ /* 0x0000a8000c1e1100 */
[----:B------:R-:W2:Y:S04]  /*13e40*/  LDL R32, [R1+0xff8] ;  /* 0x000ff80001207983 */ /* 0x000ea80000100800 */
[----:B------:R-:W2:Y:S01]  /*13e50*/  LDL R26, [R1+0xffc] ;  /* 0x000ffc00011a7983 */ /* 0x000ea20000100800 */
[----:B0-----:R-:W-:-:S02]  /*13e60*/  @!P0 IMAD.MOV.U32 R6, RZ, RZ, R0 ;  /* 0x000000ffff068224 */ /* 0x001fc400078e0000 */
[----:B------:R-:W-:Y:S01]  /*13e70*/  @!P0 IMAD.MOV.U32 R7, RZ, RZ, R2 ;  /* 0x000000ffff078224 */ /* 0x000fe200078e0002 */
[----:B------:R-:W-:Y:S04]  /*13e80*/  STL [R1+0x20d0], R3 ;  /* 0x0020d00301007387 */ /* 0x000fe80000100800 */
[----:B------:R0:W-:Y:S04]  /*13e90*/  STL [R1+0x20dc], R0 ;  /* 0x0020dc0001007387 */ /* 0x0001e80000100800 */
[----:B------:R3:W2:Y:S04]  /*13ea0*/  @!P0 LDG.E.U8 R181, desc[UR44][R6.64] ;  /* 0x0000002c06b58981 */ /* 0x0006a8000c1e1100 */
[----:B0-----:R-:W2:Y:S04]  /*13eb0*/  LDL.LU R0, [R1+0xeb8] ;  /* 0x000eb80001007983 */ /* 0x001ea80000300800 */
[----:B------:R0:W-:Y:S01]  /*13ec0*/  STL [R1+0x20d8], R2 ;  /* 0x0020d80201007387 */ /* 0x0001e20000100800 */
[----:B------:R-:W-:-:S02]  /*13ed0*/  PRMT R180, RZ, 0x7610, R180 ;  /* 0x00007610ffb47816 */ /* 0x000fc400000000b4 */
[----:B------:R-:W-:Y:S01]  /*13ee0*/  PRMT R179, RZ, 0x7610, R179 ;  /* 0x00007610ffb37816 */ /* 0x000fe200000000b3 */
[----:B------:R-:W2:Y:S01]  /*13ef0*/  LDL R31, [R1+0xfb8] ;  /* 0x000fb800011f7983 */ /* 0x000ea20000100800 */
[----:B------:R-:W-:Y:S02]  /*13f00*/  PRMT R178, RZ, 0x7610, R178 ;  /* 0x00007610ffb27816 */ /* 0x000fe400000000b2 */
[----:B------:R-:W-:Y:S01]  /*13f10*/  PRMT R177, RZ, 0x7610, R177 ;  /* 0x00007610ffb17816 */ /* 0x000fe200000000b1 */
[----:B------:R-:W2:Y:S01]  /*13f20*/  LDL R3, [R1+0xf8c] ;  /* 0x000f8c0001037983 */ /* 0x000ea20000100800 */
[----:B------:R-:W-:-:S03]  /*13f30*/  PRMT R176, RZ, 0x7610, R176 ;  /* 0x00007610ffb07816 */ /* 0x000fc600000000b0 */
[----:B0-----:R-:W2:Y:S01]  /*13f40*/  LDL R2, [R1+0xf9c] ;  /* 0x000f9c0001027983 */ /* 0x001ea20000100800 */
[----:B------:R-:W-:Y:S02]  /*13f50*/  PRMT R175, RZ, 0x7610, R175 ;  /* 0x00007610ffaf7816 */ /* 0x000fe400000000af */
[----:B------:R-:W-:Y:S01]  /*13f60*/  PRMT R174, RZ, 0x7610, R174 ;  /* 0x00007610ffae7816 */ /* 0x000fe200000000ae */
[----:B------:R-:W2:Y:S01]  /*13f70*/  LDL R35, [R1+0xf48] ;  /* 0x000f480001237983 */ /* 0x000ea20000100800 */
[----:B---3--:R-:W-:-:S03]  /*13f80*/  @!P0 IMAD.MOV.U32 R6, RZ, RZ, R9 ;  /* 0x000000ffff068224 */ /* 0x008fc600078e0009 */
[----:B------:R-:W3:Y:S01]  /*13f90*/  LDL R9, [R1+0xfec] ;  /* 0x000fec0001097983 */ /* 0x000ee20000100800 */
[----:B------:R-:W-:-:S03]  /*13fa0*/  @!P0 IMAD.MOV.U32 R7, RZ, RZ, R25 ;  /* 0x000000ffff078224 */ /* 0x000fc600078e0019 */
[----:B------:R-:W3:Y:S04]  /*13fb0*/  LDL R25, [R1+0xfe8] ;  /* 0x000fe80001197983 */ /* 0x000ee80000100800 */
[----:B------:R4:W3:Y:S02]  /*13fc0*/  @!P0 LDG.E.U8 R180, desc[UR44][R6.64] ;  /* 0x0000002c06b48981 */ /* 0x0008e4000c1e1100 */
[----:B----4-:R-:W-:Y:S02]  /*13fd0*/  @!P0 IMAD.MOV.U32 R7, RZ, RZ, R24 ;  /* 0x000000ffff078224 */ /* 0x010fe400078e0018 */
[----:B------:R-:W4:Y:S01]  /*13fe0*/  LDL R24, [R1+0xfd8] ;  /* 0x000fd80001187983 */ /* 0x000f220000100800 */
[----:B--2---:R-:W-:-:S03]  /*13ff0*/  @!P0 IMAD.MOV.U32 R6, RZ, RZ, R11 ;  /* 0x000000ffff068224 */ /* 0x004fc600078e000b */
        /* <DEDUP_REMOVED lines=18> */
[----:B------:R-:W-:Y:S01]  /*14120*/  @!P0 IMAD.MOV.U32 R7, RZ, RZ, R34 ;  /* 0x000000ffff078224 */ /* 0x000fe200078e0022 */
[----:B------:R-:W-:Y:S01]  /*14130*/  PRMT R173, RZ, 0x7610, R173 ;  /* 0x00007610ffad7816 */ /* 0x000fe200000000ad */
[----:B------:R-:W2:Y:S04]  /*14140*/  LDL R34, [R1+0xf38] ;  /* 0x000f380001227983 */ /* 0x000ea80000100800 */
[----:B------:R0:W2:Y:S01]  /*14150*/  @!P0 LDG.E.U8 R175, desc[UR44][R6.64] ;  /* 0x0000002c06af8981 */ /* 0x0000a2000c1e1100 */
[----:B------:R-:W-:-:S02]  /*14160*/  PRMT R172, RZ, 0x7610, R172 ;  /* 0x00007610ffac7816 */ /* 0x000fc400000000ac */
[----:B------:R-:W-:Y:S01]  /*14170*/  PRMT R171, RZ, 0x7610, R171 ;  /* 0x00007610ffab7816 */ /* 0x000fe200000000ab */
[----:B------:R-:W2:Y:S01]  /*14180*/  LDL R33, [R1+0xf3c] ;  /* 0x000f3c0001217983 */ /* 0x000ea20000100800 */
[----:B0-----:R-:W-:Y:S02]  /*14190*/  @!P0 IMAD.MOV.U32 R6, RZ, RZ, R26 ;  /* 0x000000ffff068224 */ /* 0x001fe400078e001a */
[----:B------:R-:W-:Y:S01]  /*141a0*/  @!P0 IMAD.MOV.U32 R7, RZ, RZ, R32 ;  /* 0x000000ffff078224 */ /* 0x000fe200078e0020 */
[----:B------:R-:W2:Y:S04]  /*141b0*/  LDL R26, [R1+0xf88] ;  /* 0x000f8800011a7983 */ /* 0x000ea80000100800 */
[----:B------:R3:W2:Y:S01]  /*141c0*/  @!P0 LDG.E.U8 R174, desc[UR44][R6.64] ;  /* 0x0000002c06ae8981 */ /* 0x0006a2000c1e1100 */
[----:B------:R-:W-:-:S02]  /*141d0*/  PRMT R170, RZ, 0x7610, R170 ;  /* 0x00007610ffaa7816 */ /* 0x000fc400000000aa */
        /* <DEDUP_REMOVED lines=9> */
[----:B------:R-:W-:Y:S02]  /*14270*/  PRMT R168, RZ, 0x7610, R168 ;  /* 0x00007610ffa87816 */ /* 0x000fe400000000a8 */
[----:B------:R-:W-:Y:S01]  /*14280*/  PRMT R167, RZ, 0x7610, R167 ;  /* 0x00007610ffa77816 */ /* 0x000fe200000000a7 */
[----:B--2---:R-:W-:-:S02]  /*14290*/  @!P0 IMAD.MOV.U32 R6, RZ, RZ, R11 ;  /* 0x000000ffff068224 */ /* 0x004fc400078e000b */
        /* <DEDUP_REMOVED lines=12> */
[----:B0-----:R-:W-:-:S03]  /*14360*/  @!P0 IMAD.MOV.U32 R7, RZ, RZ, R29 ;  /* 0x000000ffff078224 */ /* 0x001fc600078e001d */
        /* <DEDUP_REMOVED lines=11> */
[----:B------:R-:W-:Y:S01]  /*14420*/  @!P0 IMAD.MOV.U32 R7, RZ, RZ, R26 ;  /* 0x000000ffff078224 */ /* 0x000fe200078e001a */
[----:B------:R-:W-:-:S02]  /*14430*/  PRMT R166, RZ, 0x7610, R166 ;  /* 0x00007610ffa67816 */ /* 0x000fc400000000a6 */
[----:B------:R-:W2:Y:S04]  /*14440*/  LDL R26, [R1+0xee8] ;  /* 0x000ee800011a7983 */ /* 0x000ea80000100800 */
[----:B------:R3:W2:Y:S02]  /*14450*/  @!P0 LDG.E.U8 R167, desc[UR44][R6.64] ;  /* 0x0000002c06a78981 */ /* 0x0006a4000c1e1100 */
[----:B---3--:R-:W-:Y:S02]  /*14460*/  @!P0 IMAD.MOV.U32 R6, RZ, RZ, R9 ;  /* 0x000000ffff068224 */ /* 0x008fe400078e0009 */
[----:B------:R-:W3:Y:S01]  /*14470*/  LDL R9, [R1+0xf1c] ;  /* 0x000f1c0001097983 */ /* 0x000ee20000100800 */
[----:B------:R-:W-:-:S03]  /*14480*/  @!P0 IMAD.MOV.U32 R7, RZ, RZ, R25 ;  /* 0x000000ffff078224 */ /* 0x000fc600078e0019 */
[----:B------:R-:W3:Y:S01]  /*14490*/  LDL R25, [R1+0xeec] ;  /* 0x000eec0001197983 */ /* 0x000ee20000100800 */
[----:B------:R-:W-:-:S03]  /*144a0*/  PRMT R165, RZ, 0x7610, R165 ;  /* 0x00007610ffa57816 */ /* 0x000fc600000000a5 */
[----:B------:R4:W3:Y:S01]  /*144b0*/  @!P0 LDG.E.U8 R166, desc[UR44][R6.64] ;  /* 0x0000002c06a68981 */ /* 0x0008e2000c1e1100 */
[----:B------:R-:W-:Y:S01]  /*144c0*/  PRMT R164, RZ, 0x7610, R164 ;  /* 0x00007610ffa47816 */ /* 0x000fe200000000a4 */
[----:B----4-:R-:W-:Y:S02]  /*144d0*/  @!P0 IMAD.MOV.U32 R7, RZ, RZ, R24 ;  /* 0x000000ffff078224 */ /* 0x010fe400078e0018 */
[----:B------:R-:W4:Y:S01]  /*144e0*/  LDL R24, [R1+0xed8] ;  /* 0x000ed80001187983 */ /* 0x000f220000100800 */
[----:B------:R-:W-:Y:S02]  /*144f0*/  PRMT R163, RZ, 0x7610, R163 ;  /* 0x00007610ffa37816 */ /* 0x000fe400000000a3 */
        /* <DEDUP_REMOVED lines=11> */
[----:B------:R-:W-:Y:S02]  /*145b0*/  @!P0 IMAD.MOV.U32 R6, RZ, RZ, R2 ;  /* 0x000000ffff068224 */ /* 0x000fe400078e0002 */
[----:B------:R-:W2:Y:S04]  /*145c0*/  LDL R2, [R1+0xebc] ;  /* 0x000ebc0001027983 */ /* 0x000ea80000100800 */
[----:B------:R0:W2:Y:S04]  /*145d0*/  @!P0 LDG.E.U8 R163, desc[UR44][R6.64] ;  /* 0x0000002c06a38981 */ /* 0x0000a8000c1e1100 */
[----:B------:R-:W2:Y:S01]  /*145e0*/  LDL.LU R149, [R1+0xe34] ;  /* 0x000e340001957983 */ /* 0x000ea20000300800 */
[----:B0-----:R-:W-:-:S02]  /*145f0*/  @!P0 IMAD.MOV.U32 R6, RZ, RZ, R33 ;  /* 0x000000ffff068224 */ /* 0x001fc400078e0021 */
[----:B------:R-:W-:-:S05]  /*14600*/  @!P0 IMAD.MOV.U32 R7, RZ, RZ, R34 ;  /* 0x000000ffff078224 */ /* 0x000fca00078e0022 */
[----:B------:R0:W2:Y:S02]  /*14610*/  @!P0 LDG.E.U8 R162, desc[UR44][R6.64] ;  /* 0x0000002c06a28981 */ /* 0x0000a4000c1e1100 */
[----:B0-----:R-:W-:Y:S02]  /*14620*/  @!P0 IMAD.MOV.U32 R6, RZ, RZ, R3 ;  /* 0x000000ffff068224 */ /* 0x001fe400078e0003 */
[----:B------:R-:W2:Y:S01]  /*14630*/  LDL R3, [R1+0xeac] ;  /* 0x000eac0001037983 */ /* 0x000ea20000100800 */
[----:B------:R-:W-:-:S03]  /*14640*/  @!P0 IMAD.MOV.U32 R7, RZ, RZ, R32 ;  /* 0x000000ffff078224 */ /* 0x000fc600078e0020 */
[----:B------:R-:W2:Y:S04]  /*14650*/  LDL.LU R150, [R1+0xe28] ;  /* 0x000e280001967983 */ /* 0x000ea80000300800 */
[----:B------:R-:W2:Y:S04]  /*14660*/  LDL.LU R151, [R1+0xe18] ;  /* 0x000e180001977983 */ /* 0x000ea80000300800 */
[----:B------:R3:W2:Y:S02]  /*14670*/  @!P0 LDG.E.U8 R161, desc[UR44][R6.64] ;  /* 0x0000002c06a18981 */ /* 0x0006a4000c1e1100 */
[----:B---3--:R-:W-:-:S02]  /*14680*/  @!P0 IMAD.MOV.U32 R6, RZ, RZ, R9 ;  /* 0x000000ffff068224 */ /* 0x008fc400078e0009 */
[----:B------:R-:W3:Y:S01]  /*14690*/  LDL R9, [R1+0xe9c] ;  /* 0x000e9c0001097983 */ /* 0x000ee20000100800 */
[----:B------:R-:W-:Y:S01]  /*146a0*/  PRMT R160, RZ, 0x7610, R160 ;  /* 0x00007610ffa07816 */ /* 0x000fe200000000a0 */
[----:B------:R-:W-:Y:S01]  /*146b0*/  @!P0 IMAD.MOV.U32 R7, RZ, RZ, R31 ;  /* 0x000000ffff078224 */ /* 0x000fe200078e001f */
[----:B------:R-:W-:-:S04]  /*146c0*/  PRMT R159, RZ, 0x7610, R159 ;  /* 0x00007610ff9f7816 */ /* 0x000fc8000000009f */
[----:B------:R0:W3:Y:S01]  /*146d0*/  @!P0 LDG.E.U8 R160, desc[UR44][R6.64] ;  /* 0x0000002c06a08981 */ /* 0x0000e2000c1e1100 */
[----:B------:R-:W-:Y:S01]  /*146e0*/  PRMT R158, RZ, 0x7610, R158 ;  /* 0x00007610ff9e7816 */ /* 0x000fe2000000009e */
[----:B0-----:R-:W-:Y:S02]  /*146f0*/  @!P0 IMAD.MOV.U32 R6, RZ, RZ, R29 ;  /* 0x000000ffff068224 */ /* 0x001fe400078e001d */
[----:B------:R-:W-:-:S05]  /*14700*/  @!P0 IMAD.MOV.U32 R7, RZ, RZ, R30 ;  /* 0x000000ffff078224 */ /* 0x000fca00078e001e */
        /* <DEDUP_REMOVED lines=10> */
[----:B----4-:R-:W-:Y:S01]  /*147b0*/  @!P0 IMAD.MOV.U32 R7, RZ, RZ, R24 ;  /* 0x000000ffff078224 */ /* 0x010fe200078e0018 */
[----:B------:R-:W-:Y:S02]  /*147c0*/  PRMT R154, RZ, 0x7610, R154 ;  /* 0x00007610ff9a7816 */ /* 0x000fe4000000009a */
[----:B------:R-:W-:Y:S02]  /*147d0*/  PRMT R153, RZ, 0x7610, R153 ;  /* 0x00007610ff997816 */ /* 0x000fe40000000099 */
[----:B------:R-:W-:Y:S02]  /*147e0*/  PRMT R152, RZ, 0x7610, R152 ;  /* 0x00007610ff987816 */ /* 0x000fe40000000098 */
[----:B------:R-:W-:Y:S02]  /*147f0*/  LOP3.LUT R245, R245, 0xffff, RZ, 0xc0, !PT ;  /* 0x0000fffff5f57812 */ /* 0x000fe400078ec0ff */
[----:B------:R-:W-:Y:S01]  /*14800*/  LOP3.LUT R249, R249, 0xffff, RZ, 0xc0, !PT ;  /* 0x0000fffff9f97812 */ /* 0x000fe200078ec0ff */
[----:B--2---:R-:W-:-:S05]  /*14810*/  @!P0 IMAD.MOV.U32 R6, RZ, RZ, R11 ;  /* 0x000000ffff068224 */ /* 0x004fca00078e000b */
[----:B------:R0:W2:Y:S02]  /*14820*/  @!P0 LDG.E.U8 R156, desc[UR44][R6.64] ;  /* 0x0000002c069c8981 */ /* 0x0000a4000c1e1100 */
[----:B0-----:R-:W-:Y:S02]  /*14830*/  @!P0 IMAD.MOV.U32 R7, RZ, RZ, R10 ;  /* 0x000000ffff078224 */ /* 0x001fe400078e000a */
[----:B------:R-:W-:-:S05]  /*14840*/  @!P0 IMAD.MOV.U32 R6, RZ, RZ, R8 ;  /* 0x000000ffff068224 */ /* 0x000fca00078e0008 */
[----:B------:R0:W4:Y:S02]  /*14850*/  @!P0 LDG.E.U8 R155, desc[UR44][R6.64] ;  /* 0x0000002c069b8981 */ /* 0x000124000c1e1100 */
[----:B0-----:R-:W-:Y:S02]  /*14860*/  @!P0 IMAD.MOV.U32 R7, RZ, RZ, R0 ;  /* 0x000000ffff078224 */ /* 0x001fe400078e0000 */
[----:B------:R-:W-:-:S05]  /*14870*/  @!P0 IMAD.MOV.U32 R6, RZ, RZ, R2 ;  /* 0x000000ffff068224 */ /* 0x000fca00078e0002 */
[----:B------:R0:W4:Y:S02]  /*14880*/  @!P0 LDG.E.U8 R154, desc[UR44][R6.64] ;  /* 0x0000002c069a8981 */ /* 0x000124000c1e1100 */
[----:B0-----:R-:W-:Y:S02]  /*14890*/  LOP3.LUT R7, R4, 0xffff, RZ, 0xc0, !PT ;  /* 0x0000ffff04077812 */ /* 0x001fe400078ec0ff */
[----:B------:R-:W-:Y:S01]  /*148a0*/  LOP3.LUT R6, R149, 0xffff, RZ, 0xc0, !PT ;  /* 0x0000ffff95067812 */ /* 0x000fe200078ec0ff */
[----:B------:R-:W2:Y:S03]  /*148b0*/  LDL.LU R4, [R1+0xe88] ;  /* 0x000e880001047983 */ /* 0x000ea60000300800 */
[----:B------:R-:W-:Y:S01]  /*148c0*/  PRMT R24, R7, 0x3340, R6 ;  /* 0x0000334007187816 */ /* 0x000fe20000000006 */
[----:B------:R-:W-:Y:S01]  /*148d0*/  @!P0 IMAD.MOV.U32 R7, RZ, RZ, R5 ;  /* 0x000000ffff078224 */ /* 0x000fe200078e0005 */
[----:B------:R-:W4:Y:S01]  /*148e0*/  LDL.LU R2, [R1+0xe8c] ;  /* 0x000e8c0001027983 */ /* 0x000f220000300800 */
[----:B------:R-:W-:-:S03]  /*148f0*/  @!P0 IMAD.MOV.U32 R6, RZ, RZ, R3 ;  /* 0x000000ffff068224 */ /* 0x000fc600078e0003 */
[----:B------:R-:W4:Y:S04]  /*14900*/  LDL.LU R3, [R1+0xe7c] ;  /* 0x000e7c0001037983 */ /* 0x000f280000300800 */
[----:B------:R0:W4:Y:S04]  /*14910*/  @!P0 LDG.E.U8 R153, desc[UR44][R6.64] ;  /* 0x0000002c06998981 */ /* 0x000128000c1e1100 */
[----:B------:R-:W4:Y:S01]  /*14920*/  LDL R25, [R1+0x1450] ;  /* 0x0014500001197983 */ /* 0x000f220000100800 */
[----:B0-----:R-:W-:Y:S02]  /*14930*/  LOP3.LUT R7, R150, 0xffff, RZ, 0xc0, !PT ;  /* 0x0000ffff96077812 */ /* 0x001fe400078ec0ff */
[----:B------:R-:W-:-:S04]  /*14940*/  LOP3.LUT R6, R151, 0xffff, RZ, 0xc0, !PT ;  /* 0x0000ffff97067812 */ /* 0x000fc800078ec0ff */
[----:B------:R-:W-:Y:S01]  /*14950*/  PRMT R8, R7, 0x3340, R6 ;  /* 0x0000334007087816 */ /* 0x000fe20000000006 */
[----:B------:R-:W-:Y:S02]  /*14960*/  @!P0 IMAD.MOV.U32 R7, RZ, RZ, R14 ;  /* 0x000000ffff078224 */ /* 0x000fe400078e000e */
[----:B---3--:R-:W-:-:S05]  /*14970*/  @!P0 IMAD.MOV.U32 R6, RZ, RZ, R9 ;  /* 0x000000ffff068224 */ /* 0x008fca00078e0009 */
[----:B------:R0:W3:Y:S01]  /*14980*/  @!P0 LDG.E.U8 R152, desc[UR44][R6.64] ;  /* 0x0000002c06988981 */ /* 0x0000e2000c1e1100 */
[----:B------:R-:W-:Y:S02]  /*14990*/  PRMT R9, R249, 0x3340, R245 ;  /* 0x00003340f9097816 */ /* 0x000fe400000000f5 */
[----:B0-----:R-:W-:Y:S02]  /*149a0*/  LOP3.LUT R6, R19, 0xffff, RZ, 0xc0, !PT ;  /* 0x0000ffff13067812 */ /* 0x001fe400078ec0ff */
[----:B------:R-:W3:Y:S04]  /*149b0*/  LDL.LU R19, [R1+0x237c] ;  /* 0x00237c0001137983 */ /* 0x000ee80000300800 */
[----:B------:R-:W3:Y:S04]  /*149c0*/  LDL.LU R151, [R1+0xe58] ;  /* 0x000e580001977983 */ /* 0x000ee80000300800 */
[----:B------:R-:W3:Y:S04]  /*149d0*/  LDL.LU R146, [R1+0xe4c] ;  /* 0x000e4c0001927983 */ /* 0x000ee80000300800 */
[----:B------:R-:W3:Y:S04]  /*149e0*/  LDL.LU R147, [R1+0xe3c] ;  /* 0x000e3c0001937983 */ /* 0x000ee80000300800 */
[----:B------:R-:W3:Y:S04]  /*149f0*/  LDL.LU R148, [R1+0xe2c] ;  /* 0x000e2c0001947983 */ /* 0x000ee80000300800 */
[----:B------:R-:W3:Y:S01]  /*14a00*/  LDL.LU R245, [R1+0xe78] ;  /* 0x000e780001f57983 */ /* 0x000ee20000300800 */
[----:B------:R-:W-:-:S02]  /*14a10*/  LOP3.LUT R252, R252, 0xffff, RZ, 0xc0, !PT ;  /* 0x0000fffffcfc7812 */ /* 0x000fc400078ec0ff */
[----:B------:R-:W-:Y:S01]  /*14a20*/  LOP3.LUT R242, R242, 0xffff, RZ, 0xc0, !PT ;  /* 0x0000fffff2f27812 */ /* 0x000fe200078ec0ff */
[----:B------:R-:W3:Y:S01]  /*14a30*/  LDL.LU R149, [R1+0xe5c] ;  /* 0x000e5c0001957983 */ /* 0x000ee20000300800 */
[----:B------:R-:W-:Y:S02]  /*14a40*/  LOP3.LUT R238, R238, 0xffff, RZ, 0xc0, !PT ;  /* 0x0000ffffeeee7812 */ /* 0x000fe400078ec0ff */
[----:B------:R-:W-:Y:S01]  /*14a50*/  LOP3.LUT R234, R234, 0xffff, RZ, 0xc0, !PT ;  /* 0x0000ffffeaea7812 */ /* 0x000fe200078ec0ff */
[----:B------:R-:W3:Y:S01]  /*14a60*/  LDL.LU R150, [R1+0xe50] ;  /* 0x000e500001967983 */ /* 0x000ee20000300800 */
[----:B------:R-:W-:Y:S02]  /*14a70*/  LOP3.LUT R230, R230, 0xffff, RZ, 0xc0, !PT ;  /* 0x0000ffffe6e67812 */ /* 0x000fe400078ec0ff */
[----:B------:R-:W-:Y:S02]  /*14a80*/  LOP3.LUT R226, R226, 0xffff, RZ, 0xc0, !PT ;  /* 0x0000ffffe2e27812 */ /* 0x000fe400078ec0ff */
[----:B------:R-:W-:-:S02]  /*14a90*/  LOP3.LUT R222, R222, 0xffff, RZ, 0xc0, !PT ;  /* 0x0000ffffdede7812 */ /* 0x000fc400078ec0ff */
[----:B------:R-:W-:Y:S02]  /*14aa0*/  LOP3.LUT R218, R218, 0xffff, RZ, 0xc0, !PT ;  /* 0x0000ffffdada7812 */ /* 0x000fe400078ec0ff */
[----:B------:R-:W-:Y:S02]  /*14ab0*/  LOP3.LUT R215, R215, 0xffff, RZ, 0xc0, !PT ;  /* 0x0000ffffd7d77812 */ /* 0x000fe400078ec0ff */
[----:B------:R-:W-:Y:S02]  /*14ac0*/  PRMT R252, R6, 0x3340, R252 ;  /* 0x0000334006fc7816 */ /* 0x000fe400000000fc */
[----:B------:R-:W-:Y:S02]  /*14ad0*/  PRMT R13, RZ, 0x7610, R13 ;  /* 0x00007610ff0d7816 */ /* 0x000fe4000000000d */
[----:B------:R-:W-:Y:S02]  /*14ae0*/  PRMT R238, R242, 0x3340, R238 ;  /* 0x00003340f2ee7816 */ /* 0x000fe400000000ee */
[----:B------:R-:W-:-:S02]  /*14af0*/  PRMT R10, R234, 0x3340, R230 ;  /* 0x00003340ea0a7816 */ /* 0x000fc400000000e6 */
[----:B------:R-:W-:Y:S02]  /*14b00*/  PRMT R222, R226, 0x3340, R222 ;  /* 0x00003340e2de7816 */ /* 0x000fe400000000de */
[----:B------:R-:W-:Y:S02]  /*14b10*/  PRMT R11, R218, 0x3340, R215 ;  /* 0x00003340da0b7816 */ /* 0x000fe400000000d7 */
[----:B------:R-:W-:Y:S02]  /*14b20*/  PRMT R12, RZ, 0x7610, R12 ;  /* 0x00007610ff0c7816 */ /* 0x000fe4000000000c */
[----:B------:R-:W-:Y:S02]  /*14b30*/  PRMT R8, R24, 0x5410, R8 ;  /* 0x0000541018087816 */ /* 0x000fe40000000008 */
[----:B------:R-:W-:Y:S02]  /*14b40*/  PRMT R9, R252, 0x5410, R9 ;  /* 0x00005410fc097816 */ /* 0x000fe40000000009 */
[----:B------:R-:W-:-:S02]  /*14b50*/  PRMT R10, R238, 0x5410, R10 ;  /* 0x00005410ee0a7816 */ /* 0x000fc4000000000a */
[----:B------:R-:W-:Y:S01]  /*14b60*/  PRMT R11, R222, 0x5410, R11 ;  /* 0x00005410de0b7816 */ /* 0x000fe2000000000b */
[----:B--2---:R-:W-:Y:S02]  /*14b70*/  @!P0 IMAD.MOV.U32 R7, RZ, RZ, R4 ;  /* 0x000000ffff078224 */ /* 0x004fe400078e0004 */
[----:B----4-:R-:W-:-:S05]  /*14b80*/  @!P0 IMAD.MOV.U32 R6, RZ, RZ, R2 ;  /* 0x000000ffff068224 */ /* 0x010fca00078e0002 */
[----:B------:R0:W2:Y:S02]  /*14b90*/  @!P0 LDG.E.U8 R13, desc[UR44][R6.64] ;  /* 0x0000002c060d8981 */ /* 0x0000a4000c1e1100 */
[----:B0-----:R-:W-:Y:S02]  /*14ba0*/  @!P0 IMAD.MOV.U32 R6, RZ, RZ, R3 ;  /* 0x000000ffff068224 */ /* 0x001fe400078e0003 */
[----:B------:R3:W-:Y:S02]  /*14bb0*/  STS.128 [R25+UR4], R8 ;  /* 0x0000000819007988 */ /* 0x0007e40008000c04 */
[----:B---3--:R-:W-:Y:S02]  /*14bc0*/  LOP3.LUT R9, R151, 0xffff, RZ, 0xc0, !PT ;  /* 0x0000ffff97097812 */ /* 0x008fe400078ec0ff */
[----:B------:R-:W3:Y:S01]  /*14bd0*/  LDL.LU R151, [R1+0xe40] ;  /* 0x000e400001977983 */ /* 0x000ee20000300800 */
[----:B------:R-:W-:Y:S01]  /*14be0*/  LOP3.LUT R8, R146, 0xffff, RZ, 0xc0, !PT ;  /* 0x0000ffff92087812 */ /* 0x000fe200078ec0ff */
[----:B------:R-:W-:-:S03]  /*14bf0*/  @!P0 IMAD.MOV.U32 R7, RZ, RZ, R245 ;  /* 0x000000ffff078224 */ /* 0x000fc600078e00f5 */
[----:B------:R-:W-:Y:S02]  /*14c00*/  PRMT R215, R9, 0x3340, R8 ;  /* 0x0000334009d77816 */ /* 0x000fe40000000008 */
[----:B------:R0:W4:Y:S02]  /*14c10*/  @!P0 LDG.E.U8 R12, desc[UR44][R6.64] ;  /* 0x0000002c060c8981 */ /* 0x000124000c1e1100 */
[----:B0-----:R-:W-:Y:S02]  /*14c20*/  LOP3.LUT R7, R147, 0xffff, RZ, 0xc0, !PT ;  /* 0x0000ffff93077812 */ /* 0x001fe400078ec0ff */
[----:B------:R-:W-:-:S04]  /*14c30*/  LOP3.LUT R6, R148, 0xffff, RZ, 0xc0, !PT ;  /* 0x0000ffff94067812 */ /* 0x000fc800078ec0ff */
[----:B------:R-:W-:Y:S02]  /*14c40*/  PRMT R8, R7, 0x3340, R6 ;  /* 0x0000334007087816 */ /* 0x000fe40000000006 */
[----:B------:R-:W-:Y:S02]  /*14c50*/  LOP3.LUT R7, R17, 0xffff, RZ, 0xc0, !PT ;  /* 0x0000ffff11077812 */ /* 0x000fe400078ec0ff */
[----:B------:R-:W2:Y:S01]  /*14c60*/  LDL.LU R17, [R1+0x2378] ;  /* 0x0023780001117983 */ /* 0x000ea20000300800 */
[----:B------:R-:W-:Y:S02]  /*14c70*/  LOP3.LUT R6, R20, 0xffff, RZ, 0xc0, !PT ;  /* 0x0000ffff14067812 */ /* 0x000fe400078ec0ff */
[----:B------:R-:W-:Y:S01]  /*14c80*/  LOP3.LUT R251, R251, 0xffff, RZ, 0xc0, !PT ;  /* 0x0000fffffbfb7812 */ /* 0x000fe200078ec0ff */
[----:B------:R-:W4:Y:S01]  /*14c90*/  LDL.LU R20, [R1+0x2374] ;  /* 0x0023740001147983 */ /* 0x000f220000300800 */
        /* <DEDUP_REMOVED lines=10> */
[----:B------:R-:W-:Y:S02]  /*14d40*/  PRMT R9, R251, 0x3340, R247 ;  /* 0x00003340fb097816 */ /* 0x000fe400000000f7 */
[----:B------:R-:W-:Y:S02]  /*14d50*/  PRMT R239, R243, 0x3340, R239 ;  /* 0x00003340f3ef7816 */ /* 0x000fe400000000ef */
[----:B------:R-:W-:Y:S02]  /*14d60*/  PRMT R10, R235, 0x3340, R231 ;  /* 0x00003340eb0a7816 */ /* 0x000fe400000000e7 */
[----:B------:R-:W-:-:S02]  /*14d70*/  PRMT R223, R227, 0x3340, R223 ;  /* 0x00003340e3df7816 */ /* 0x000fc400000000df */
[----:B------:R-:W-:Y:S02]  /*14d80*/  PRMT R11, R219, 0x3340, R217 ;  /* 0x00003340db0b7816 */ /* 0x000fe400000000d9 */
[----:B------:R-:W-:Y:S02]  /*14d90*/  PRMT R8, R215, 0x5410, R8 ;  /* 0x00005410d7087816 */ /* 0x000fe40000000008 */
[----:B------:R-:W-:Y:S02]  /*14da0*/  PRMT R9, R6, 0x5410, R9 ;  /* 0x0000541006097816 */ /* 0x000fe40000000009 */
[----:B------:R-:W-:Y:S02]  /*14db0*/  PRMT R10, R239, 0x5410, R10 ;  /* 0x00005410ef0a7816 */ /* 0x000fe4000000000a */
[----:B------:R-:W-:-:S05]  /*14dc0*/  PRMT R11, R223, 0x5410, R11 ;  /* 0x00005410df0b7816 */ /* 0x000fca000000000b */
[----:B------:R0:W-:Y:S02]  /*14dd0*/  STS.128 [R25+UR4+0x1000], R8 ;  /* 0x0010000819007988 */ /* 0x0001e40008000c04 */
[----:B0-----:R-:W-:Y:S02]  /*14de0*/  LOP3.LUT R9, R149, 0xffff, RZ, 0xc0, !PT ;  /* 0x0000ffff95097812 */ /* 0x001fe400078ec0ff */
[----:B------:R-:W-:-:S04]  /*14df0*/  LOP3.LUT R8, R150, 0xffff, RZ, 0xc0, !PT ;  /* 0x0000ffff96087812 */ /* 0x000fc800078ec0ff */
[----:B------:R-:W-:Y:S02]  /*14e00*/  PRMT R215, R9, 0x3340, R8 ;  /* 0x0000334009d77816 */ /* 0x000fe40000000008 */
[----:B------:R-:W-:Y:S02]  /*14e10*/  LOP3.LUT R8, R18, 0xffff, RZ, 0xc0, !PT ;  /* 0x0000ffff12087812 */ /* 0x000fe400078ec0ff */
[----:B--2---:R-:W-:Y:S02]  /*14e20*/  LOP3.LUT R6, R17, 0xffff, RZ, 0xc0, !PT ;  /* 0x0000ffff11067812 */ /* 0x004fe400078ec0ff */
[----:B------:R-:W2:Y:S04]  /*14e30*/  LDL.LU R17, [R1+0x2370] ;  /* 0x0023700001117983 */ /* 0x000ea80000300800 */
[----:B------:R-:W2:Y:S01]  /*14e40*/  LDL.LU R18, [R1+0x236c] ;  /* 0x00236c0001127983 */ /* 0x000ea20000300800 */
[----:B---3--:R-:W-:Y:S01]  /*14e50*/  LOP3.LUT R7, R151, 0xffff, RZ, 0xc0, !PT ;  /* 0x0000ffff97077812 */ /* 0x008fe200078ec0ff */
[----:B------:R-:W0:Y:S03]  /*14e60*/  S2R R24, SR_TID.X ;  /* 0x0000000000187919 */ /* 0x000e260000002100 */
[----:B------:R-:W-:-:S02]  /*14e70*/  PRMT R9, R7, 0x3340, R6 ;  /* 0x0000334007097816 */ /* 0x000fc40000000006 */
[----:B------:R-:W-:Y:S02]  /*14e80*/  LOP3.LUT R7, R16, 0xffff, RZ, 0xc0, !PT ;  /* 0x0000ffff10077812 */ /* 0x000fe400078ec0ff */
[----:B------:R-:W-:Y:S01]  /*14e90*/  LOP3.LUT R6, R15, 0xffff, RZ, 0xc0, !PT ;  /* 0x0000ffff0f067812 */ /* 0x000fe200078ec0ff */
[----:B------:R-:W3:Y:S01]  /*14ea0*/  LDL.LU R16, [R1+0x2368] ;  /* 0x0023680001107983 */ /* 0x000ee20000300800 */
[----:B------:R-:W-:Y:S02]  /*14eb0*/  LOP3.LUT R248, R248, 0xffff, RZ, 0xc0, !PT ;  /* 0x0000fffff8f87812 */ /* 0x000fe400078ec0ff */
[----:B------:R-:W-:Y:S01]  /*14ec0*/  LOP3.LUT R244, R244, 0xffff, RZ, 0xc0, !PT ;  /* 0x0000fffff4f47812 */ /* 0x000fe200078ec0ff */
[----:B------:R-:W3:Y:S01]  /*14ed0*/  LDL.LU R15, [R1+0x2364] ;  /* 0x00236400010f7983 */ /* 0x000ee20000300800 */
        /* <DEDUP_REMOVED lines=17> */
[----:B----4-:R-:W-:-:S03]  /*14ff0*/  LOP3.LUT R7, R20, 0xffff, RZ, 0xc0, !PT ;  /* 0x0000ffff14077812 */ /* 0x010fc600078ec0ff */
[----:B------:R1:W-:Y:S01]  /*15000*/  STS.128 [R25+UR4+0x2000], R8 ;  /* 0x0020000819007988 */ /* 0x0003e20008000c04 */
        /* <DEDUP_REMOVED lines=10> */
[----:B------:R-:W-:Y:S02]  /*150b0*/  PRMT R241, R246, 0x3340, R241 ;  /* 0x00003340f6f17816 */ /* 0x000fe400000000f1 */
[----:B-1----:R-:W-:-:S02]  /*150c0*/  PRMT R10, R237, 0x3340, R233 ;  /* 0x00003340ed0a7816 */ /* 0x002fc400000000e9 */
[----:B------:R-:W-:Y:S02]  /*150d0*/  PRMT R225, R229, 0x3340, R225 ;  /* 0x00003340e5e17816 */ /* 0x000fe400000000e1 */
[----:B------:R-:W-:Y:S02]  /*150e0*/  PRMT R11, R221, 0x3340, R214 ;  /* 0x00003340dd0b7816 */ /* 0x000fe400000000d6 */
[----:B------:R-:W-:Y:S02]  /*150f0*/  PRMT R10, R241, 0x5410, R10 ;  /* 0x00005410f10a7816 */ /* 0x000fe4000000000a */
[----:B------:R-:W-:Y:S02]  /*15100*/  PRMT R11, R225, 0x5410, R11 ;  /* 0x00005410e10b7816 */ /* 0x000fe4000000000b */
[----:B0-----:R-:W-:Y:S02]  /*15110*/  LOP3.LUT R24, R24, 0x7f, RZ, 0xc0, !PT ;  /* 0x0000007f18187812 */ /* 0x001fe400078ec0ff */
[----:B--2---:R-:W-:-:S02]  /*15120*/  LOP3.LUT R8, R17, 0xffff, RZ, 0xc0, !PT ;  /* 0x0000ffff11087812 */ /* 0x004fc400078ec0ff */
[----:B------:R-:W-:Y:S02]  /*15130*/  LOP3.LUT R9, R18, 0xffff, RZ, 0xc0, !PT ;  /* 0x0000ffff12097812 */ /* 0x000fe400078ec0ff */
[----:B------:R-:W2:Y:S02]  /*15140*/  LDL.LU R18, [R1+0x2360] ;  /* 0x0023600001127983 */ /* 0x000ea40000300800 */
[----:B------:R-:W-:Y:S02]  /*15150*/  PRMT R215, R9, 0x3340, R8 ;  /* 0x0000334009d77816 */ /* 0x000fe40000000008 */
[----:B------:R-:W-:Y:S01]  /*15160*/  PRMT R9, R7, 0x3340, R6 ;  /* 0x0000334007097816 */ /* 0x000fe20000000006 */
[----:B------:R-:W4:Y:S01]  /*15170*/  LDL.LU R17, [R1+0x235c] ;  /* 0x00235c0001117983 */ /* 0x000f220000300800 */
[----:B------:R-:W-:Y:S02]  /*15180*/  LOP3.LUT R8, R22, 0xffff, RZ, 0xc0, !PT ;  /* 0x0000ffff16087812 */ /* 0x000fe400078ec0ff */
[----:B------:R-:W-:Y:S01]  /*15190*/  LOP3.LUT R7, R21, 0xffff, RZ, 0xc0, !PT ;  /* 0x0000ffff15077812 */ /* 0x000fe200078ec0ff */
[----:B------:R-:W3:Y:S01]  /*151a0*/  LDL.LU R20, [R1+0x2358] ;  /* 0x0023580001147983 */ /* 0x000ee20000300800 */
[----:B------:R-:W-:-:S02]  /*151b0*/  LOP3.LUT R6, R23, 0xffff, RZ, 0xc0, !PT ;  /* 0x0000ffff17067812 */ /* 0x000fc400078ec0ff */
[----:B------:R-:W-:Y:S01]  /*151c0*/  PRMT R7, R8, 0x3340, R7 ;  /* 0x0000334008077816 */ /* 0x000fe20000000007 */
[----:B------:R-:W4:Y:S01]  /*151d0*/  LDL.LU R19, [R1+0x2354] ;  /* 0x0023540001137983 */ /* 0x000f220000300800 */
[----:B------:R-:W-:Y:S02]  /*151e0*/  PRMT R6, R6, 0x3340, R250 ;  /* 0x0000334006067816 */ /* 0x000fe400000000fa */
[----:B------:R-:W-:Y:S01]  /*151f0*/  PRMT R8, R215, 0x5410, R9 ;  /* 0x00005410d7087816 */ /* 0x000fe20000000009 */
[----:B------:R-:W2:Y:S01]  /*15200*/  LDL.LU R22, [R1+0x2350] ;  /* 0x0023500001167983 */ /* 0x000ea20000300800 */
[----:B------:R-:W-:-:S03]  /*15210*/  PRMT R9, R7, 0x5410, R6 ;  /* 0x0000541007097816 */ /* 0x000fc60000000006 */
[----:B------:R-:W4:Y:S04]  /*15220*/  LDL.LU R21, [R1+0x234c] ;  /* 0x00234c0001157983 */ /* 0x000f280000300800 */
[----:B------:R-:W-:Y:S04]  /*15230*/  STS.128 [R25+UR4+0x3000], R8 ;  /* 0x0030000819007988 */ /* 0x000fe80008000c04 */
[----:B------:R-:W-:Y:S04]  /*15240*/  STS.U8 [R24+UR4+0x4000], R212 ;  /* 0x004000d418007988 */ /* 0x000fe80008000004 */
[----:B------:R-:W-:Y:S04]  /*15250*/  STS.U8 [R24+UR4+0x4100], R211 ;  /* 0x004100d318007988 */ /* 0x000fe80008000004 */
[----:B------:R-:W-:Y:S04]  /*15260*/  STS.U8 [R24+UR4+0x4200], R210 ;  /* 0x004200d218007988 */ /* 0x000fe80008000004 */
[----:B------:R-:W-:Y:S04]  /*15270*/  STS.U8 [R24+UR4+0x4300], R209 ;  /* 0x004300d118007988 */ /* 0x000fe80008000004 */
[----:B------:R-:W-:Y:S04]  /*15280*/  STS.U8 [R24+UR4+0x4400], R208 ;  /* 0x004400d018007988 */ /* 0x000fe80008000004 */
[----:B------:R-:W-:Y:S04]  /*15290*/  STS.U8 [R24+UR4+0x4500], R207 ;  /* 0x004500cf18007988 */ /* 0x000fe80008000004 */
[----:B------:R-:W-:Y:S04]  /*152a0*/  STS.U8 [R24+UR4+0x4600], R206 ;  /* 0x004600ce18007988 */ /* 0x000fe80008000004 */
[----:B------:R-:W-:Y:S04]  /*152b0*/  STS.U8 [R24+UR4+0x4700], R205 ;  /* 0x004700cd18007988 */ /* 0x000fe80008000004 */
[----:B------:R-:W4:Y:S04]  /*152c0*/  LDL.LU R23, [R1+0x2348] ;  /* 0x0023480001177983 */ /* 0x000f280000300800 */
[----:B------:R-:W-:Y:S04]  /*152d0*/  STS.U8 [R24+UR4+0x4800], R204 ;  /* 0x004800cc18007988 */ /* 0x000fe80008000004 */
[----:B------:R-:W-:Y:S04]  /*152e0*/  STS.U8 [R24+UR4+0x4900], R203 ;  /* 0x004900cb18007988 */ /* 0x000fe80008000004 */
[----:B------:R-:W4:Y:S04]  /*152f0*/  LDL R6, [R1+0x144c] ;  /* 0x00144c0001067983 */ /* 0x000f280000100800 */
[----:B------:R-:W-:Y:S04]  /*15300*/  STS.U8 [R24+UR4+0x4a00], R202 ;  /* 0x004a00ca18007988 */ /* 0x000fe80008000004 */
[----:B------:R-:W4:Y:S04]  /*15310*/  LDL.LU R232, [R1+0x1444] ;  /* 0x0014440001e87983 */ /* 0x000f280000300800 */
        /* <DEDUP_REMOVED lines=33> */
[----:B------:R-:W4:Y:S01]  /*15530*/  LDL.LU R226, [R1+0x13ec] ;  /* 0x0013ec0001e27983 */ /* 0x000f220000300800 */
[----:B------:R-:W-:-:S03]  /*15540*/  LOP3.LUT R7, R24, 0x10, RZ, 0x3c, !PT ;  /* 0x0000001018077812 */ /* 0x000fc600078e3cff */
[----:B------:R-:W-:Y:S04]  /*15550*/  STS.U8 [R24+UR4+0x5c00], R184 ;  /* 0x005c00b818007988 */ /* 0x000fe80008000004 */
[----:B------:R-:W4:Y:S04]  /*15560*/  LDL.LU R234, [R1+0x1410] ;  /* 0x0014100001ea7983 */ /* 0x000f280000300800 */
[----:B------:R-:W-:Y:S04]  /*15570*/  STS.U8 [R24+UR4+0x5d00], R183 ;  /* 0x005d00b718007988 */ /* 0x000fe80008000004 */
[----:B------:R-:W4:Y:S04]  /*15580*/  LDL.LU R230, [R1+0x13e4] ;  /* 0x0013e40001e67983 */ /* 0x000f280000300800 */
[----:B------:R-:W-:Y:S04]  /*15590*/  STS.U8 [R24+UR4+0x5e00], R182 ;  /* 0x005e00b618007988 */ /* 0x000fe80008000004 */
[----:B------:R-:W4:Y:S04]  /*155a0*/  LDL.LU R242, [R1+0x1408] ;  /* 0x0014080001f27983 */ /* 0x000f280000300800 */
[----:B------:R0:W-:Y:S04]  /*155b0*/  STS.U8 [R24+UR4+0x5f00], R181 ;  /* 0x005f00b518007988 */ /* 0x0001e80008000004 */
[----:B------:R-:W4:Y:S04]  /*155c0*/  LDL.LU R249, [R1+0x13dc] ;  /* 0x0013dc0001f97983 */ /* 0x000f280000300800 */
[----:B0-----:R-:W3:Y:S04]  /*155d0*/  LDL.LU.64 R24, [R1+0xc00] ;  /* 0x000c000001187983 */ /* 0x001ee80000300a00 */
[----:B------:R-:W3:Y:S04]  /*155e0*/  LDL.LU.64 R26, [R1+0xc08] ;  /* 0x000c0800011a7983 */ /* 0x000ee80000300a00 */
        /* <DEDUP_REMOVED lines=93> */
[----:B------:R-:W-:Y:S01]  /*15bc0*/  STS.U8 [R7+UR4+0x5e80], R12 ;  /* 0x005e800c07007988 */ /* 0x000fe20008000004 */
[----:B------:R0:W-:Y:S06]  /*15bd0*/  MEMBAR.ALL.CTA ;  /* 0x0000000000007992 */ /* 0x0001ec0000008000 */
[----:B0-----:R-:W0:Y:S02]  /*15be0*/  FENCE.VIEW.ASYNC.S ;  /* 0x00000000000073c6 */ /* 0x001e240000000000 */
[----:B0-----:R-:W-:Y:S06]  /*15bf0*/  BAR.SYNC.DEFER_BLOCKING 0x0 ;  /* 0x0000000000007b1d */ /* 0x001fec0000010000 */
[----:B------:R-:W-:Y:S01]  /*15c00*/  UMOV UR13, 0xc0000010 ;  /* 0xc0000010000d7882 */ /* 0x000fe20000000000 */
[----:B---3--:R-:W-:-:S06]  /*15c10*/  WARPGROUP.ARRIVE ;  /* 0x00000000000079c5 */ /* 0x008fcc0000000000 */
[----:B------:R-:W-:Y:S01]  /*15c20*/  QGMMA.64x256x32.F32.E5M2.E5M2 R24, gdesc[UR12], R24, gsb0 ;  /* 0x03e000000c1879f3 */ /* 0x000fe20008003818 */
[----:B--2---:R-:W-:Y:S02]  /*15c30*/  IADD3 R22, P4, R22, UR40, RZ ;  /* 0x0000002816167c10 */ /* 0x004fe4000ff9e0ff */
[----:B------:R-:W-:Y:S02]  /*15c40*/  IADD3 R20, P5, R20, UR40, RZ ;  /* 0x0000002814147c10 */ /* 0x000fe4000ffbe0ff */
[----:B------:R-:W-:Y:S02]  /*15c50*/  IADD3 R18, P6, R18, UR40, RZ ;  /* 0x0000002812127c10 */ /* 0x000fe4000ffde0ff */
[----:B------:R-:W-:Y:S02]  /*15c60*/  IADD3 R16, P1, R16, UR40, RZ ;  /* 0x0000002810107c10 */ /* 0x000fe4000ff3e0ff */
[----:B----4-:R-:W-:Y:S02]  /*15c70*/  IADD3 R232, P2, R232, UR40, RZ ;  /* 0x00000028e8e87c10 */ /* 0x010fe4000ff5e0ff */
[----:B------:R-:W-:-:S02]  /*15c80*/  IADD3 R244, P3, R244, UR40, RZ ;  /* 0x00000028f4f47c10 */ /* 0x000fc4000ff7e0ff */
[----:B------:R-:W-:Y:S02]  /*15c90*/  IADD3.X R21, R21, UR7, RZ, P4, !PT ;  /* 0x0000000715157c10 */ /* 0x000fe4000a7fe4ff */
[----:B------:R-:W-:Y:S02]  /*15ca0*/  IADD3 R248, P4, R248, UR40, RZ ;  /* 0x00000028f8f87c10 */ /* 0x000fe4000ff9e0ff */
[----:B------:R-:W-:Y:S02]  /*15cb0*/  IADD3.X R19, R19, UR7, RZ, P5, !PT ;  /* 0x0000000713137c10 */ /* 0x000fe4000affe4ff */
[----:B------:R-:W-:Y:S02]  /*15cc0*/  IADD3 R223, P5, R223, UR40, RZ ;  /* 0x00000028dfdf7c10 */ /* 0x000fe4000ffbe0ff */
[----:B------:R-:W-:Y:S01]  /*15cd0*/  IADD3.X R17, R17, UR7, RZ, P6, !PT ;  /* 0x0000000711117c10 */ /* 0x000fe2000b7fe4ff */
[----:B------:R0:W-:Y:S01]  /*15ce0*/  STL [R1+0x1444], R232 ;  /* 0x001444e801007387 */ /* 0x0001e20000100800 */
[----:B------:R-:W-:-:S02]  /*15cf0*/  IADD3 R239, P6, R239, UR40, RZ ;  /* 0x00000028efef7c10 */ /* 0x000fc4000ffde0ff */
[----:B------:R-:W-:Y:S01]  /*15d00*/  IADD3.X R15, R15, UR7, RZ, P1, !PT ;  /* 0x000000070f0f7c10 */ /* 0x000fe20008ffe4ff */
[----:B------:R1:W-:Y:S01]  /*15d10*/  STL [R1+0x143c], R244 ;  /* 0x00143cf401007387 */ /* 0x0003e20000100800 */
[----:B------:R-:W-:Y:S02]  /*15d20*/  IADD3 R219, P1, R219, UR40, RZ ;  /* 0x00000028dbdb7c10 */ /* 0x000fe4000ff3e0ff */
[----:B------:R-:W-:Y:S01]  /*15d30*/  IADD3.X R217, R217, UR7, RZ, P2, !PT ;  /* 0x00000007d9d97c10 */ /* 0x000fe200097fe4ff */
[----:B------:R2:W-:Y:S01]  /*15d40*/  STL [R1+0x1434], R248 ;  /* 0x001434f801007387 */ /* 0x0005e20000100800 */
[----:B------:R-:W-:Y:S02]  /*15d50*/  IADD3 R227, P2, R227, UR40, RZ ;  /* 0x00000028e3e37c10 */ /* 0x000fe4000ff5e0ff */
[----:B------:R-:W-:Y:S01]  /*15d60*/  IADD3.X R235, R235, UR7, RZ, P3, !PT ;  /* 0x00000007ebeb7c10 */ /* 0x000fe20009ffe4ff */
[----:B------:R3:W-:Y:S01]  /*15d70*/  STL [R1+0x142c], R223 ;  /* 0x00142cdf01007387 */ /* 0x0007e20000100800 */
[----:B------:R-:W-:-:S02]  /*15d80*/  IADD3 R231, P3, R231, UR40, RZ ;  /* 0x00000028e7e77c10 */ /* 0x000fc4000ff7e0ff */
[----:B------:R-:W-:Y:S01]  /*15d90*/  IADD3.X R243, R243, UR7, RZ, P4, !PT ;  /* 0x00000007f3f37c10 */ /* 0x000fe2000a7fe4ff */
[----:B------:R4:W-:Y:S01]  /*15da0*/  STL [R1+0x1424], R239 ;  /* 0x001424ef01007387 */ /* 0x0009e20000100800 */
[----:B------:R-:W-:-:S03]  /*15db0*/  IADD3 R251, P4, R251, UR40, RZ ;  /* 0x00000028fbfb7c10 */ /* 0x000fc6000ff9e0ff */
[----:B------:R4:W-:Y:S01]  /*15dc0*/  STL [R1+0x141c], R219 ;  /* 0x00141cdb01007387 */ /* 0x0009e20000100800 */
[----:B------:R-:W-:-:S03]  /*15dd0*/  IADD3.X R247, R247, UR7, RZ, P5, !PT ;  /* 0x00000007f7f77c10 */ /* 0x000fc6000affe4ff */
        /* <DEDUP_REMOVED lines=18> */
[----:B------:R4:W-:Y:S04]  /*15f00*/  STL [R1+0x13f4], R252 ;  /* 0x0013f4fc01007387 */ /* 0x0009e80000100800 */
[----:B------:R4:W-:Y:S04]  /*15f10*/  STL [R1+0x1418], R218 ;  /* 0x001418da01007387 */ /* 0x0009e80000100800 */
[----:B------:R4:W-:Y:S04]  /*15f20*/  STL [R1+0x13ec], R226 ;  /* 0x0013ece201007387 */ /* 0x0009e80000100800 */
[----:B------:R4:W-:Y:S04]  /*15f30*/  STL [R1+0x1410], R234 ;  /* 0x001410ea01007387 */ /* 0x0009e80000100800 */
[----:B------:R4:W-:Y:S04]  /*15f40*/  STL [R1+0x13e4], R230 ;  /* 0x0013e4e601007387 */ /* 0x0009e80000100800 */
[----:B------:R4:W-:Y:S04]  /*15f50*/  STL [R1+0x1408], R242 ;  /* 0x001408f201007387 */ /* 0x0009e80000100800 */
[----:B------:R4:W-:Y:S04]  /*15f60*/  STL [R1+0x13dc], R249 ;  /* 0x0013dcf901007387 */ /* 0x0009e80000100800 */
[----:B------:R-:W4:Y:S04]  /*15f70*/  LDL.LU R240, [R1+0x1400] ;  /* 0x0014000001f07983 */ /* 0x000f280000300800 */
[----:B------:R-:W4:Y:S04]  /*15f80*/  LDL.LU R220, [R1+0x13d4] ;  /* 0x0013d40001dc7983 */ /* 0x000f280000300800 */
[----:B------:R-:W4:Y:S01]  /*15f90*/  LDL.LU R216, [R1+0x13f8] ;  /* 0x0013f80001d87983 */ /* 0x000f220000300800 */
[----:B------:R-:W-:-:S03]  /*15fa0*/  WARPGROUP.DEPBAR.LE gsb0, 0x0 ;  /* 0x00008000000079c5 */ /* 0x000fc60000010000 */
[----:B------:R4:W-:Y:S04]  /*15fb0*/  STL.64 [R1+0xc00], R24 ;  /* 0x000c001801007387 */ /* 0x0009e80000100a00 */
        /* <DEDUP_REMOVED lines=63> */
[----:B------:R-:W4:Y:S04]  /*163b0*/  LDL.LU R228, [R1+0x13cc] ;  /* 0x0013cc0001e47983 */ /* 0x000f280000300800 */
[----:B------:R-:W4:Y:S04]  /*163c0*/  LDL.LU R236, [R1+0x13f0] ;  /* 0x0013f00001ec7983 */ /* 0x000f280000300800 */
[----:B0-----:R-:W4:Y:S04]  /*163d0*/  LDL.LU R232, [R1+0x13c4] ;  /* 0x0013c40001e87983 */ /* 0x001f280000300800 */
[----:B-1----:R-:W4:Y:S04]  /*163e0*/  LDL.LU R244, [R1+0x13e8] ;  /* 0x0013e80001f47983 */ /* 0x002f280000300800 */
[----:B--2---:R-:W2:Y:S04]  /*163f0*/  LDL.LU R248, [R1+0x13bc] ;  /* 0x0013bc0001f87983 */ /* 0x004ea80000300800 */
[----:B---3--:R-:W3:Y:S04]  /*16400*/  LDL.LU R223, [R1+0x13e0] ;  /* 0x0013e00001df7983 */ /* 0x008ee80000300800 */
[----:B----4-:R-:W4:Y:S04]  /*16410*/  LDL.LU R239, [R1+0x13b4] ;  /* 0x0013b40001ef7983 */ /* 0x010f280000300800 */
[----:B------:R-:W4:Y:S04]  /*16420*/  LDL.LU R219, [R1+0x13d8] ;  /* 0x0013d80001db7983 */ /* 0x000f280000300800 */
        /* <DEDUP_REMOVED lines=16> */
[----:B------:R-:W4:Y:S04]  /*16530*/  LDL.LU.64 R24, [R1+0xa00] ;  /* 0x000a000001187983 */ /* 0x000f280000300a00 */
        /* <DEDUP_REMOVED lines=62> */
[----:B------:R-:W4:Y:S01]  /*16920*/  LDL.LU.64 R150, [R1+0xbf8] ;  /* 0x000bf80001967983 */ /* 0x000f220000300a00 */
[----:B------:R-:W-:Y:S01]  /*16930*/  UMOV UR10, UR14 ;  /* 0x0000000e000a7c82 */ /* 0x000fe20008000000 */
[----:B------:R-:W-:Y:S01]  /*16940*/  UMOV UR11, UR15 ;  /* 0x0000000f000b7c82 */ /* 0x000fe20008000000 */
[----:B------:R-:W-:-:S02]  /*16950*/  IADD3.X R240, R240, UR7, RZ, P4, !PT ;  /* 0x00000007f0f07c10 */ /* 0x000fc4000a7fe4ff */
[----:B------:R-:W-:Y:S02]  /*16960*/  IADD3 R220, P4, R220, UR40, RZ ;  /* 0x00000028dcdc7c10 */ /* 0x000fe4000ff9e0ff */
[----:B------:R-:W-:Y:S02]  /*16970*/  IADD3.X R216, R216, UR7, RZ, P5, !PT ;  /* 0x00000007d8d87c10 */ /* 0x000fe4000affe4ff */
[----:B------:R-:W-:Y:S01]  /*16980*/  IADD3 R228, P5, R228, UR40, RZ ;  /* 0x00000028e4e47c10 */ /* 0x000fe2000ffbe0ff */
[----:B------:R0:W-:Y:S01]  /*16990*/  STL [R1+0x1400], R240 ;  /* 0x001400f001007387 */ /* 0x0001e20000100800 */
[----:B------:R-:W-:Y:S02]  /*169a0*/  IADD3.X R236, R236, UR7, RZ, P6, !PT ;  /* 0x00000007ecec7c10 */ /* 0x000fe4000b7fe4ff */
[----:B------:R-:W-:Y:S01]  /*169b0*/  IADD3 R232, P6, R232, UR40, RZ ;  /* 0x00000028e8e87c10 */ /* 0x000fe2000ffde0ff */
[----:B------:R1:W-:Y:S01]  /*169c0*/  STL [R1+0x13d4], R220 ;  /* 0x0013d4dc01007387 */ /* 0x0003e20000100800 */
[----:B------:R-:W-:-:S02]  /*169d0*/  IADD3.X R244, R244, UR7, RZ, P1, !PT ;  /* 0x00000007f4f47c10 */ /* 0x000fc40008ffe4ff */
[----:B--2---:R-:W-:Y:S01]  /*169e0*/  IADD3 R248, P1, R248, UR40, RZ ;  /* 0x00000028f8f87c10 */ /* 0x004fe2000ff3e0ff */
[----:B------:R2:W-:Y:S01]  /*169f0*/  STL [R1+0x13f8], R216 ;  /* 0x0013f8d801007387 */ /* 0x0005e20000100800 */
[----:B---3--:R-:W-:Y:S02]  /*16a00*/  IADD3.X R223, R223, UR7, RZ, P2, !PT ;  /* 0x00000007dfdf7c10 */ /* 0x008fe400097fe4ff */
[----:B----4-:R-:W-:Y:S01]  /*16a10*/  IADD3 R239, P2, R239, UR40, RZ ;  /* 0x00000028efef7c10 */ /* 0x010fe2000ff5e0ff */
        /* <DEDUP_REMOVED lines=34> */
[----:B------:R4:W-:Y:S04]  /*16c40*/  STL [R1+0x13b0], R252 ;  /* 0x0013b0fc01007387 */ /* 0x0009e80000100800 */
[----:B------:R4:W-:Y:S04]  /*16c50*/  STL [R1+0x1384], R218 ;  /* 0x001384da01007387 */ /* 0x0009e80000100800 */
[----:B------:R4:W-:Y:S04]  /*16c60*/  STL [R1+0x13a8], R226 ;  /* 0x0013a8e201007387 */ /* 0x0009e80000100800 */
[----:B------:R4:W-:Y:S04]  /*16c70*/  STL [R1+0x137c], R234 ;  /* 0x00137cea01007387 */ /* 0x0009e80000100800 */
[----:B------:R4:W-:Y:S04]  /*16c80*/  STL [R1+0x13a0], R230 ;  /* 0x0013a0e601007387 */ /* 0x0009e80000100800 */
[----:B0-----:R-:W4:Y:S04]  /*16c90*/  LDL.LU R240, [R1+0x136c] ;  /* 0x00136c0001f07983 */ /* 0x001f280000300800 */
[----:B------:R0:W-:Y:S04]  /*16ca0*/  STL [R1+0x1374], R242 ;  /* 0x001374f201007387 */ /* 0x0001e80000100800 */
[----:B-1----:R-:W4:Y:S04]  /*16cb0*/  LDL.LU R220, [R1+0x1390] ;  /* 0x0013900001dc7983 */ /* 0x002f280000300800 */
[----:B------:R1:W-:Y:S04]  /*16cc0*/  STL [R1+0x1398], R249 ;  /* 0x001398f901007387 */ /* 0x0003e80000100800 */
[----:B--2---:R-:W2:Y:S01]  /*16cd0*/  LDL.LU R216, [R1+0x1364] ;  /* 0x0013640001d87983 */ /* 0x004ea20000300800 */
[----:B------:R-:W-:-:S06]  /*16ce0*/  WARPGROUP.ARRIVE ;  /* 0x00000000000079c5 */ /* 0x000fcc0000000000 */
[----:B------:R-:W-:Y:S03]  /*16cf0*/  QGMMA.64x256x32.F32.E5M2.E5M2 R24, gdesc[UR8], R24, gsb0 ;  /* 0x03e00000081879f3 */ /* 0x000fe60008003818 */
[----:B------:R-:W-:Y:S02]  /*16d00*/  WARPGROUP.DEPBAR.LE gsb0, 0x0 ;  /* 0x00008000000079c5 */ /* 0x000fe40000010000 */
        /* <DEDUP_REMOVED lines=86> */
[----:B0-----:R-:W4:Y:S04]  /*17270*/  LDL.LU R242, [R1+0x1330] ;  /* 0x0013300001f27983 */ /* 0x001f280000300800 */
[----:B-1----:R-:W4:Y:S04]  /*17280*/  LDL.LU R249, [R1+0x1304] ;  /* 0x0013040001f97983 */ /* 0x002f280000300800 */
        /* <DEDUP_REMOVED lines=14> */
[----:B--2---:R-:W2:Y:S04]  /*17370*/  LDL.LU.64 R52, [R1+0x870] ;  /* 0x0008700001347983 */ /* 0x004ea80000300a00 */
[----:B------:R-:W2:Y:S04]  /*17380*/  LDL.LU.64 R54, [R1+0x878] ;  /* 0x0008780001367983 */ /* 0x000ea80000300a00 */
        /* <DEDUP_REMOVED lines=47> */
[----:B------:R-:W2:Y:S01]  /*17680*/  LDL.LU.64 R150, [R1+0x9f8] ;  /* 0x0009f80001967983 */ /* 0x000ea20000300a00 */
[----:B------:R-:W-:Y:S01]  /*17690*/  UMOV UR18, UR14 ;  /* 0x0000000e00127c82 */ /* 0x000fe20008000000 */
[----:B------:R-:W-:Y:S01]  /*176a0*/  UMOV UR19, UR15 ;  /* 0x0000000f00137c82 */ /* 0x000fe20008000000 */
[----:B------:R-:W-:-:S02]  /*176b0*/  IADD3 R240, P5, R240, UR40, RZ ;  /* 0x00000028f0f07c10 */ /* 0x000fc4000ffbe0ff */
[----:B------:R-:W-:Y:S02]  /*176c0*/  IADD3.X R220, R220, UR7, RZ, P6, !PT ;  /* 0x00000007dcdc7c10 */ /* 0x000fe4000b7fe4ff */
[----:B------:R-:W-:Y:S02]  /*176d0*/  IADD3 R216, P6, R216, UR40, RZ ;  /* 0x00000028d8d87c10 */ /* 0x000fe4000ffde0ff */
[----:B---3--:R-:W-:Y:S01]  /*176e0*/  IADD3.X R228, R228, UR7, RZ, P1, !PT ;  /* 0x00000007e4e47c10 */ /* 0x008fe20008ffe4ff */
[----:B------:R0:W-:Y:S01]  /*176f0*/  STL [R1+0x136c], R240 ;  /* 0x00136cf001007387 */ /* 0x0001e20000100800 */
[----:B----4-:R-:W-:Y:S02]  /*17700*/  IADD3 R236, P1, R236, UR40, RZ ;  /* 0x00000028ecec7c10 */ /* 0x010fe4000ff3e0ff */
        /* <DEDUP_REMOVED lines=50> */
[----:B---3--:R-:W3:Y:S01]  /*17a30*/  LDL.LU R216, [R1+0x1320] ;  /* 0x0013200001d87983 */ /* 0x008ee20000300800 */
[----:B--2---:R-:W-:-:S06]  /*17a40*/  WARPGROUP.ARRIVE ;  /* 0x00000000000079c5 */ /* 0x004fcc0000000000 */
        /* <DEDUP_REMOVED lines=104> */
[----:B---3--:R-:W2:Y:S04]  /*180d0*/  LDL.LU.64 R52, [R1+0x670] ;  /* 0x0006700001347983 */ /* 0x008ea80000300a00 */
        /* <DEDUP_REMOVED lines=51> */
[----:B------:R-:W-:-:S02]  /*18410*/  IADD3.X R240, R240, UR7, RZ, P1, !PT ;  /* 0x00000007f0f07c10 */ /* 0x000fc40008ffe4ff */
[----:B------:R-:W-:Y:S02]  /*18420*/  IADD3 R220, P1, R220, UR40, RZ ;  /* 0x00000028dcdc7c10 */ /* 0x000fe4000ff3e0ff */
[----:B------:R-:W-:Y:S02]  /*18430*/  IADD3.X R216, R216, UR7, RZ, P2, !PT ;  /* 0x00000007d8d87c10 */ /* 0x000fe400097fe4ff */
[----:B----4-:R-:W-:Y:S01]  /*18440*/  IADD3 R228, P2, R228, UR40, RZ ;  /* 0x00000028e4e47c10 */ /* 0x010fe2000ff5e0ff */
[----:B------:R0:W-:Y:S01]  /*18450*/  STL [R1+0x1328], R240 ;  /* 0x001328f001007387 */ /* 0x0001e20000100800 */
[----:B------:R-:W-:Y:S02]  /*18460*/  IADD3.X R236, R236, UR7, RZ, P3, !PT ;  /* 0x00000007ecec7c10 */ /* 0x000fe40009ffe4ff */
[----:B------:R-:W-:Y:S01]  /*18470*/  IADD3 R232, P3, R232, UR40, RZ ;  /* 0x00000028e8e87c10 */ /* 0x000fe2000ff7e0ff */
[----:B------:R1:W-:Y:S01]  /*18480*/  STL [R1+0x12fc], R220 ;  /* 0x0012fcdc01007387 */ /* 0x0003e20000100800 */
[----:B------:R-:W-:-:S02]  /*18490*/  IADD3.X R244, R244, UR7, RZ, P4, !PT ;  /* 0x00000007f4f47c10 */ /* 0x000fc4000a7fe4ff */
[----:B------:R-:W-:Y:S01]  /*184a0*/  IADD3 R248, P4, R248, UR40, RZ ;  /* 0x00000028f8f87c10 */ /* 0x000fe2000ff9e0ff */
[----:B------:R3:W-:Y:S01]  /*184b0*/  STL [R1+0x1320], R216 ;  /* 0x001320d801007387 */ /* 0x0007e20000100800 */
[----:B------:R-:W-:Y:S02]  /*184c0*/  IADD3.X R223, R223, UR7, RZ, P5, !PT ;  /* 0x00000007dfdf7c10 */ /* 0x000fe4000affe4ff */
[----:B------:R-:W-:Y:S01]  /*184d0*/  IADD3 R239, P5, R239, UR40, RZ ;  /* 0x00000028efef7c10 */ /* 0x000fe2000ffbe0ff */
        /* <DEDUP_REMOVED lines=204> */
[----:B----4-:R-:W-:Y:S01]  /*191a0*/  IADD3.X R228, R228, UR7, RZ, P4, !PT ;  /* 0x00000007e4e47c10 */ /* 0x010fe2000a7fe4ff */
[----:B------:R0:W-:Y:S01]  /*191b0*/  STL [R1+0x1294], R240 ;  /* 0x001294f001007387 */ /* 0x0001e20000100800 */
        /* <DEDUP_REMOVED lines=357> */
[----:B--2---:R-:W2:Y:S04]  /*1a810*/  LDL.LU.64 R24, [R1] ;  /* 0x0000000001187983 */ /* 0x004ea80000300a00 */
        /* <DEDUP_REMOVED lines=69> */
[----:B------:R-:W-:Y:S01]  /*1ac70*/  STL [R1+0x11bc], R240 ;  /* 0x0011bcf001007387 */ /* 0x000fe20000100800 */
[----:B------:R-:W-:Y:S02]  /*1ac80*/  IADD3 R236, P1, R236, UR40, RZ ;  /* 0x00000028ecec7c10 */ /* 0x000fe4000ff3e0ff */
[----:B------:R-:W-:Y:S01]  /*1ac90*/  IADD3.X R232, R232, UR7, RZ, P2, !PT ;  /* 0x00000007e8e87c10 */ /* 0x000fe200097fe4ff */
[----:B------:R-:W-:Y:S01]  /*1aca0*/  STL [R1+0x11e0], R220 ;  /* 0x0011e0dc01007387 */ /* 0x000fe20000100800 */
[----:B------:R-:W-:-:S02]  /*1acb0*/  IADD3 R244, P2, R244, UR40, RZ ;  /* 0x00000028f4f47c10 */ /* 0x000fc4000ff5e0ff */
[----:B------:R-:W-:Y:S01]  /*1acc0*/  IADD3.X R248, R248, UR7, RZ, P3, !PT ;  /* 0x00000007f8f87c10 */ /* 0x000fe20009ffe4ff */
[----:B------:R-:W-:Y:S01]  /*1acd0*/  STL [R1+0x11b4], R216 ;  /* 0x0011b4d801007387 */ /* 0x000fe20000100800 */
[----:B------:R-:W-:Y:S02]  /*1ace0*/  IADD3 R223, P3, R223, UR40, RZ ;  /* 0x00000028dfdf7c10 */ /* 0x000fe4000ff7e0ff */
[----:B------:R-:W-:Y:S01]  /*1acf0*/  IADD3.X R239, R239, UR7, RZ, P4, !PT ;  /* 0x00000007efef7c10 */ /* 0x000fe2000a7fe4ff */
[----:B------:R-:W-:Y:S01]  /*1ad00*/  STL [R1+0x11d8], R228 ;  /* 0x0011d8e401007387 */ /* 0x000fe20000100800 */
[----:B------:R-:W-:-:S03]  /*1ad10*/  IADD3 R219, P4, R219, UR40, RZ ;  /* 0x00000028dbdb7c10 */ /* 0x000fc6000ff9e0ff */
[----:B------:R-:W-:Y:S01]  /*1ad20*/  STL [R1+0x11ac], R236 ;  /* 0x0011acec01007387 */ /* 0x000fe20000100800 */
[----:B------:R-:W-:-:S03]  /*1ad30*/  IADD3.X R217, R217, UR7, RZ, P5, !PT ;  /* 0x00000007d9d97c10 */ /* 0x000fc6000affe4ff */
        /* <DEDUP_REMOVED lines=30> */
[----:B------:R-:W-:Y:S04]  /*1af20*/  STL [R1+0x116c], R252 ;  /* 0x00116cfc01007387 */ /* 0x000fe80000100800 */
[----:B------:R-:W-:Y:S04]  /*1af30*/  STL [R1+0x1190], R218 ;  /* 0x001190da01007387 */ /* 0x000fe80000100800 */
[----:B------:R-:W-:Y:S04]  /*1af40*/  STL [R1+0x1164], R226 ;  /* 0x001164e201007387 */ /* 0x000fe80000100800 */
[----:B------:R-:W-:Y:S04]  /*1af50*/  STL [R1+0x1188], R234 ;  /* 0x001188ea01007387 */ /* 0x000fe80000100800 */
[----:B------:R-:W-:Y:S01]  /*1af60*/  STL [R1+0x115c], R230 ;  /* 0x00115ce601007387 */ /* 0x000fe20000100800 */
[----:B--2---:R-:W-:-:S06]  /*1af70*/  WARPGROUP.ARRIVE ;  /* 0x00000000000079c5 */ /* 0x004fcc0000000000 */
[----:B------:R-:W-:Y:S03]  /*1af80*/  QGMMA.64x256x32.F32.E5M2.E5M2 R24, gdesc[UR32], R24, gsb0 ;  /* 0x03e00000201879f3 */ /* 0x000fe60008003818 */
[----:B------:R-:W-:Y:S02]  /*1af90*/  WARPGROUP.DEPBAR.LE gsb0, 0x0 ;  /* 0x00008000000079c5 */ /* 0x000fe40000010000 */
[----:B------:R-:W-:Y:S04]  /*1afa0*/  STL.64 [R1], R24 ;  /* 0x0000001801007387 */ /* 0x000fe80000100a00 */
[----:B------:R-:W-:Y:S04]  /*1afb0*/  STL [R1+0x1180], R242 ;  /* 0x001180f201007387 */ /* 0x000fe80000100800 */
[----:B------:R-:W-:Y:S04]  /*1afc0*/  STL.64 [R1+0x8], R26 ;  /* 0x0000081a01007387 */ /* 0x000fe80000100a00 */
[----:B------:R-:W-:Y:S04]  /*1afd0*/  STL [R1+0x1154], R249 ;  /* 0x001154f901007387 */ /* 0x000fe80000100800 */
        /* <DEDUP_REMOVED lines=61> */
[----:B------:R0:W-:Y:S04]  /*1b3b0*/  STL.64 [R1+0x1f8], R150 ;  /* 0x0001f89601007387 */ /* 0x0001e80000100a00 */
[----:B0-----:R-:W2:Y:S04]  /*1b3c0*/  LDL.LU.64 R150, [R1+0x2340] ;  /* 0x0023400001967983 */ /* 0x001ea80000300a00 */
[----:B------:R-:W3:Y:S04]  /*1b3d0*/  LDL.LU.64 R148, [R1+0x2338] ;  /* 0x0023380001947983 */ /* 0x000ee80000300a00 */
[----:B------:R-:W4:Y:S04]  /*1b3e0*/  LDL.LU.64 R146, [R1+0x2330] ;  /* 0x0023300001927983 */ /* 0x000f280000300a00 */
[----:B------:R-:W2:Y:S04]  /*1b3f0*/  LDL.LU.64 R144, [R1+0x2328] ;  /* 0x0023280001907983 */ /* 0x000ea80000300a00 */
[----:B------:R-:W3:Y:S04]  /*1b400*/  LDL.LU.64 R142, [R1+0x2320] ;  /* 0x00232000018e7983 */ /* 0x000ee80000300a00 */
[----:B------:R-:W4:Y:S04]  /*1b410*/  LDL.LU.64 R140, [R1+0x2318] ;  /* 0x00231800018c7983 */ /* 0x000f280000300a00 */
[----:B------:R-:W2:Y:S04]  /*1b420*/  LDL.LU.64 R138, [R1+0x2310] ;  /* 0x00231000018a7983 */ /* 0x000ea80000300a00 */
[----:B------:R-:W3:Y:S04]  /*1b430*/  LDL.LU.64 R136, [R1+0x2308] ;  /* 0x0023080001887983 */ /* 0x000ee80000300a00 */
[----:B------:R-:W4:Y:S04]  /*1b440*/  LDL.LU.64 R134, [R1+0x2300] ;  /* 0x0023000001867983 */ /* 0x000f280000300a00 */
        /* <DEDUP_REMOVED lines=55> */
[----:B---3--:R-:W-:-:S02]  /*1b7c0*/  IADD3.X R136, R136, UR7, RZ, P6, !PT ;  /* 0x0000000788887c10 */ /* 0x008fc4000b7fe4ff */
[----:B----4-:R-:W-:Y:S02]  /*1b7d0*/  IADD3.X R134, R134, UR7, RZ, P5, !PT ;  /* 0x0000000786867c10 */ /* 0x010fe4000affe4ff */
[----:B--2---:R-:W-:Y:S02]  /*1b7e0*/  IADD3.X R132, R132, UR7, RZ, P4, !PT ;  /* 0x0000000784847c10 */ /* 0x004fe4000a7fe4ff */
[----:B------:R-:W-:Y:S02]  /*1b7f0*/  IADD3.X R130, R130, UR7, RZ, P3, !PT ;  /* 0x0000000782827c10 */ /* 0x000fe40009ffe4ff */
[----:B------:R-:W-:Y:S02]  /*1b800*/  IADD3.X R128, R128, UR7, RZ, P2, !PT ;  /* 0x0000000780807c10 */ /* 0x000fe400097fe4ff */
[----:B------:R-:W-:Y:S02]  /*1b810*/  IADD3.X R126, R126, UR7, RZ, P1, !PT ;  /* 0x000000077e7e7c10 */ /* 0x000fe40008ffe4ff */
[----:B------:R-:W-:-:S02]  /*1b820*/  IADD3 R127, P1, R127, UR40, RZ ;  /* 0x000000287f7f7c10 */ /* 0x000fc4000ff3e0ff */
[----:B------:R-:W-:Y:S01]  /*1b830*/  IADD3 R129, P2, R129, UR40, RZ ;  /* 0x0000002881817c10 */ /* 0x000fe2000ff5e0ff */
[----:B------:R0:W-:Y:S01]  /*1b840*/  STL [R1+0x1178], R126 ;  /* 0x0011787e01007387 */ /* 0x0001e20000100800 */
[----:B------:R-:W-:-:S03]  /*1b850*/  IADD3 R131, P3, R131, UR40, RZ ;  /* 0x0000002883837c10 */ /* 0x000fc6000ff7e0ff */
[----:B0-----:R-:W2:Y:S04]  /*1b860*/  LDL.LU R126, [R1+0x2144] ;  /* 0x00214400017e7983 */ /* 0x001ea80000300800 */
[----:B------:R0:W-:Y:S01]  /*1b870*/  STL [R1+0x114c], R127 ;  /* 0x00114c7f01007387 */ /* 0x0001e20000100800 */
[----:B------:R-:W-:-:S03]  /*1b880*/  IADD3 R133, P4, R133, UR40, RZ ;  /* 0x0000002885857c10 */ /* 0x000fc6000ff9e0ff */
[----:B0-----:R-:W2:Y:S04]  /*1b890*/  LDL.LU R127, [R1+0x2140] ;  /* 0x00214000017f7983 */ /* 0x001ea80000300800 */
[----:B------:R0:W-:Y:S01]  /*1b8a0*/  STL [R1+0x1170], R128 ;  /* 0x0011708001007387 */ /* 0x0001e20000100800 */
[----:B------:R-:W-:-:S03]  /*1b8b0*/  IADD3 R135, P5, R135, UR40, RZ ;  /* 0x0000002887877c10 */ /* 0x000fc6000ffbe0ff */
[----:B0-----:R-:W2:Y:S04]  /*1b8c0*/  LDL.LU R128, [R1+0x213c] ;  /* 0x00213c0001807983 */ /* 0x001ea80000300800 */
[----:B------:R0:W-:Y:S04]  /*1b8d0*/  STL [R1+0x1144], R129 ;  /* 0x0011448101007387 */ /* 0x0001e80000100800 */
[----:B0-----:R-:W2:Y:S04]  /*1b8e0*/  LDL.LU R129, [R1+0x2138] ;  /* 0x0021380001817983 */ /* 0x001ea80000300800 */
[----:B------:R0:W-:Y:S01]  /*1b8f0*/  STL [R1+0x1168], R130 ;  /* 0x0011688201007387 */ /* 0x0001e20000100800 */
[----:B------:R-:W-:-:S03]  /*1b900*/  IADD3 R137, P6, R137, UR40, RZ ;  /* 0x0000002889897c10 */ /* 0x000fc6000ffde0ff */
[----:B0-----:R-:W2:Y:S04]  /*1b910*/  LDL.LU R130, [R1+0x2134] ;  /* 0x0021340001827983 */ /* 0x001ea80000300800 */
[----:B------:R0:W-:Y:S01]  /*1b920*/  STL [R1+0x113c], R131 ;  /* 0x00113c8301007387 */ /* 0x0001e20000100800 */
[----:B------:R-:W-:-:S03]  /*1b930*/  IADD3.X R138, R138, UR7, RZ, P1, !PT ;  /* 0x000000078a8a7c10 */ /* 0x000fc60008ffe4ff */
        /* <DEDUP_REMOVED lines=34> */
[----:B------:R0:W-:Y:S04]  /*1bb60*/  STL [R1+0x110c], R143 ;  /* 0x00110c8f01007387 */ /* 0x0001e80000100800 */
[----:B0-----:R-:W2:Y:S04]  /*1bb70*/  LDL.LU R143, [R1+0x2100] ;  /* 0x00210000018f7983 */ /* 0x001ea80000300800 */
[----:B------:R0:W-:Y:S04]  /*1bb80*/  STL [R1+0x1130], R144 ;  /* 0x0011309001007387 */ /* 0x0001e80000100800 */
[----:B0-----:R-:W2:Y:S04]  /*1bb90*/  LDL.LU R144, [R1+0x20fc] ;  /* 0x0020fc0001907983 */ /* 0x001ea80000300800 */
[----:B------:R0:W-:Y:S01]  /*1bba0*/  STL [R1+0x1104], R145 ;  /* 0x0011049101007387 */ /* 0x0001e20000100800 */
[----:B------:R-:W-:-:S03]  /*1bbb0*/  IADD3.X R150, R150, UR7, RZ, P1, !PT ;  /* 0x0000000796967c10 */ /* 0x000fc60008ffe4ff */
[----:B0-----:R-:W2:Y:S04]  /*1bbc0*/  LDL.LU R145, [R1+0x20f8] ;  /* 0x0020f80001917983 */ /* 0x001ea80000300800 */
[----:B------:R0:W-:Y:S04]  /*1bbd0*/  STL [R1+0x1128], R146 ;  /* 0x0011289201007387 */ /* 0x0001e80000100800 */
[----:B0-----:R-:W2:Y:S04]  /*1bbe0*/  LDL.LU R146, [R1+0x20f4] ;  /* 0x0020f40001927983 */ /* 0x001ea80000300800 */
[----:B------:R-:W3:Y:S04]  /*1bbf0*/  LDL.LU R230, [R1+0x1110] ;  /* 0x0011100001e67983 */ /* 0x000ee80000300800 */
[----:B------:R0:W-:Y:S04]  /*1bc00*/  STL [R1+0x10fc], R147 ;  /* 0x0010fc9301007387 */ /* 0x0001e80000100800 */
[----:B0-----:R-:W2:Y:S04]  /*1bc10*/  LDL.LU R147, [R1+0x20f0] ;  /* 0x0020f00001937983 */ /* 0x001ea80000300800 */
[----:B------:R0:W-:Y:S04]  /*1bc20*/  STL [R1+0x1120], R148 ;  /* 0x0011209401007387 */ /* 0x0001e80000100800 */
[----:B0-----:R-:W2:Y:S04]  /*1bc30*/  LDL.LU R148, [R1+0x20ec] ;  /* 0x0020ec0001947983 */ /* 0x001ea80000300800 */
[----:B------:R0:W-:Y:S04]  /*1bc40*/  STL [R1+0x10f4], R149 ;  /* 0x0010f49501007387 */ /* 0x0001e80000100800 */
[----:B0-----:R-:W2:Y:S04]  /*1bc50*/  LDL.LU R149, [R1+0x20e8] ;  /* 0x0020e80001957983 */ /* 0x001ea80000300800 */
[----:B------:R-:W4:Y:S04]  /*1bc60*/  LDL.LU R240, [R1+0x10e4] ;  /* 0x0010e40001f07983 */ /* 0x000f280000300800 */
[----:B------:R-:W2:Y:S04]  /*1bc70*/  LDL.LU R242, [R1+0x1108] ;  /* 0x0011080001f27983 */ /* 0x000ea80000300800 */
[----:B------:R0:W-:Y:S04]  /*1bc80*/  STL [R1+0x1118], R150 ;  /* 0x0011189601007387 */ /* 0x0001e80000100800 */
[----:B0-----:R-:W2:Y:S04]  /*1bc90*/  LDL.LU R150, [R1+0x20e4] ;  /* 0x0020e40001967983 */ /* 0x001ea80000300800 */
[----:B------:R-:W2:Y:S04]  /*1bca0*/  LDL.LU R220, [R1+0x10dc] ;  /* 0x0010dc0001dc7983 */ /* 0x000ea80000300800 */
[----:B------:R-:W2:Y:S01]  /*1bcb0*/  LDL.LU R249, [R1+0x1100] ;  /* 0x0011000001f97983 */ /* 0x000ea20000300800 */
[----:B------:R-:W-:-:S05]  /*1bcc0*/  IADD3 R151, P1, R151, UR40, RZ ;  /* 0x0000002897977c10 */ /* 0x000fca000ff3e0ff */
[----:B------:R0:W-:Y:S04]  /*1bcd0*/  STL [R1+0x10ec], R151 ;  /* 0x0010ec9701007387 */ /* 0x0001e80000100800 */
[----:B0-----:R-:W2:Y:S04]  /*1bce0*/  LDL.LU R151, [R1+0x20e0] ;  /* 0x0020e00001977983 */ /* 0x001ea80000300800 */
[----:B------:R-:W2:Y:S04]  /*1bcf0*/  LDL.LU R216, [R1+0x10d4] ;  /* 0x0010d40001d87983 */ /* 0x000ea80000300800 */
        /* <DEDUP_REMOVED lines=20> */
[----:B------:R-:W2:Y:S01]  /*1be40*/  LDL.LU R226, [R1+0x10a8] ;  /* 0x0010a80001e27983 */ /* 0x000ea20000300800 */
[----:B---3--:R-:W-:-:S05]  /*1be50*/  IADD3.X R230, R230, UR7, RZ, P2, !PT ;  /* 0x00000007e6e67c10 */ /* 0x008fca00097fe4ff */
[----:B------:R0:W-:Y:S04]  /*1be60*/  STL [R1+0x1110], R230 ;  /* 0x001110e601007387 */ /* 0x0001e80000100800 */
[----:B0-----:R-:W3:Y:S01]  /*1be70*/  LDL.LU R230, [R1+0x107c] ;  /* 0x00107c0001e67983 */ /* 0x001ee20000300800 */
[----:B----4-:R-:W-:Y:S02]  /*1be80*/  IADD3 R240, P2, R240, UR40, RZ ;  /* 0x00000028f0f07c10 */ /* 0x010fe4000ff5e0ff */
[----:B--2---:R-:W-:-:S05]  /*1be90*/  IADD3.X R242, R242, UR7, RZ, P3, !PT ;  /* 0x00000007f2f27c10 */ /* 0x004fca0009ffe4ff */
[----:B------:R0:W-:Y:S04]  /*1bea0*/  STL [R1+0x1108], R242 ;  /* 0x001108f201007387 */ /* 0x0001e80000100800 */
[----:B0-----:R-:W2:Y:S01]  /*1beb0*/  LDL.LU R242, [R1+0x10a0] ;  /* 0x0010a00001f27983 */ /* 0x001ea20000300800 */
[----:B------:R-:W-:-:S03]  /*1bec0*/  IADD3.X R249, R249, UR7, RZ, P4, !PT ;  /* 0x00000007f9f97c10 */ /* 0x000fc6000a7fe4ff */
[----:B------:R-:W-:Y:S04]  /*1bed0*/  STL [R1+0x10e4], R240 ;  /* 0x0010e4f001007387 */ /* 0x000fe80000100800 */
[----:B------:R0:W-:Y:S04]  /*1bee0*/  STL [R1+0x1100], R249 ;  /* 0x001100f901007387 */ /* 0x0001e80000100800 */
[----:B0-----:R-:W4:Y:S01]  /*1bef0*/  LDL.LU R249, [R1+0x1074] ;  /* 0x0010740001f97983 */ /* 0x001f220000300800 */
[----:B------:R-:W-:Y:S02]  /*1bf00*/  IADD3 R220, P3, R220, UR40, RZ ;  /* 0x00000028dcdc7c10 */ /* 0x000fe4000ff7e0ff */
        /* <DEDUP_REMOVED lines=36> */
[----:B------:R-:W-:Y:S02]  /*1c150*/  IADD3 R252, P1, R252, UR40, RZ ;  /* 0x00000028fcfc7c10 */ /* 0x000fe4000ff3e0ff */
[----:B------:R-:W-:Y:S01]  /*1c160*/  IADD3.X R218, R218, UR7, RZ, P2, !PT ;  /* 0x00000007dada7c10 */ /* 0x000fe200097fe4ff */
[----:B------:R-:W-:Y:S01]  /*1c170*/  STL [R1+0x10b8], R238 ;  /* 0x0010b8ee01007387 */ /* 0x000fe20000100800 */
[----:B------:R-:W-:-:S03]  /*1c180*/  IADD3 R234, P2, R234, UR40, RZ ;  /* 0x00000028eaea7c10 */ /* 0x000fc6000ff5e0ff */
[----:B------:R0:W-:Y:S01]  /*1c190*/  STL [R1+0x10b0], R218 ;  /* 0x0010b0da01007387 */ /* 0x0001e20000100800 */
[----:B------:R-:W-:-:S03]  /*1c1a0*/  IADD3.X R226, R226, UR7, RZ, P3, !PT ;  /* 0x00000007e2e27c10 */ /* 0x000fc60009ffe4ff */
[----:B------:R-:W-:Y:S04]  /*1c1b0*/  STL [R1+0x108c], R252 ;  /* 0x00108cfc01007387 */ /* 0x000fe80000100800 */
[----:B0-----:R-:W4:Y:S04]  /*1c1c0*/  LDL.LU R218, [R1+0x1098] ;  /* 0x0010980001da7983 */ /* 0x001f280000300800 */
[----:B------:R0:W-:Y:S04]  /*1c1d0*/  STL [R1+0x1084], R234 ;  /* 0x001084ea01007387 */ /* 0x0001e80000100800 */
[----:B0-----:R-:W4:Y:S04]  /*1c1e0*/  LDL.LU R234, [R1+0x106c] ;  /* 0x00106c0001ea7983 */ /* 0x001f280000300800 */
[----:B------:R-:W4:Y:S01]  /*1c1f0*/  LDL.LU R240, [R1+0x1090] ;  /* 0x0010900001f07983 */ /* 0x000f220000300800 */
[----:B---3--:R-:W-:-:S05]  /*1c200*/  IADD3 R230, P3, R230, UR40, RZ ;  /* 0x00000028e6e67c10 */ /* 0x008fca000ff7e0ff */
[----:B------:R0:W-:Y:S04]  /*1c210*/  STL [R1+0x107c], R230 ;  /* 0x00107ce601007387 */ /* 0x0001e80000100800 */
[----:B------:R-:W-:Y:S04]  /*1c220*/  STL [R1+0x10a8], R226 ;  /* 0x0010a8e201007387 */ /* 0x000fe80000100800 */
[----:B0-----:R-:W3:Y:S04]  /*1c230*/  LDL.LU R230, [R1+0x1064] ;  /* 0x0010640001e67983 */ /* 0x001ee80000300800 */
[----:B------:R-:W3:Y:S01]  /*1c240*/  LDL.LU R220, [R1+0x1088] ;  /* 0x0010880001dc7983 */ /* 0x000ee20000300800 */
[----:B--2---:R-:W-:-:S05]  /*1c250*/  IADD3.X R242, R242, UR7, RZ, P4, !PT ;  /* 0x00000007f2f27c10 */ /* 0x004fca000a7fe4ff */
[----:B------:R0:W-:Y:S04]  /*1c260*/  STL [R1+0x10a0], R242 ;  /* 0x0010a0f201007387 */ /* 0x0001e80000100800 */
[----:B0-----:R-:W2:Y:S04]  /*1c270*/  LDL.LU R242, [R1+0x105c] ;  /* 0x00105c0001f27983 */ /* 0x001ea80000300800 */
[----:B------:R-:W2:Y:S01]  /*1c280*/  LDL.LU R216, [R1+0x1080] ;  /* 0x0010800001d87983 */ /* 0x000ea20000300800 */
[----:B----4-:R-:W-:-:S03]  /*1c290*/  IADD3 R249, P4, R249, UR40, RZ ;  /* 0x00000028f9f97c10 */ /* 0x010fc6000ff9e0ff */
[----:B------:R-:W4:Y:S04]  /*1c2a0*/  LDL.LU R228, [R1+0x1054] ;  /* 0x0010540001e47983 */ /* 0x000f280000300800 */
[----:B------:R-:W4:Y:S04]  /*1c2b0*/  LDL.LU R236, [R1+0x1078] ;  /* 0x0010780001ec7983 */ /* 0x000f280000300800 */
[----:B------:R0:W-:Y:S04]  /*1c2c0*/  STL [R1+0x1074], R249 ;  /* 0x001074f901007387 */ /* 0x0001e80000100800 */
        /* <DEDUP_REMOVED lines=17> */
[----:B0-----:R-:W4:Y:S01]  /*1c3e0*/  LDL.LU R249, [R1+0x1030] ;  /* 0x0010300001f97983 */ /* 0x001f220000300800 */
[----:B------:R-:W-:-:S05]  /*1c3f0*/  IADD3.X R218, R218, UR7, RZ, P5, !PT ;  /* 0x00000007dada7c10 */ /* 0x000fca000affe4ff */
[----:B------:R0:W-:Y:S01]  /*1c400*/  STL [R1+0x1098], R218 ;  /* 0x001098da01007387 */ /* 0x0001e20000100800 */
[----:B------:R-:W-:-:S03]  /*1c410*/  IADD3 R234, P5, R234, UR40, RZ ;  /* 0x00000028eaea7c10 */ /* 0x000fc6000ffbe0ff */
[----:B0-----:R-:W4:Y:S01]  /*1c420*/  LDL.LU R218, [R1+0x1004] ;  /* 0x0010040001da7983 */ /* 0x001f220000300800 */
[----:B------:R-:W-:-:S03]  /*1c430*/  IADD3.X R240, R240, UR7, RZ, P6, !PT ;  /* 0x00000007f0f07c10 */ /* 0x000fc6000b7fe4ff */
[----:B------:R0:W-:Y:S04]  /*1c440*/  STL [R1+0x106c], R234 ;  /* 0x00106cea01007387 */ /* 0x0001e80000100800 */
[----:B0-----:R-:W4:Y:S01]  /*1c450*/  LDL.LU R234, [R1+0x1028] ;  /* 0x0010280001ea7983 */ /* 0x001f220000300800 */
[----:B---3--:R-:W-:Y:S02]  /*1c460*/  IADD3 R230, P6, R230, UR5, RZ ;  /* 0x00000005e6e67c10 */ /* 0x008fe4000ffde0ff */
[----:B------:R-:W-:-:S03]  /*1c470*/  IADD3.X R220, R220, UR7, RZ, P1, !PT ;  /* 0x00000007dcdc7c10 */ /* 0x000fc60008ffe4ff */
[----:B------:R0:W-:Y:S04]  /*1c480*/  STL [R1+0x1064], R230 ;  /* 0x001064e601007387 */ /* 0x0001e80000100800 */
[----:B0-----:R-:W3:Y:S04]  /*1c490*/  LDL.LU R230, [R1+0xffc] ;  /* 0x000ffc0001e67983 */ /* 0x001ee80000300800 */
[----:B------:R-:W-:Y:S01]  /*1c4a0*/  STL [R1+0x1090], R240 ;  /* 0x001090f001007387 */ /* 0x000fe20000100800 */
[----:B--2---:R-:W-:Y:S02]  /*1c4b0*/  IADD3 R242, P1, R242, UR5, RZ ;  /* 0x00000005f2f27c10 */ /* 0x004fe4000ff3e0ff */
[----:B------:R-:W-:-:S03]  /*1c4c0*/  IADD3.X R216, R216, UR7, RZ, P2, !PT ;  /* 0x00000007d8d87c10 */ /* 0x000fc600097fe4ff */
[----:B------:R0:W-:Y:S01]  /*1c4d0*/  STL [R1+0x105c], R242 ;  /* 0x00105cf201007387 */ /* 0x0001e20000100800 */
[----:B----4-:R-:W-:Y:S02]  /*1c4e0*/  IADD3 R228, P2, R228, UR5, RZ ;  /* 0x00000005e4e47c10 */ /* 0x010fe4000ff5e0ff */
[----:B------:R-:W-:Y:S01]  /*1c4f0*/  IADD3.X R236, R236, UR7, RZ, P3, !PT ;  /* 0x00000007ecec7c10 */ /* 0x000fe20009ffe4ff */
[----:B0-----:R-:W2:Y:S04]  /*1c500*/  LDL.LU R242, [R1+0x1020] ;  /* 0x0010200001f27983 */ /* 0x001ea80000300800 */
        /* <DEDUP_REMOVED lines=33> */
[----:B------:R-:W-:Y:S01]  /*1c720*/  STL [R1+0x101c], R247 ;  /* 0x00101cf701007387 */ /* 0x000fe20000100800 */
[----:B------:R-:W-:-:S03]  /*1c730*/  IADD3.X R249, R249, UR6, RZ, P6, !PT ;  /* 0x00000006f9f97c10 */ /* 0x000fc6000b7fe4ff */
[----:B------:R-:W-:Y:S04]  /*1c740*/  STL [R1+0x1040], R222 ;  /* 0x001040de01007387 */ /* 0x000fe80000100800 */
[----:B------:R-:W-:Y:S04]  /*1c750*/  STL [R1+0x1014], R238 ;  /* 0x001014ee01007387 */ /* 0x000fe80000100800 */
[----:B------:R0:W-:Y:S04]  /*1c760*/  STL [R1+0x100c], R226 ;  /* 0x00100ce201007387 */ /* 0x0001e80000100800 */
[----:B------:R-:W-:Y:S04]  /*1c770*/  STL [R1+0x1038], R252 ;  /* 0x001038fc01007387 */ /* 0x000fe80000100800 */
[----:B0-----:R-:W4:Y:S04]  /*1c780*/  LDL.LU R226, [R1+0xff4] ;  /* 0x000ff40001e27983 */ /* 0x001f280000300800 */
[----:B------:R0:W-:Y:S04]  /*1c790*/  STL [R1+0x1030], R249 ;  /* 0x001030f901007387 */ /* 0x0001e80000100800 */
[----:B0-----:R-:W4:Y:S01]  /*1c7a0*/  LDL.LU R249, [R1+0x1018] ;  /* 0x0010180001f97983 */ /* 0x001f220000300800 */
[----:B------:R-:W-:-:S03]  /*1c7b0*/  IADD3 R218, P6, R218, UR5, RZ ;  /* 0x00000005dada7c10 */ /* 0x000fc6000ffde0ff */
[----:B------:R-:W4:Y:S01]  /*1c7c0*/  LDL.LU R240, [R1+0xfec] ;  /* 0x000fec0001f07983 */ /* 0x000f220000300800 */
[----:B------:R-:W-:-:S05]  /*1c7d0*/  IADD3.X R234, R234, UR6, RZ, P1, !PT ;  /* 0x00000006eaea7c10 */ /* 0x000fca0008ffe4ff */
[----:B------:R0:W-:Y:S04]  /*1c7e0*/  STL [R1+0x1028], R234 ;  /* 0x001028ea01007387 */ /* 0x0001e80000100800 */
[----:B------:R-:W-:Y:S04]  /*1c7f0*/  STL [R1+0x1004], R218 ;  /* 0x001004da01007387 */ /* 0x000fe80000100800 */
[----:B0-----:R-:W4:Y:S04]  /*1c800*/  LDL.LU R234, [R1+0x1010] ;  /* 0x0010100001ea7983 */ /* 0x001f280000300800 */
[----:B------:R-:W4:Y:S01]  /*1c810*/  LDL.LU R220, [R1+0xfe4] ;  /* 0x000fe40001dc7983 */ /* 0x000f220000300800 */
[----:B---3--:R-:W-:-:S05]  /*1c820*/  IADD3 R230, P1, R230, UR5, RZ ;  /* 0x00000005e6e67c10 */ /* 0x008fca000ff3e0ff */
[----:B------:R0:W-:Y:S04]  /*1c830*/  STL [R1+0xffc], R230 ;  /* 0x000ffce601007387 */ /* 0x0001e80000100800 */
[----:B0-----:R-:W3:Y:S04]  /*1c840*/  LDL.LU R230, [R1+0x1008] ;  /* 0x0010080001e67983 */ /* 0x001ee80000300800 */
[----:B------:R-:W3:Y:S04]  /*1c850*/  LDL.LU R216, [R1+0xfdc] ;  /* 0x000fdc0001d87983 */ /* 0x000ee80000300800 */
[----:B------:R-:W3:Y:S04]  /*1c860*/  LDL.LU R228, [R1+0x1000] ;  /* 0x0010000001e47983 */ /* 0x000ee80000300800 */
[----:B------:R-:W3:Y:S01]  /*1c870*/  LDL.LU R236, [R1+0xfd4] ;  /* 0x000fd40001ec7983 */ /* 0x000ee20000300800 */
[----:B--2---:R-:W-:-:S05]  /*1c880*/  IADD3.X R242, R242, UR6, RZ, P2, !PT ;  /* 0x00000006f2f27c10 */ /* 0x004fca00097fe4ff */
[----:B------:R0:W-:Y:S04]  /*1c890*/  STL [R1+0x1020], R242 ;  /* 0x001020f201007387 */ /* 0x0001e80000100800 */
        /* <DEDUP_REMOVED lines=17> */
[----:B0-----:R-:W2:Y:S01]  /*1c9b0*/  LDL.LU R242, [R1+0xf8c] ;  /* 0x000f8c0001f27983 */ /* 0x001ea20000300800 */
[----:B----4-:R-:W-:-:S05]  /*1c9c0*/  IADD3 R226, P2, R226, UR5, RZ ;  /* 0x00000005e2e27c10 */ /* 0x010fca000ff5e0ff */
[----:B------:R0:W-:Y:S01]  /*1c9d0*/  STL [R1+0xff4], R226 ;  /* 0x000ff4e201007387 */ /* 0x0001e20000100800 */
[----:B------:R-:W-:-:S03]  /*1c9e0*/  IADD3.X R249, R249, UR6, RZ, P3, !PT ;  /* 0x00000006f9f97c10 */ /* 0x000fc60009ffe4ff */
[----:B0-----:R-:W4:Y:S04]  /*1c9f0*/  LDL.LU R226, [R1+0xfb0] ;  /* 0x000fb00001e27983 */ /* 0x001f280000300800 */
[----:B------:R0:W-:Y:S04]  /*1ca00*/  STL [R1+0x1018], R249 ;  /* 0x001018f901007387 */ /* 0x0001e80000100800 */
[----:B0-----:R-:W4:Y:S01]  /*1ca10*/  LDL.LU R249, [R1+0xf84] ;  /* 0x000f840001f97983 */ /* 0x001f220000300800 */
[----:B------:R-:W-:Y:S02]  /*1ca20*/  IADD3 R240, P3, R240, UR5, RZ ;  /* 0x00000005f0f07c10 */ /* 0x000fe4000ff7e0ff */
[----:B------:R-:W-:-:S02]  /*1ca30*/  IADD3.X R234, R234, UR6, RZ, P4, !PT ;  /* 0x00000006eaea7c10 */ /* 0x000fc4000a7fe4ff */
[----:B------:R-:W-:-:S03]  /*1ca40*/  IADD3 R220, P4, R220, UR5, RZ ;  /* 0x00000005dcdc7c10 */ /* 0x000fc6000ff9e0ff */
[----:B------:R0:W-:Y:S04]  /*1ca50*/  STL [R1+0x1010], R234 ;  /* 0x001010ea01007387 */ /* 0x0001e80000100800 */
[----:B0-----:R-:W4:Y:S04]  /*1ca60*/  LDL.LU R234, [R1+0xfa8] ;  /* 0x000fa80001ea7983 */ /* 0x001f280000300800 */
[----:B------:R-:W-:Y:S01]  /*1ca70*/  STL [R1+0xfec], R240 ;  /* 0x000fecf001007387 */ /* 0x000fe20000100800 */
[----:B---3--:R-:W-:Y:S02]  /*1ca80*/  IADD3.X R230, R230, UR6, RZ, P5, !PT ;  /* 0x00000006e6e67c10 */ /* 0x008fe4000affe4ff */
[----:B------:R-:W-:-:S03]  /*1ca90*/  IADD3 R216, P5, R216, UR5, RZ ;  /* 0x00000005d8d87c10 */ /* 0x000fc6000ffbe0ff */
[----:B------:R0:W-:Y:S01]  /*1caa0*/  STL [R1+0x1008], R230 ;  /* 0x001008e601007387 */ /* 0x0001e20000100800 */
[----:B------:R-:W-:Y:S02]  /*1cab0*/  IADD3.X R228, R228, UR6, RZ, P6, !PT ;  /* 0x00000006e4e47c10 */ /* 0x000fe4000b7fe4ff */
[----:B------:R-:W-:Y:S01]  /*1cac0*/  IADD3 R236, P6, R236, UR5, RZ ;  /* 0x00000005ecec7c10 */ /* 0x000fe2000ffde0ff */
[----:B0-----:R-:W3:Y:S04]  /*1cad0*/  LDL.LU R230, [R1+0xf7c] ;  /* 0x000f7c0001e67983 */ /* 0x001ee80000300800 */
[----:B------:R-:W-:Y:S04]  /*1cae0*/  STL [R1+0xfe4], R220 ;  /* 0x000fe4dc01007387 */ /* 0x000fe80000100800 */
[----:B------:R-:W-:Y:S04]  /*1caf0*/  STL [R1+0xfdc], R216 ;  /* 0x000fdcd801007387 */ /* 0x000fe80000100800 */
[----:B------:R-:W-:Y:S04]  /*1cb00*/  STL [R1+0x1000], R228 ;  /* 0x001000e401007387 */ /* 0x000fe80000100800 */
[----:B------:R-:W-:Y:S01]  /*1cb10*/  STL [R1+0xfd4], R236 ;  /* 0x000fd4ec01007387 */ /* 0x000fe20000100800 */
[----:B--2---:R-:W-:-:S02]  /*1cb20*/  IADD3.X R232, R232, UR6, RZ, P1, !PT ;  /* 0x00000006e8e87c10 */ /* 0x004fc40008ffe4ff */
        /* <DEDUP_REMOVED lines=32> */
[----:B------:R0:W-:Y:S04]  /*1cd30*/  STL [R1+0xfb8], R218 ;  /* 0x000fb8da01007387 */ /* 0x0001e80000100800 */
[----:B------:R-:W-:Y:S04]  /*1cd40*/  STL [R1+0xf94], R252 ;  /* 0x000f94fc01007387 */ /* 0x000fe80000100800 */
[----:B0-----:R-:W2:Y:S04]  /*1cd50*/  LDL.LU R218, [R1+0xfa0] ;  /* 0x000fa00001da7983 */ /* 0x001ea80000300800 */
[----:B------:R0:W-:Y:S04]  /*1cd60*/  STL [R1+0xf8c], R242 ;  /* 0x000f8cf201007387 */ /* 0x0001e80000100800 */
[----:B0-----:R-:W2:Y:S04]  /*1cd70*/  LDL.LU R242, [R1+0xf74] ;  /* 0x000f740001f27983 */ /* 0x001ea80000300800 */
[----:B------:R-:W2:Y:S01]  /*1cd80*/  LDL.LU R240, [R1+0xf98] ;  /* 0x000f980001f07983 */ /* 0x000ea20000300800 */
[----:B----4-:R-:W-:-:S02]  /*1cd90*/  IADD3.X R226, R226, UR6, RZ, P4, !PT ;  /* 0x00000006e2e27c10 */ /* 0x010fc4000a7fe4ff */
[----:B------:R-:W-:-:S05]  /*1cda0*/  IADD3 R249, P4, R249, UR5, RZ ;  /* 0x00000005f9f97c10 */ /* 0x000fca000ff9e0ff */
[----:B------:R0:W-:Y:S04]  /*1cdb0*/  STL [R1+0xf84], R249 ;  /* 0x000f84f901007387 */ /* 0x0001e80000100800 */
[----:B------:R1:W-:Y:S04]  /*1cdc0*/  STL [R1+0xfb0], R226 ;  /* 0x000fb0e201007387 */ /* 0x0003e80000100800 */
[----:B0-----:R-:W4:Y:S04]  /*1cdd0*/  LDL.LU R249, [R1+0xf6c] ;  /* 0x000f6c0001f97983 */ /* 0x001f280000300800 */
[----:B------:R-:W4:Y:S04]  /*1cde0*/  LDL.LU R220, [R1+0xf90] ;  /* 0x000f900001dc7983 */ /* 0x000f280000300800 */
[----:B-1----:R-:W4:Y:S01]  /*1cdf0*/  LDL.LU R226, [R1+0xf64] ;  /* 0x000f640001e27983 */ /* 0x002f220000300800 */
[----:B------:R-:W-:-:S05]  /*1ce00*/  IADD3.X R234, R234, UR6, RZ, P5, !PT ;  /* 0x00000006eaea7c10 */ /* 0x000fca000affe4ff */
[----:B------:R0:W-:Y:S04]  /*1ce10*/  STL [R1+0xfa8], R234 ;  /* 0x000fa8ea01007387 */ /* 0x0001e80000100800 */
[----:B------:R-:W4:Y:S04]  /*1ce20*/  LDL.LU R216, [R1+0xf88] ;  /* 0x000f880001d87983 */ /* 0x000f280000300800 */
[----:B------:R-:W4:Y:S04]  /*1ce30*/  LDL.LU R228, [R1+0xf5c] ;  /* 0x000f5c0001e47983 */ /* 0x000f280000300800 */
[----:B------:R-:W4:Y:S01]  /*1ce40*/  LDL.LU R236, [R1+0xf80] ;  /* 0x000f800001ec7983 */ /* 0x000f220000300800 */
[----:B---3--:R-:W-:-:S05]  /*1ce50*/  IADD3 R230, P5, R230, UR5, RZ ;  /* 0x00000005e6e67c10 */ /* 0x008fca000ffbe0ff */
[----:B------:R1:W-:Y:S04]  /*1ce60*/  STL [R1+0xf7c], R230 ;  /* 0x000f7ce601007387 */ /* 0x0003e80000100800 */
[----:B------:R-:W3:Y:S04]  /*1ce70*/  LDL.LU R232, [R1+0xf54] ;  /* 0x000f540001e87983 */ /* 0x000ee80000300800 */
        /* <DEDUP_REMOVED lines=15> */
[----:B0-----:R-:W3:Y:S04]  /*1cf70*/  LDL.LU R234, [R1+0xf14] ;  /* 0x000f140001ea7983 */ /* 0x001ee80000300800 */
[----:B-1----:R-:W3:Y:S01]  /*1cf80*/  LDL.LU R230, [R1+0xf38] ;  /* 0x000f380001e67983 */ /* 0x002ee20000300800 */
[----:B--2---:R-:W-:-:S05]  /*1cf90*/  IADD3.X R218, R218, UR6, RZ, P6, !PT ;  /* 0x00000006dada7c10 */ /* 0x004fca000b7fe4ff */
[----:B------:R0:W-:Y:S01]  /*1cfa0*/  STL [R1+0xfa0], R218 ;  /* 0x000fa0da01007387 */ /* 0x0001e20000100800 */
[----:B------:R-:W-:-:S03]  /*1cfb0*/  IADD3 R242, P6, R242, UR5, RZ ;  /* 0x00000005f2f27c10 */ /* 0x000fc6000ffde0ff */
[----:B0-----:R-:W2:Y:S01]  /*1cfc0*/  LDL.LU R218, [R1+0xf0c] ;  /* 0x000f0c0001da7983 */ /* 0x001ea20000300800 */
[----:B------:R-:W-:-:S03]  /*1cfd0*/  IADD3.X R240, R240, UR6, RZ, P1, !PT ;  /* 0x00000006f0f07c10 */ /* 0x000fc60008ffe4ff */
[----:B------:R0:W-:Y:S04]  /*1cfe0*/  STL [R1+0xf74], R242 ;  /* 0x000f74f201007387 */ /* 0x0001e80000100800 */
[----:B0-----:R-:W2:Y:S01]  /*1cff0*/  LDL.LU R242, [R1+0xf30] ;  /* 0x000f300001f27983 */ /* 0x001ea20000300800 */
[----:B----4-:R-:W-:Y:S02]  /*1d000*/  IADD3 R249, P1, R249, UR5, RZ ;  /* 0x00000005f9f97c10 */ /* 0x010fe4000ff3e0ff */
[----:B------:R-:W-:-:S03]  /*1d010*/  IADD3.X R220, R220, UR6, RZ, P2, !PT ;  /* 0x00000006dcdc7c10 */ /* 0x000fc600097fe4ff */
[----:B------:R0:W-:Y:S01]  /*1d020*/  STL [R1+0xf6c], R249 ;  /* 0x000f6cf901007387 */ /* 0x0001e20000100800 */
[----:B------:R-:W-:-:S03]  /*1d030*/  IADD3 R226, P2, R226, UR5, RZ ;  /* 0x00000005e2e27c10 */ /* 0x000fc6000ff5e0ff */
[----:B0-----:R-:W4:Y:S04]  /*1d040*/  LDL.LU R249, [R1+0xf04] ;  /* 0x000f040001f97983 */ /* 0x001f280000300800 */
[----:B------:R-:W-:Y:S04]  /*1d050*/  STL [R1+0xf98], R240 ;  /* 0x000f98f001007387 */ /* 0x000fe80000100800 */
[----:B------:R0:W-:Y:S04]  /*1d060*/  STL [R1+0xf64], R226 ;  /* 0x000f64e201007387 */ /* 0x0001e80000100800 */
[----:B0-----:R-:W4:Y:S01]  /*1d070*/  LDL.LU R226, [R1+0xf28] ;  /* 0x000f280001e27983 */ /* 0x001f220000300800 */
[----:B------:R-:W-:-:S02]  /*1d080*/  IADD3.X R216, R216, UR6, RZ, P3, !PT ;  /* 0x00000006d8d87c10 */ /* 0x000fc40009ffe4ff */
[----:B------:R-:W-:Y:S02]  /*1d090*/  IADD3 R228, P3, R228, UR5, RZ ;  /* 0x00000005e4e47c10 */ /* 0x000fe4000ff7e0ff */
[----:B------:R-:W-:Y:S01]  /*1d0a0*/  IADD3.X R236, R236, UR6, RZ, P4, !PT ;  /* 0x00000006ecec7c10 */ /* 0x000fe2000a7fe4ff */
[----:B------:R-:W-:Y:S04]  /*1d0b0*/  STL [R1+0xf90], R220 ;  /* 0x000f90dc01007387 */ /* 0x000fe80000100800 */
[----:B------:R-:W-:Y:S04]  /*1d0c0*/  STL [R1+0xf88], R216 ;  /* 0x000f88d801007387 */ /* 0x000fe80000100800 */
[----:B------:R-:W-:Y:S04]  /*1d0d0*/  STL [R1+0xf5c], R228 ;  /* 0x000f5ce401007387 */ /* 0x000fe80000100800 */
[----:B------:R-:W-:Y:S01]  /*1d0e0*/  STL [R1+0xf80], R236 ;  /* 0x000f80ec01007387 */ /* 0x000fe20000100800 */
[----:B---3--:R-:W-:-:S02]  /*1d0f0*/  IADD3 R232, P4, R232, UR5, RZ ;  /* 0x00000005e8e87c10 */ /* 0x008fc4000ff9e0ff */
        /* <DEDUP_REMOVED lines=32> */
[----:B------:R0:W-:Y:S04]  /*1d300*/  STL [R1+0xf14], R234 ;  /* 0x000f14ea01007387 */ /* 0x0001e80000100800 */
[----:B------:R-:W-:Y:S04]  /*1d310*/  STL [R1+0xf40], R252 ;  /* 0x000f40fc01007387 */ /* 0x000fe80000100800 */
[----:B0-----:R-:W3:Y:S04]  /*1d320*/  LDL.LU R234, [R1+0xefc] ;  /* 0x000efc0001ea7983 */ /* 0x001ee80000300800 */
[----:B------:R0:W-:Y:S04]  /*1d330*/  STL [R1+0xf38], R230 ;  /* 0x000f38e601007387 */ /* 0x0001e80000100800 */
[----:B0-----:R-:W3:Y:S04]  /*1d340*/  LDL.LU R230, [R1+0xf20] ;  /* 0x000f200001e67983 */ /* 0x001ee80000300800 */
[----:B------:R-:W3:Y:S01]  /*1d350*/  LDL.LU R240, [R1+0xef4] ;  /* 0x000ef40001f07983 */ /* 0x000ee20000300800 */
[----:B--2---:R-:W-:-:S02]  /*1d360*/  IADD3 R218, P1, R218, UR5, RZ ;  /* 0x00000005dada7c10 */ /* 0x004fc4000ff3e0ff */
[----:B------:R-:W-:-:S05]  /*1d370*/  IADD3.X R242, R242, UR6, RZ, P2, !PT ;  /* 0x00000006f2f27c10 */ /* 0x000fca00097fe4ff */
[----:B------:R0:W-:Y:S04]  /*1d380*/  STL [R1+0xf30], R242 ;  /* 0x000f30f201007387 */ /* 0x0001e80000100800 */
[----:B------:R-:W-:Y:S04]  /*1d390*/  STL [R1+0xf0c], R218 ;  /* 0x000f0cda01007387 */ /* 0x000fe80000100800 */
[----:B0-----:R-:W2:Y:S04]  /*1d3a0*/  LDL.LU R242, [R1+0xf18] ;  /* 0x000f180001f27983 */ /* 0x001ea80000300800 */
[----:B------:R-:W2:Y:S01]  /*1d3b0*/  LDL.LU R220, [R1+0xeec] ;  /* 0x000eec0001dc7983 */ /* 0x000ea20000300800 */
[----:B----4-:R-:W-:-:S05]  /*1d3c0*/  IADD3 R249, P2, R249, UR5, RZ ;  /* 0x00000005f9f97c10 */ /* 0x010fca000ff5e0ff */
[----:B------:R0:W-:Y:S04]  /*1d3d0*/  STL [R1+0xf04], R249 ;  /* 0x000f04f901007387 */ /* 0x0001e80000100800 */
[----:B0-----:R-:W4:Y:S01]  /*1d3e0*/  LDL.LU R249, [R1+0xf10] ;  /* 0x000f100001f97983 */ /* 0x001f220000300800 */
[----:B------:R-:W-:-:S03]  /*1d3f0*/  IADD3.X R226, R226, UR6, RZ, P3, !PT ;  /* 0x00000006e2e27c10 */ /* 0x000fc60009ffe4ff */
[----:B------:R-:W4:Y:S04]  /*1d400*/  LDL.LU R216, [R1+0xee4] ;  /* 0x000ee40001d87983 */ /* 0x000f280000300800 */
        /* <DEDUP_REMOVED lines=21> */
[----:B---3--:R-:W-:-:S05]  /*1d560*/  IADD3 R234, P3, R234, UR5, RZ ;  /* 0x00000005eaea7c10 */ /* 0x008fca000ff7e0ff */
[----:B------:R0:W-:Y:S01]  /*1d570*/  STL [R1+0xefc], R234 ;  /* 0x000efcea01007387 */ /* 0x0001e20000100800 */
[----:B------:R-:W-:-:S03]  /*1d580*/  IADD3.X R230, R230, UR6, RZ, P4, !PT ;  /* 0x00000006e6e67c10 */ /* 0x000fc6000a7fe4ff */
[----:B0-----:R-:W3:Y:S01]  /*1d590*/  LDL.LU R234, [R1+0xeb0] ;  /* 0x000eb00001ea7983 */ /* 0x001ee20000300800 */
[----:B------:R-:W-:-:S03]  /*1d5a0*/  IADD3 R240, P4, R240, UR5, RZ ;  /* 0x00000005f0f07c10 */ /* 0x000fc6000ff9e0ff */
[----:B------:R0:W-:Y:S04]  /*1d5b0*/  STL [R1+0xf20], R230 ;  /* 0x000f20e601007387 */ /* 0x0001e80000100800 */
[----:B0-----:R-:W3:Y:S01]  /*1d5c0*/  LDL.LU R230, [R1+0xe84] ;  /* 0x000e840001e67983 */ /* 0x001ee20000300800 */
[----:B--2---:R-:W-:Y:S02]  /*1d5d0*/  IADD3.X R242, R242, UR6, RZ, P5, !PT ;  /* 0x00000006f2f27c10 */ /* 0x004fe4000affe4ff */
[----:B------:R-:W-:-:S03]  /*1d5e0*/  IADD3 R220, P5, R220, UR5, RZ ;  /* 0x00000005dcdc7c10 */ /* 0x000fc6000ffbe0ff */
[----:B------:R0:W-:Y:S04]  /*1d5f0*/  STL [R1+0xf18], R242 ;  /* 0x000f18f201007387 */ /* 0x0001e80000100800 */
[----:B0-----:R-:W2:Y:S04]  /*1d600*/  LDL.LU R242, [R1+0xea0] ;  /* 0x000ea00001f27983 */ /* 0x001ea80000300800 */
[----:B------:R-:W-:Y:S01]  /*1d610*/  STL [R1+0xef4], R240 ;  /* 0x000ef4f001007387 */ /* 0x000fe20000100800 */
[----:B----4-:R-:W-:Y:S02]  /*1d620*/  IADD3.X R249, R249, UR6, RZ, P6, !PT ;  /* 0x00000006f9f97c10 */ /* 0x010fe4000b7fe4ff */
[----:B------:R-:W-:-:S03]  /*1d630*/  IADD3 R216, P6, R216, UR5, RZ ;  /* 0x00000005d8d87c10 */ /* 0x000fc6000ffde0ff */
[----:B------:R0:W-:Y:S01]  /*1d640*/  STL [R1+0xf10], R249 ;  /* 0x000f10f901007387 */ /* 0x0001e20000100800 */
[----:B------:R-:W-:Y:S02]  /*1d650*/  IADD3.X R228, R228, UR6, RZ, P1, !PT ;  /* 0x00000006e4e47c10 */ /* 0x000fe40008ffe4ff */
[----:B------:R-:W-:Y:S01]  /*1d660*/  IADD3 R236, P1, R236, UR5, RZ ;  /* 0x00000005ecec7c10 */ /* 0x000fe2000ff3e0ff */
[----:B0-----:R-:W4:Y:S04]  /*1d670*/  LDL.LU R249, [R1+0xe6c] ;  /* 0x000e6c0001f97983 */ /* 0x001f280000300800 */
        /* <DEDUP_REMOVED lines=30> */
[----:B------:R-:W-:-:S03]  /*1d860*/  IADD3.X R238, R238, UR6, RZ, P3, !PT ;  /* 0x00000006eeee7c10 */ /* 0x000fc60009ffe4ff */
[----:B------:R-:W-:Y:S01]  /*1d870*/  STL [R1+0xeac], R251 ;  /* 0x000eacfb01007387 */ /* 0x000fe20000100800 */
[----:B------:R-:W-:-:S03]  /*1d880*/  IADD3 R252, P3, R252, UR5, RZ ;  /* 0x00000005fcfc7c10 */ /* 0x000fc6000ff7e0ff */
[----:B------:R-:W-:Y:S01]  /*1d890*/  STL [R1+0xed0], R247 ;  /* 0x000ed0f701007387 */ /* 0x000fe20000100800 */
[----:B------:R-:W-:-:S03]  /*1d8a0*/  IADD3.X R218, R218, UR6, RZ, P4, !PT ;  /* 0x00000006dada7c10 */ /* 0x000fc6000a7fe4ff */
[----:B------:R-:W-:Y:S04]  /*1d8b0*/  STL [R1+0xea4], R222 ;  /* 0x000ea4de01007387 */ /* 0x000fe80000100800 */
[----:B------:R-:W-:Y:S04]  /*1d8c0*/  STL [R1+0xec8], R238 ;  /* 0x000ec8ee01007387 */ /* 0x000fe80000100800 */
[----:B------:R-:W-:Y:S04]  /*1d8d0*/  STL [R1+0xe9c], R252 ;  /* 0x000e9cfc01007387 */ /* 0x000fe80000100800 */
[----:B------:R0:W-:Y:S04]  /*1d8e0*/  STL [R1+0xeb8], R0 ;  /* 0x000eb80001007387 */ /* 0x0001e80000100800 */
[----:B------:R-:W-:Y:S04]  /*1d8f0*/  STL [R1+0xec0], R218 ;  /* 0x000ec0da01007387 */ /* 0x000fe80000100800 */
[----:B0-----:R-:W4:Y:S01]  /*1d900*/  LDL.LU R0, [R1+0x20dc] ;  /* 0x0020dc0001007983 */ /* 0x001f220000300800 */
[----:B------:R-:W-:-:S02]  /*1d910*/  IADD3 R226, P4, R226, UR5, RZ ;  /* 0x00000005e2e27c10 */ /* 0x000fc4000ff9e0ff */
[----:B------:R-:W-:Y:S02]  /*1d920*/  IADD3 R2, P5, R2, UR5, RZ ;  /* 0x0000000502027c10 */ /* 0x000fe4000ffbe0ff */
[----:B------:R-:W-:Y:S01]  /*1d930*/  IADD3.X R5, R5, UR6, RZ, P1, !PT ;  /* 0x0000000605057c10 */ /* 0x000fe20008ffe4ff */
[----:B------:R-:W-:Y:S01]  /*1d940*/  STL [R1+0xe94], R226 ;  /* 0x000e94e201007387 */ /* 0x000fe20000100800 */
[----:B------:R-:W-:-:S03]  /*1d950*/  IADD3 R3, P1, R3, UR5, RZ ;  /* 0x0000000503037c10 */ /* 0x000fc6000ff3e0ff */
[----:B------:R0:W-:Y:S04]  /*1d960*/  STL [R1+0xe8c], R2 ;  /* 0x000e8c0201007387 */ /* 0x0001e80000100800 */
[----:B0-----:R-:W4:Y:S04]  /*1d970*/  LDL.LU R2, [R1+0x20d8] ;  /* 0x0020d80001027983 */ /* 0x001f280000300800 */
[----:B------:R0:W-:Y:S01]  /*1d980*/  STL [R1+0xea8], R5 ;  /* 0x000ea80501007387 */ /* 0x0001e20000100800 */
[----:B---3--:R-:W-:-:S05]  /*1d990*/  IADD3.X R234, R234, UR6, RZ, P6, !PT ;  /* 0x00000006eaea7c10 */ /* 0x008fca000b7fe4ff */
[----:B------:R-:W-:Y:S04]  /*1d9a0*/  STL [R1+0xeb0], R234 ;  /* 0x000eb0ea01007387 */ /* 0x000fe80000100800 */
[----:B0-----:R-:W3:Y:S01]  /*1d9b0*/  LDL.LU R5, [R1+0x20d4] ;  /* 0x0020d40001057983 */ /* 0x001ee20000300800 */
[----:B------:R-:W-:-:S05]  /*1d9c0*/  IADD3 R230, P6, R230, UR5, RZ ;  /* 0x00000005e6e67c10 */ /* 0x000fca000ffde0ff */
[----:B------:R-:W-:Y:S04]  /*1d9d0*/  STL [R1+0xe84], R230 ;  /* 0x000e84e601007387 */ /* 0x000fe80000100800 */
[----:B------:R0:W-:Y:S04]  /*1d9e0*/  STL [R1+0xe7c], R3 ;  /* 0x000e7c0301007387 */ /* 0x0001e80000100800 */
[----:B0-----:R-:W3:Y:S01]  /*1d9f0*/  LDL.LU R3, [R1+0x20d0] ;  /* 0x0020d00001037983 */ /* 0x001ee20000300800 */
[----:B--2---:R-:W-:Y:S02]  /*1da00*/  IADD3.X R242, R242, UR6, RZ, P2, !PT ;  /* 0x00000006f2f27c10 */ /* 0x004fe400097fe4ff */
[----:B----4-:R-:W-:-:S05]  /*1da10*/  IADD3 R0, P2, R0, UR5, RZ ;  /* 0x0000000500007c10 */ /* 0x010fca000ff5e0ff */
[----:B------:R0:W-:Y:S04]  /*1da20*/  STL [R1+0xe74], R0 ;  /* 0x000e740001007387 */ /* 0x0001e80000100800 */
[----:B0-----:R-:W2:Y:S01]  /*1da30*/  LDL.LU R0, [R1+0x20cc] ;  /* 0x0020cc0001007983 */ /* 0x001ea20000300800 */
[----:B------:R-:W-:Y:S02]  /*1da40*/  IADD3.X R14, R14, UR6, RZ, P3, !PT ;  /* 0x000000060e0e7c10 */ /* 0x000fe40009ffe4ff */
[----:B------:R-:W-:Y:S01]  /*1da50*/  IADD3 R249, P3, R249, UR5, RZ ;  /* 0x00000005f9f97c10 */ /* 0x000fe2000ff7e0ff */
[----:B------:R-:W-:Y:S01]  /*1da60*/  STL [R1+0xea0], R242 ;  /* 0x000ea0f201007387 */ /* 0x000fe20000100800 */
[----:B------:R-:W-:-:S03]  /*1da70*/  IADD3.X R4, R4, UR6, RZ, P5, !PT ;  /* 0x0000000604047c10 */ /* 0x000fc6000affe4ff */
[----:B------:R0:W-:Y:S01]  /*1da80*/  STL [R1+0xe98], R14 ;  /* 0x000e980e01007387 */ /* 0x0001e20000100800 */
[----:B------:R-:W-:Y:S02]  /*1da90*/  IADD3.X R2, R2, UR6, RZ, P2, !PT ;  /* 0x0000000602027c10 */ /* 0x000fe400097fe4ff */
[----:B------:R-:W-:Y:S01]  /*1daa0*/  IADD3.X R245, R245, UR6, RZ, P1, !PT ;  /* 0x00000006f5f57c10 */ /* 0x000fe20008ffe4ff */
[----:B0-----:R0:W5:Y:S01]  /*1dab0*/  LDL.LU R14, [R1+0x20c8] ;  /* 0x0020c800010e7983 */ /* 0x0011620000300800 */
[----:B---3--:R-:W-:-:S05]  /*1dac0*/  IADD3.X R5, R5, UR6, RZ, P4, !PT ;  /* 0x0000000605057c10 */ /* 0x008fca000a7fe4ff */
[----:B------:R1:W-:Y:S04]  /*1dad0*/  STL [R1+0xe90], R5 ;  /* 0x000e900501007387 */ /* 0x0003e80000100800 */
[----:B-1----:R0:W5:Y:S04]  /*1dae0*/  LDL.LU R5, [R1+0x20c4] ;  /* 0x0020c40001057983 */ /* 0x0021680000300800 */
[----:B------:R-:W-:Y:S01]  /*1daf0*/  STL [R1+0xe6c], R249 ;  /* 0x000e6cf901007387 */ /* 0x000fe20000100800 */
[----:B------:R-:W-:-:S03]  /*1db00*/  IADD3.X R3, R3, UR6, RZ, P6, !PT ;  /* 0x0000000603037c10 */ /* 0x000fc6000b7fe4ff */
[----:B------:R1:W-:Y:S04]  /*1db10*/  STL [R1+0xe88], R4 ;  /* 0x000e880401007387 */ /* 0x0003e80000100800 */
[----:B-1----:R0:W5:Y:S04]  /*1db20*/  LDL.LU R4, [R1+0x20c0] ;  /* 0x0020c00001047983 */ /* 0x0021680000300800 */
[----:B------:R1:W-:Y:S04]  /*1db30*/  STL [R1+0xe80], R3 ;  /* 0x000e800301007387 */ /* 0x0003e80000100800 */
[----:B-1----:R0:W5:Y:S04]  /*1db40*/  LDL.LU R3, [R1+0x20bc] ;  /* 0x0020bc0001037983 */ /* 0x0021680000300800 */
[----:B------:R1:W-:Y:S04]  /*1db50*/  STL [R1+0xe70], R2 ;  /* 0x000e700201007387 */ /* 0x0003e80000100800 */
[----:B-1----:R0:W5:Y:S04]  /*1db60*/  LDL.LU R2, [R1+0x20b8] ;  /* 0x0020b80001027983 */ /* 0x0021680000300800 */
[----:B------:R-:W-:Y:S01]  /*1db70*/  STL [R1+0xe78], R245 ;  /* 0x000e78f501007387 */ /* 0x000fe20000100800 */
[----:B------:R-:W-:Y:S01]  /*1db80*/  WARPGROUP.ARRIVE ;  /* 0x00000000000079c5 */ /* 0x000fe20000000000 */
[----:B------:R-:W-:Y:S01]  /*1db90*/  UMOV UR38, UR14 ;  /* 0x0000000e00267c82 */ /* 0x000fe20008000000 */
[----:B------:R-:W-:-:S04]  /*1dba0*/  UMOV UR39, UR15 ;  /* 0x0000000f00277c82 */ /* 0x000fc80008000000 */
[----:B------:R-:W-:Y:S01]  /*1dbb0*/  QGMMA.64x256x32.F32.E5M2.E5M2 R24, gdesc[UR36], R24, gsb0 ;  /* 0x03e00000241879f3 */ /* 0x000fe20008003818 */
[----:B--2---:R-:W-:-:S05]  /*1dbc0*/  IADD3.X R0, R0, UR6, RZ, P3, !PT ;  /* 0x0000000600007c10 */ /* 0x004fca0009ffe4ff */
[----:B------:R1:W-:Y:S04]  /*1dbd0*/  STL [R1+0xe68], R0 ;  /* 0x000e680001007387 */ /* 0x0003e80000100800 */
[----:B-1----:R0:W5:Y:S01]  /*1dbe0*/  LDL.LU R0, [R1+0x20b4] ;  /* 0x0020b40001007983 */ /* 0x0021620000300800 */
[----:B------:R-:W-:-:S05]  /*1dbf0*/  VIADD R23, R23, 0x1 ;  /* 0x0000000117177836 */ /* 0x000fca0000000000 */
[----:B------:R-:W-:Y:S01]  /*1dc00*/  ISETP.NE.U32.AND P0, PT, R23, R6, PT ;  /* 0x000000061700720c */ /* 0x000fe20003f05070 */
[----:B------:R-:W-:-:S12]  /*1dc10*/  WARPGROUP.DEPBAR.LE gsb0, 0x0 ;  /* 0x00008000000079c5 */ /* 0x000fd80000010000 */
[----:B0-----:R-:W-:Y:S05]  /*1dc20*/  @P0 BRA `(.L_x_1) ;  /* 0xffffff1000400947 */ /* 0x001fea000383ffff */
.L_x_0:
[----:B------:R-:W3:Y:S01]  /*1dc30*/  LDL.LU R173, [R1+0xc10] ;  /* 0x000c100001ad7983 */ /* 0x000ee20000300800 */
[----:B------:R-:W-:Y:S01]  /*1dc40*/  ULDC.64 UR6, c[0x0][0x228] ;  /* 0x00008a0000067ab9 */ /* 0x000fe20000000a00 */
[----:B------:R-:W-:Y:S01]  /*1dc50*/  ULDC.64 UR8, c[0x0][0x228] ;  /* 0x00008a0000087ab9 */ /* 0x000fe20000000a00 */
[----:B------:R-:W-:Y:S01]  /*1dc60*/  ULDC UR5, c[0x0][0x248] ;  /* 0x0000920000057ab9 */ /* 0x000fe20000000800 */
[----:B------:R-:W4:Y:S01]  /*1dc70*/  LDL.LU R172, [R1+0xc14] ;  /* 0x000c140001ac7983 */ /* 0x000f220000300800 */
[----:B------:R-:W-:Y:S01]  /*1dc80*/  ULDC.64 UR12, c[0x0][0x220] ;  /* 0x00008800000c7ab9 */ /* 0x000fe20000000a00 */
[----:B------:R-:W-:Y:S01]  /*1dc90*/  ULDC.64 UR10, c[0x0][0x220] ;  /* 0x00008800000a7ab9 */ /* 0x000fe20000000a00 */
[----:B------:R-:W-:Y:S01]  /*1dca0*/  ULDC.64 UR22, c[0x0][0x228] ;  /* 0x00008a0000167ab9 */ /* 0x000fe20000000a00 */
[----:B------:R-:W2:Y:S01]  /*1dcb0*/  LDL.LU R171, [R1+0xc18] ;  /* 0x000c180001ab7983 */ /* 0x000ea20000300800 */
[----:B------:R-:W-:Y:S01]  /*1dcc0*/  ULDC.64 UR14, c[0x0][0x228] ;  /* 0x00008a00000e7ab9 */ /* 0x000fe20000000a00 */
[----:B------:R-:W-:Y:S01]  /*1dcd0*/  ULDC UR28, c[0x0][0x228] ;  /* 0x00008a00001c7ab9 */ /* 0x000fe20000000800 */
[----:B------:R-:W-:Y:S01]  /*1dce0*/  ULDC UR60, c[0x0][0x228] ;  /* 0x00008a00003c7ab9 */ /* 0x000fe20000000800 */
[----:B------:R-:W2:Y:S01]  /*1dcf0*/  LDL.LU R170, [R1+0xc1c] ;  /* 0x000c1c0001aa7983 */ /* 0x000ea20000300800 */
[----:B------:R-:W-:Y:S01]  /*1dd00*/  ULDC UR61, c[0x0][0x228] ;  /* 0x00008a00003d7ab9 */ /* 0x000fe20000000800 */
        /* <DEDUP_REMOVED lines=64> */
[----:B------:R-:W3:Y:S04]  /*1e110*/  LDL.LU R175, [R1+0xc00] ;  /* 0x000c000001af7983 */ /* 0x000ee80000300800 */
[----:B------:R-:W3:Y:S04]  /*1e120*/  LDL.LU R174, [R1+0xc04] ;  /* 0x000c040001ae7983 */ /* 0x000ee80000300800 */
        /* <DEDUP_REMOVED lines=61> */
[----:B-----5:R3:W-:Y:S04]  /*1e500*/  STL [R1+0x217c], R0 ;  /* 0x00217c0001007387 */ /* 0x0207e80000100800 */
        /* <DEDUP_REMOVED lines=12> */
[----:B------:R-:W-:Y:S01]  /*1e5d0*/  STL [R1+0x20c8], R236 ;  /* 0x0020c8ec01007387 */ /* 0x000fe20000100800 */
[----:B---3--:R-:W-:-:S03]  /*1e5e0*/  F2FP.SATFINITE.E5M2.F32.PACK_AB_MERGE_C R0, R174, R175, RZ ;  /* 0x000000afae00723e */ /* 0x008fc600048060ff */
[----:B------:R-:W-:Y:S04]  /*1e5f0*/  STL [R1+0x20c4], R235 ;  /* 0x0020c4eb01007387 */ /* 0x000fe80000100800 */
[----:B------:R-:W-:Y:S04]  /*1e600*/  STL [R1+0x20c0], R234 ;  /* 0x0020c0ea01007387 */ /* 0x000fe80000100800 */
[----:B------:R-:W-:Y:S04]  /*1e610*/  STL [R1+0x20bc], R233 ;  /* 0x0020bce901007387 */ /* 0x000fe80000100800 */
[----:B------:R-:W-:Y:S04]  /*1e620*/  STL [R1+0x20b8], R232 ;  /* 0x0020b8e801007387 */ /* 0x000fe80000100800 */
[----:B------:R-:W-:Y:S04]  /*1e630*/  STL [R1+0x20b4], R220 ;  /* 0x0020b4dc01007387 */ /* 0x000fe80000100800 */
[----:B------:R0:W-:Y:S04]  /*1e640*/  STL [R1+0xe58], R0 ;  /* 0x000e580001007387 */ /* 0x0001e80000100800 */
[----:B------:R-:W0:Y:S04]  /*1e650*/  LDL.LU R175, [R1+0xc08] ;  /* 0x000c080001af7983 */ /* 0x000e280000300800 */
[----:B------:R-:W0:Y:S01]  /*1e660*/  LDL.LU R174, [R1+0xc0c] ;  /* 0x000c0c0001ae7983 */ /* 0x000e220000300800 */
[----:B------:R-:W-:-:S02]  /*1e670*/  IMAD.MOV.U32 R205, RZ, RZ, R173 ;  /* 0x000000ffffcd7224 */ /* 0x000fc400078e00ad */
[----:B----4-:R-:W-:Y:S02]  /*1e680*/  IMAD.MOV.U32 R204, RZ, RZ, R172 ;  /* 0x000000ffffcc7224 */ /* 0x010fe400078e00ac */
[----:B--2---:R-:W-:Y:S02]  /*1e690*/  IMAD.MOV.U32 R203, RZ, RZ, R171 ;  /* 0x000000ffffcb7224 */ /* 0x004fe400078e00ab */
[----:B------:R-:W-:Y:S02]  /*1e6a0*/  IMAD.MOV.U32 R202, RZ, RZ, R170 ;  /* 0x000000ffffca7224 */ /* 0x000fe400078e00aa */
[----:B------:R-:W-:Y:S02]  /*1e6b0*/  IMAD.MOV.U32 R201, RZ, RZ, R169 ;  /* 0x000000ffffc97224 */ /* 0x000fe400078e00a9 */
[----:B------:R-:W-:Y:S02]  /*1e6c0*/  IMAD.MOV.U32 R200, RZ, RZ, R168 ;  /* 0x000000ffffc87224 */ /* 0x000fe400078e00a8 */
[----:B------:R-:W-:-:S02]  /*1e6d0*/  IMAD.MOV.U32 R199, RZ, RZ, R167 ;  /* 0x000000ffffc77224 */ /* 0x000fc400078e00a7 */
[----:B------:R-:W-:Y:S02]  /*1e6e0*/  IMAD.MOV.U32 R198, RZ, RZ, R166 ;  /* 0x000000ffffc67224 */ /* 0x000fe400078e00a6 */
[----:B------:R-:W-:Y:S02]  /*1e6f0*/  IMAD.MOV.U32 R197, RZ, RZ, R165 ;  /* 0x000000ffffc57224 */ /* 0x000fe400078e00a5 */
        /* <DEDUP_REMOVED lines=20> */
[----:B------:R-:W-:Y:S01]  /*1e840*/  IMAD.MOV.U32 R176, RZ, RZ, R6 ;  /* 0x000000ffffb07224 */ /* 0x000fe200078e0006 */
[----:B0-----:R-:W-:-:S05]  /*1e850*/  F2FP.SATFINITE.E5M2.F32.PACK_AB_MERGE_C R0, R174, R175, RZ ;  /* 0x000000afae00723e */ /* 0x001fca00048060ff */
[----:B------:R0:W-:Y:S04]  /*1e860*/  STL [R1+0xe54], R0 ;  /* 0x000e540001007387 */ /* 0x0001e80000100800 */
[----:B------:R-:W2:Y:S04]  /*1e870*/  LDL.LU R175, [R1+0xc88] ;  /* 0x000c880001af7983 */ /* 0x000ea80000300800 */
[----:B------:R-:W2:Y:S04]  /*1e880*/  LDL.LU R174, [R1+0xc8c] ;  /* 0x000c8c0001ae7983 */ /* 0x000ea80000300800 */
[----:B------:R-:W3:Y:S04]  /*1e890*/  LDL.LU R173, [R1+0xc90] ;  /* 0x000c900001ad7983 */ /* 0x000ee80000300800 */
[----:B------:R-:W3:Y:S04]  /*1e8a0*/  LDL.LU R172, [R1+0xc94] ;  /* 0x000c940001ac7983 */ /* 0x000ee80000300800 */
        /* <DEDUP_REMOVED lines=27> */
[----:B------:R-:W4:Y:S01]  /*1ea60*/  LDL.LU R6, [R1+0xd04] ;  /* 0x000d040001067983 */ /* 0x000f220000300800 */
[----:B0-----:R-:W-:-:S02]  /*1ea70*/  F2FP.SATFINITE.E5M2.F32.PACK_AB_MERGE_C R0, R204, R205, RZ ;  /* 0x000000cdcc00723e */ /* 0x001fc400048060ff */
[----:B------:R-:W-:Y:S02]  /*1ea80*/  F2FP.SATFINITE.E5M2.F32.PACK_AB_MERGE_C R3, R202, R203, RZ ;  /* 0x000000cbca03723e */ /* 0x000fe400048060ff */
[----:B------:R-:W-:Y:S01]  /*1ea90*/  F2FP.SATFINITE.E5M2.F32.PACK_AB_MERGE_C R2, R200, R201, RZ ;  /* 0x000000c9c802723e */ /* 0x000fe200048060ff */
[----:B------:R0:W-:Y:S04]  /*1eaa0*/  STL [R1+0xe50], R0 ;  /* 0x000e500001007387 */ /* 0x0001e80000100800 */
[----:B------:R1:W-:Y:S04]  /*1eab0*/  STL [R1+0xe4c], R3 ;  /* 0x000e4c0301007387 */ /* 0x0003e80000100800 */
[----:B------:R1:W-:Y:S01]  /*1eac0*/  STL [R1+0xe48], R2 ;  /* 0x000e480201007387 */ /* 0x0003e20000100800 */
[----:B0-----:R-:W-:-:S02]  /*1ead0*/  F2FP.SATFINITE.E5M2.F32.PACK_AB_MERGE_C R0, R198, R199, RZ ;  /* 0x000000c7c600723e */ /* 0x001fc400048060ff */
[----:B-1----:R-:W-:-:S03]  /*1eae0*/  F2FP.SATFINITE.E5M2.F32.PACK_AB_MERGE_C R3, R196, R197, RZ ;  /* 0x000000c5c403723e */ /* 0x002fc600048060ff */
[----:B------:R0:W-:Y:S01]  /*1eaf0*/  STL [R1+0xe44], R0 ;  /* 0x000e440001007387 */ /* 0x0001e20000100800 */
[----:B------:R-:W-:-:S03]  /*1eb00*/  F2FP.SATFINITE.E5M2.F32.PACK_AB_MERGE_C R2, R194, R195, RZ ;  /* 0x000000c3c202723e */ /* 0x000fc600048060ff */
[----:B------:R1:W-:Y:S04]  /*1eb10*/  STL [R1+0xe40], R3 ;  /* 0x000e400301007387 */ /* 0x0003e80000100800 */
[----:B------:R1:W-:Y:S01]  /*1eb20*/  STL [R1+0xe3c], R2 ;  /* 0x000e3c0201007387 */ /* 0x0003e20000100800 */
[----:B0-----:R-:W-:Y:S02]  /*1eb30*/  F2FP.SATFINITE.E5M2.F32.PACK_AB_MERGE_C R0, R192, R193, RZ ;  /* 0x000000c1c000723e */ /* 0x001fe400048060ff */
        /* <DEDUP_REMOVED lines=17> */
[----:B--2---:R-:W-:-:S05]  /*1ec50*/  F2FP.SATFINITE.E5M2.F32.PACK_AB_MERGE_C R0, R174, R175, RZ ;  /* 0x000000afae00723e */ /* 0x004fca00048060ff */
[----:B------:R0:W-:Y:S01]  /*1ec60*/  STL [R1+0xe14], R0 ;  /* 0x000e140001007387 */ /* 0x0001e20000100800 */
[----:B---3--:R-:W-:-:S05]  /*1ec70*/  F2FP.SATFINITE.E5M2.F32.PACK_AB_MERGE_C R3, R172, R173, RZ ;  /* 0x000000adac03723e */ /* 0x008fca00048060ff */
[----:B------:R1:W-:Y:S01]  /*1ec80*/  STL [R1+0xe10], R3 ;  /* 0x000e100301007387 */ /* 0x0003e20000100800 */
[----:B----4-:R-:W-:-:S05]  /*1ec90*/  F2FP.SATFINITE.E5M2.F32.PACK_AB_MERGE_C R2, R170, R171, RZ ;  /* 0x000000abaa02723e */ /* 0x010fca00048060ff */
[----:B------:R2:W-:Y:S01]  /*1eca0*/  STL [R1+0xe0c], R2 ;  /* 0x000e0c0201007387 */ /* 0x0005e20000100800 */
[----:B0-----:R-:W-:-:S05]  /*1ecb0*/  F2FP.SATFINITE.E5M2.F32.PACK_AB_MERGE_C R0, R168, R169, RZ ;  /* 0x000000a9a800723e */ /* 0x001fca00048060ff */
[----:B------:R0:W-:Y:S01]  /*1ecc0*/  STL [R1+0xe08], R0 ;  /* 0x000e080001007387 */ /* 0x0001e20000100800 */
[----:B-1----:R-:W-:-:S05]  /*1ecd0*/  F2FP.SATFINITE.E5M2.F32.PACK_AB_MERGE_C R3, R166, R167, RZ ;  /* 0x000000a7a603723e */ /* 0x002fca00048060ff */
[----:B------:R1:W-:Y:S01]  /*1ece0*/  STL [R1+0xe04], R3 ;  /* 0x000e040301007387 */ /* 0x0003e20000100800 */
[----:B--2---:R-:W-:-:S05]  /*1ecf0*/  F2FP.SATFINITE.E5M2.F32.PACK_AB_MERGE_C R2, R164, R165, RZ ;  /* 0x000000a5a402723e */ /* 0x004fca00048060ff */
        /* <DEDUP_REMOVED lines=17> */
[----:B--2---:R-:W-:-:S03]  /*1ee10*/  F2FP.SATFINITE.E5M2.F32.PACK_AB_MERGE_C R2, R8, R9, RZ ;  /* 0x000000090802723e */ /* 0x004fc600048060ff */
[----:B------:R-:W1:Y:S04]  /*1ee20*/  LDL.LU R205, [R1+0xd08] ;  /* 0x000d080001cd7983 */ /* 0x000e680000300800 */
[----:B------:R-:W-:Y:S01]  /*1ee30*/  STL [R1+0xc84], R2 ;  /* 0x000c840201007387 */ /* 0x000fe20000100800 */
[----:B0-----:R-:W-:-:S03]  /*1ee40*/  F2FP.SATFINITE.E5M2.F32.PACK_AB_MERGE_C R0, R6, R7, RZ ;  /* 0x000000070600723e */ /* 0x001fc600048060ff */
[----:B------:R-:W1:Y:S04]  /*1ee50*/  LDL.LU R204, [R1+0xd0c] ;  /* 0x000d0c0001cc7983 */ /* 0x000e680000300800 */
[----:B------:R0:W-:Y:S04]  /*1ee60*/  STL [R1+0xc78], R0 ;  /* 0x000c780001007387 */ /* 0x0001e80000100800 */
[----:B------:R-:W0:Y:S04]  /*1ee70*/  LDL.LU R203, [R1+0xd10] ;  /* 0x000d100001cb7983 */ /* 0x000e280000300800 */
[----:B------:R-:W0:Y:S04]  /*1ee80*/  LDL.LU R202, [R1+0xd14] ;  /* 0x000d140001ca7983 */ /* 0x000e280000300800 */
        /* <DEDUP_REMOVED lines=58> */
[----:B-1----:R-:W-:-:S05]  /*1f230*/  F2FP.SATFINITE.E5M2.F32.PACK_AB_MERGE_C R3, R204, R205, RZ ;  /* 0x000000cdcc03723e */ /* 0x002fca00048060ff */
[----:B------:R3:W-:Y:S01]  /*1f240*/  STL [R1+0xc74], R3 ;  /* 0x000c740301007387 */ /* 0x0007e20000100800 */
[----:B0-----:R-:W-:-:S05]  /*1f250*/  F2FP.SATFINITE.E5M2.F32.PACK_AB_MERGE_C R0, R202, R203, RZ ;  /* 0x000000cbca00723e */ /* 0x001fca00048060ff */
[----:B------:R4:W-:Y:S01]  /*1f260*/  STL [R1+0xc68], R0 ;  /* 0x000c680001007387 */ /* 0x0009e20000100800 */
[----:B--2---:R-:W-:Y:S02]  /*1f270*/  F2FP.SATFINITE.E5M2.F32.PACK_AB_MERGE_C R2, R200, R201, RZ ;  /* 0x000000c9c802723e */ /* 0x004fe400048060ff */
[----:B---3--:R-:W-:-:S03]  /*1f280*/  F2FP.SATFINITE.E5M2.F32.PACK_AB_MERGE_C R3, R198, R199, RZ ;  /* 0x000000c7c603723e */ /* 0x008fc600048060ff */
[----:B------:R0:W-:Y:S01]  /*1f290*/  STL [R1+0xc64], R2 ;  /* 0x000c640201007387 */ /* 0x0001e20000100800 */
[----:B----4-:R-:W-:-:S03]  /*1f2a0*/  F2FP.SATFINITE.E5M2.F32.PACK_AB_MERGE_C R0, R196, R197, RZ ;  /* 0x000000c5c400723e */ /* 0x010fc600048060ff */
[----:B------:R1:W-:Y:S04]  /*1f2b0*/  STL [R1+0xc60], R3 ;  /* 0x000c600301007387 */ /* 0x0003e80000100800 */
[----:B------:R2:W-:Y:S01]  /*1f2c0*/  STL [R1+0xc5c], R0 ;  /* 0x000c5c0001007387 */ /* 0x0005e20000100800 */
[----:B0-----:R-:W-:Y:S02]  /*1f2d0*/  F2FP.SATFINITE.E5M2.F32.PACK_AB_MERGE_C R2, R194, R195, RZ ;  /* 0x000000c3c202723e */ /* 0x001fe400048060ff */
[----:B-1----:R-:W-:-:S03]  /*1f2e0*/  F2FP.SATFINITE.E5M2.F32.PACK_AB_MERGE_C R3, R192, R193, RZ ;  /* 0x000000c1c003723e */ /* 0x002fc600048060ff */
[----:B------:R0:W-:Y:S01]  /*1f2f0*/  STL [R1+0xc58], R2 ;  /* 0x000c580201007387 */ /* 0x0001e20000100800 */
[----:B--2---:R-:W-:-:S03]  /*1f300*/  F2FP.SATFINITE.E5M2.F32.PACK_AB_MERGE_C R0, R190, R191, RZ ;  /* 0x000000bfbe00723e */ /* 0x004fc600048060ff */
        /* <DEDUP_REMOVED lines=36> */
[----:B------:R-:W-:Y:S04]  /*1f550*/  STL [R1+0xc10], R3 ;  /* 0x000c100301007387 */ /* 0x000fe80000100800 */
[----:B------:R1:W-:Y:S01]  /*1f560*/  STL [R1+0xc08], R0 ;  /* 0x000c080001007387 */ /* 0x0003e20000100800 */
[----:B0-----:R-:W-:-:S05]  /*1f570*/  F2FP.SATFINITE.E5M2.F32.PACK_AB_MERGE_C R2, R152, R153, RZ ;  /* 0x000000999802723e */ /* 0x001fca00048060ff */
[----:B------:R-:W-:Y:S01]  /*1f580*/  STL [R1+0xc04], R2 ;  /* 0x000c040201007387 */ /* 0x000fe20000100800 */
[----:B-1----:R-:W-:-:S05]  /*1f590*/  F2FP.SATFINITE.E5M2.F32.PACK_AB_MERGE_C R0, R10, R11, RZ ;  /* 0x0000000b0a00723e */ /* 0x002fca00048060ff */
        /* <DEDUP_REMOVED lines=51> */
[----:B------:R-:W-:-:S03]  /*1f8d0*/  F2FP.SATFINITE.E5M2.F32.PACK_AB_MERGE_C R208, R12, R13, RZ ;  /* 0x0000000d0cd0723e */ /* 0x000fc600048060ff */
[----:B------:R-:W4:Y:S04]  /*1f8e0*/  LDL.LU R155, [R1+0xac8] ;  /* 0x000ac800019b7983 */ /* 0x000f280000300800 */
[----:B------:R-:W4:Y:S04]  /*1f8f0*/  LDL.LU R154, [R1+0xacc] ;  /* 0x000acc00019a7983 */ /* 0x000f280000300800 */
[----:B------:R-:W4:Y:S04]  /*1f900*/  LDL.LU R153, [R1+0xad0] ;  /* 0x000ad00001997983 */ /* 0x000f280000300800 */
[----:B------:R-:W4:Y:S01]  /*1f910*/  LDL.LU R152, [R1+0xad4] ;  /* 0x000ad40001987983 */ /* 0x000f220000300800 */
[----:B------:R-:W-:-:S03]  /*1f920*/  F2FP.SATFINITE.E5M2.F32.PACK_AB_MERGE_C R202, R8, R9, RZ ;  /* 0x0000000908ca723e */ /* 0x000fc600048060ff */
[----:B------:R-:W4:Y:S04]  /*1f930*/  LDL.LU R13, [R1+0xad8] ;  /* 0x000ad800010d7983 */ /* 0x000f280000300800 */
[----:B------:R-:W4:Y:S01]  /*1f940*/  LDL.LU R12, [R1+0xadc] ;  /* 0x000adc00010c7983 */ /* 0x000f220000300800 */
[----:B------:R-:W-:-:S03]  /*1f950*/  F2FP.SATFINITE.E5M2.F32.PACK_AB_MERGE_C R207, R6, R7, RZ ;  /* 0x0000000706cf723e */ /* 0x000fc600048060ff */
[----:B------:R-:W4:Y:S04]  /*1f960*/  LDL.LU R11, [R1+0xae0] ;  /* 0x000ae000010b7983 */ /* 0x000f280000300800 */
[----:B------:R-:W4:Y:S04]  /*1f970*/  LDL.LU R10, [R1+0xae4] ;  /* 0x000ae400010a7983 */ /* 0x000f280000300800 */
[----:B------:R-:W4:Y:S04]  /*1f980*/  LDL.LU R9, [R1+0xae8] ;  /* 0x000ae80001097983 */ /* 0x000f280000300800 */
[----:B------:R-:W4:Y:S04]  /*1f990*/  LDL.LU R8, [R1+0xaec] ;  /* 0x000aec0001087983 */ /* 0x000f280000300800 */
[----:B------:R-:W4:Y:S04]  /*1f9a0*/  LDL.LU R7, [R1+0xaf0] ;  /* 0x000af00001077983 */ /* 0x000f280000300800 */
[----:B------:R-:W4:Y:S01]  /*1f9b0*/  LDL.LU R6, [R1+0xaf4] ;  /* 0x000af40001067983 */ /* 0x000f220000300800 */
[----:B0-----:R-:W-:-:S05]  /*1f9c0*/  F2FP.SATFINITE.E5M2.F32.PACK_AB_MERGE_C R0, R205, R206, RZ ;  /* 0x000000cecd00723e */ /* 0x001fca00048060ff */
        /* <DEDUP_REMOVED lines=56> */
[----:B------:R-:W-:Y:S01]  /*1fd50*/  STL [R1+0xa84], R3 ;  /* 0x000a840301007387 */ /* 0x000fe20000100800 */
[----:B-1----:R-:W-:-:S03]  /*1fd60*/  F2FP.SATFINITE.E5M2.F32.PACK_AB_MERGE_C R2, R8, R9, RZ ;  /* 0x000000090802723e */ /* 0x002fc600048060ff */
[----:B------:R-:W3:Y:S04]  /*1fd70*/  LDL.LU R206, [R1+0xaf8] ;  /* 0x000af80001ce7983 */ /* 0x000ee80000300800 */
[----:B------:R-:W-:Y:S01]  /*1fd80*/  STL [R1+0xa80], R2 ;  /* 0x000a800201007387 */ /* 0x000fe20000100800 */
[----:B--2---:R-:W-:-:S03]  /*1fd90*/  F2FP.SATFINITE.E5M2.F32.PACK_AB_MERGE_C R0, R6, R7, RZ ;  /* 0x000000070600723e */ /* 0x004fc600048060ff */
[----:B------:R-:W3:Y:S04]  /*1fda0*/  LDL.LU R205, [R1+0xafc] ;  /* 0x000afc0001cd7983 */ /* 0x000ee80000300800 */
[----:B------:R3:W-:Y:S04]  /*1fdb0*/  STL [R1+0xa74], R0 ;  /* 0x000a740001007387 */ /* 0x0007e80000100800 */
[----:B------:R-:W2:Y:S04]  /*1fdc0*/  LDL.LU R204, [R1+0xb00] ;  /* 0x000b000001cc7983 */ /* 0x000ea80000300800 */
[----:B------:R-:W2:Y:S04]  /*1fdd0*/  LDL.LU R203, [R1+0xb04] ;  /* 0x000b040001cb7983 */ /* 0x000ea80000300800 */
        /* <DEDUP_REMOVED lines=58> */
[----:B---3--:R-:W-:-:S05]  /*20180*/  F2FP.SATFINITE.E5M2.F32.PACK_AB_MERGE_C R0, R205, R206, RZ ;  /* 0x000000cecd00723e */ /* 0x008fca00048060ff */
[----:B------:R0:W-:Y:S01]  /*20190*/  STL [R1+0xa70], R0 ;  /* 0x000a700001007387 */ /* 0x0001e20000100800 */
[----:B--2---:R-:W-:-:S05]  /*201a0*/  F2FP.SATFINITE.E5M2.F32.PACK_AB_MERGE_C R3, R203, R204, RZ ;  /* 0x000000cccb03723e */ /* 0x004fca00048060ff */
        /* <DEDUP_REMOVED lines=56> */
[----:B------:R-:W2:Y:S04]  /*20530*/  LDL.LU R210, [R1+0xbf0] ;  /* 0x000bf00001d27983 */ /* 0x000ea80000300800 */
[----:B------:R3:W-:Y:S01]  /*20540*/  STL [R1+0xa04], R2 ;  /* 0x000a040201007387 */ /* 0x0007e20000100800 */
[----:B0-----:R-:W-:-:S03]  /*20550*/  F2FP.SATFINITE.E5M2.F32.PACK_AB_MERGE_C R0, R6, R7, RZ ;  /* 0x000000070600723e */ /* 0x001fc600048060ff */
[----:B------:R-:W2:Y:S04]  /*20560*/  LDL.LU R205, [R1+0xbf4] ;  /* 0x000bf40001cd7983 */ /* 0x000ea80000300800 */
[----:B------:R0:W-:Y:S04]  /*20570*/  STL [R1+0xa00], R0 ;  /* 0x000a000001007387 */ /* 0x0001e80000100800 */
[----:B------:R-:W4:Y:S04]  /*20580*/  LDL.LU R209, [R1+0xbf8] ;  /* 0x000bf80001d17983 */ /* 0x000f280000300800 */
[----:B------:R-:W4:Y:S04]  /*20590*/  LDL.LU R199, [R1+0xbfc] ;  /* 0x000bfc0001c77983 */ /* 0x000f280000300800 */
[----:B------:R-:W1:Y:S04]  /*205a0*/  LDL.LU R206, [R1+0x800] ;  /* 0x0008000001ce7983 */ /* 0x000e680000300800 */
[----:B------:R-:W1:Y:S04]  /*205b0*/  LDL.LU R204, [R1+0x804] ;  /* 0x0008040001cc7983 */ /* 0x000e680000300800 */
[----:B------:R-:W3:Y:S04]  /*205c0*/  LDL.LU R203, [R1+0x808] ;  /* 0x0008080001cb7983 */ /* 0x000ee80000300800 */
[----:B------:R-:W3:Y:S04]  /*205d0*/  LDL.LU R201, [R1+0x80c] ;  /* 0x00080c0001c97983 */ /* 0x000ee80000300800 */
[----:B------:R-:W0:Y:S04]  /*205e0*/  LDL.LU R200, [R1+0x810] ;  /* 0x0008100001c87983 */ /* 0x000e280000300800 */
[----:B------:R-:W0:Y:S04]  /*205f0*/  LDL.LU R198, [R1+0x814] ;  /* 0x0008140001c67983 */ /* 0x000e280000300800 */
        /* <DEDUP_REMOVED lines=56> */
[----:B---3--:R-:W-:-:S05]  /*20980*/  F2FP.SATFINITE.E5M2.F32.PACK_AB_MERGE_C R2, R201, R203, RZ ;  /* 0x000000cbc902723e */ /* 0x008fca00048060ff */
[----:B------:R4:W-:Y:S01]  /*20990*/  STL [R1+0xac8], R2 ;  /* 0x000ac80201007387 */ /* 0x0009e20000100800 */
[----:B0-----:R-:W-:-:S05]  /*209a0*/  F2FP.SATFINITE.E5M2.F32.PACK_AB_MERGE_C R0, R198, R200, RZ ;  /* 0x000000c8c600723e */ /* 0x001fca00048060ff */
        /* <DEDUP_REMOVED lines=50> */
[----:B------:R-:W-:Y:S01]  /*20cd0*/  STL [R1+0x89c], R3 ;  /* 0x00089c0301007387 */ /* 0x000fe20000100800 */
[----:B--2---:R-:W-:-:S03]  /*20ce0*/  F2FP.SATFINITE.E5M2.F32.PACK_AB_MERGE_C R2, R8, R9, RZ ;  /* 0x000000090802723e */ /* 0x004fc600048060ff */
[----:B------:R-:W2:Y:S04]  /*20cf0*/  LDL.LU R206, [R1+0x8f0] ;  /* 0x0008f00001ce7983 */ /* 0x000ea80000300800 */
[----:B------:R2:W-:Y:S01]  /*20d00*/  STL [R1+0x890], R2 ;  /* 0x0008900201007387 */ /* 0x0005e20000100800 */
[----:B0-----:R-:W-:-:S03]  /*20d10*/  F2FP.SATFINITE.E5M2.F32.PACK_AB_MERGE_C R0, R6, R7, RZ ;  /* 0x000000070600723e */ /* 0x001fc600048060ff */
[----:B------:R-:W2:Y:S04]  /*20d20*/  LDL.LU R204, [R1+0x8f4] ;  /* 0x0008f40001cc7983 */ /* 0x000ea80000300800 */
[----:B------:R0:W-:Y:S04]  /*20d30*/  STL [R1+0x88c], R0 ;  /* 0x00088c0001007387 */ /* 0x0001e80000100800 */
[----:B------:R-:W0:Y:S04]  /*20d40*/  LDL.LU R203, [R1+0x8f8] ;  /* 0x0008f80001cb7983 */ /* 0x000e280000300800 */
[----:B------:R-:W0:Y:S04]  /*20d50*/  LDL.LU R201, [R1+0x8fc] ;  /* 0x0008fc0001c97983 */ /* 0x000e280000300800 */
        /* <DEDUP_REMOVED lines=56> */
[----:B------:R-:W-:-:S02]  /*210e0*/  F2FP.SATFINITE.E5M2.F32.PACK_AB_MERGE_C R199, R199, R209, RZ ;  /* 0x000000d1c7c7723e */ /* 0x000fc400048060ff */
[----:B--2---:R-:W-:-:S05]  /*210f0*/  F2FP.SATFINITE.E5M2.F32.PACK_AB_MERGE_C R2, R204, R206, RZ ;  /* 0x000000cecc02723e */ /* 0x004fca00048060ff */
[----:B------:R4:W-:Y:S01]  /*21100*/  STL [R1+0x880], R2 ;  /* 0x0008800201007387 */ /* 0x0009e20000100800 */
[----:B0-----:R-:W-:-:S05]  /*21110*/  F2FP.SATFINITE.E5M2.F32.PACK_AB_MERGE_C R0, R201, R203, RZ ;  /* 0x000000cbc900723e */ /* 0x001fca00048060ff */
[----:B------:R0:W-:Y:S01]  /*21120*/  STL [R1+0x87c], R0 ;  /* 0x00087c0001007387 */ /* 0x0001e20000100800 */
[----:B---3--:R-:W-:-:S05]  /*21130*/  F2FP.SATFINITE.E5M2.F32.PACK_AB_MERGE_C R3, R198, R200, RZ ;  /* 0x000000c8c603723e */ /* 0x008fca00048060ff */
[----:B------:R1:W-:Y:S01]  /*21140*/  STL [R1+0x870], R3 ;  /* 0x0008700301007387 */ /* 0x0003e20000100800 */
[----:B----4-:R-:W-:-:S05]  /*21150*/  F2FP.SATFINITE.E5M2.F32.PACK_AB_MERGE_C R2, R196, R197, RZ ;  /* 0x000000c5c402723e */ /* 0x010fca00048060ff */
[----:B------:R2:W-:Y:S01]  /*21160*/  STL [R1+0x86c], R2 ;  /* 0x00086c0201007387 */ /* 0x0005e20000100800 */
[----:B0-----:R-:W-:Y:S02]  /*21170*/  F2FP.SATFINITE.E5M2.F32.PACK_AB_MERGE_C R0, R194, R195, RZ ;  /* 0x000000c3c200723e */ /* 0x001fe400048060ff */
[----:B------:R-:W-:-:S05]  /*21180*/  F2FP.SATFINITE.E5M2.F32.PACK_AB_MERGE_C R235, R192, R193, RZ ;  /* 0x000000c1c0eb723e */ /* 0x000fca00048060ff */
[----:B------:R-:W-:Y:S01]  /*21190*/  STL [R1+0x2158], R235 ;  /* 0x002158eb01007387 */ /* 0x000fe20000100800 */
[----:B-1----:R-:W-:-:S03]  /*211a0*/  F2FP.SATFINITE.E5M2.F32.PACK_AB_MERGE_C R3, R190, R191, RZ ;  /* 0x000000bfbe03723e */ /* 0x002fc600048060ff */
[----:B------:R0:W-:Y:S04]  /*211b0*/  STL [R1+0x868], R0 ;  /* 0x0008680001007387 */ /* 0x0001e80000100800 */
        /* <DEDUP_REMOVED lines=48> */
[----:B------:R0:W-:Y:S01]  /*214c0*/  STL [R1+0x804], R0 ;  /* 0x0008040001007387 */ /* 0x0001e20000100800 */
[----:B------:R-:W-:-:S03]  /*214d0*/  F2FP.SATFINITE.E5M2.F32.PACK_AB_MERGE_C R205, R205, R210, RZ ;  /* 0x000000d2cdcd723e */ /* 0x000fc600048060ff */
[----:B------:R-:W3:Y:S04]  /*214e0*/  LDL.LU R213, [R1+0x9e8] ;  /* 0x0009e80001d57983 */ /* 0x000ee80000300800 */
[----:B------:R-:W3:Y:S04]  /*214f0*/  LDL.LU R212, [R1+0x9ec] ;  /* 0x0009ec0001d47983 */ /* 0x000ee80000300800 */
[----:B------:R-:W4:Y:S04]  /*21500*/  LDL.LU R211, [R1+0x9f0] ;  /* 0x0009f00001d37983 */ /* 0x000f280000300800 */
[----:B------:R-:W4:Y:S04]  /*21510*/  LDL.LU R203, [R1+0x9f4] ;  /* 0x0009f40001cb7983 */ /* 0x000f280000300800 */
[----:B------:R-:W4:Y:S04]  /*21520*/  LDL.LU R210, [R1+0x9f8] ;  /* 0x0009f80001d27983 */ /* 0x000f280000300800 */
[----:B------:R-:W4:Y:S04]  /*21530*/  LDL.LU R206, [R1+0x9fc] ;  /* 0x0009fc0001ce7983 */ /* 0x000f280000300800 */
[----:B------:R-:W1:Y:S04]  /*21540*/  LDL.LU R204, [R1+0x600] ;  /* 0x0006000001cc7983 */ /* 0x000e680000300800 */
[----:B------:R-:W1:Y:S04]  /*21550*/  LDL.LU R201, [R1+0x604] ;  /* 0x0006040001c97983 */ /* 0x000e680000300800 */
        /* <DEDUP_REMOVED lines=161> */
[----:B------:R-:W-:Y:S02]  /*21f70*/  F2FP.SATFINITE.E5M2.F32.PACK_AB_MERGE_C R221, R212, R213, RZ ;  /* 0x000000d5d4dd723e */ /* 0x000fe400048060ff */
[----:B------:R-:W-:Y:S02]  /*21f80*/  F2FP.SATFINITE.E5M2.F32.PACK_AB_MERGE_C R203, R203, R211, RZ ;  /* 0x000000d3cbcb723e */ /* 0x000fe400048060ff */
[----:B------:R-:W-:Y:S02]  /*21f90*/  F2FP.SATFINITE.E5M2.F32.PACK_AB_MERGE_C R206, R206, R210, RZ ;  /* 0x000000d2cece723e */ /* 0x000fe400048060ff */
[----:B---3--:R-:W-:-:S05]  /*21fa0*/  F2FP.SATFINITE.E5M2.F32.PACK_AB_MERGE_C R238, R188, R189, RZ ;  /* 0x000000bdbcee723e */ /* 0x008fca00048060ff */
[----:B------:R-:W-:Y:S01]  /*21fb0*/  STL [R1+0x214c], R238 ;  /* 0x00214cee01007387 */ /* 0x000fe20000100800 */
[----:B0-----:R-:W-:Y:S02]  /*21fc0*/  F2FP.SATFINITE.E5M2.F32.PACK_AB_MERGE_C R0, R186, R187, RZ ;  /* 0x000000bbba00723e */ /* 0x001fe400048060ff */
[----:B--2---:R-:W-:-:S05]  /*21fd0*/  F2FP.SATFINITE.E5M2.F32.PACK_AB_MERGE_C R237, R184, R185, RZ ;  /* 0x000000b9b8ed723e */ /* 0x004fca00048060ff */
[----:B------:R-:W-:Y:S01]  /*21fe0*/  STL [R1+0x2154], R237 ;  /* 0x002154ed01007387 */ /* 0x000fe20000100800 */
[----:B----4-:R-:W-:-:S03]  /*21ff0*/  F2FP.SATFINITE.E5M2.F32.PACK_AB_MERGE_C R2, R182, R183, RZ ;  /* 0x000000b7b602723e */ /* 0x010fc600048060ff */
[----:B------:R0:W-:Y:S04]  /*22000*/  STL [R1+0x668], R0 ;  /* 0x0006680001007387 */ /* 0x0001e80000100800 */
[----:B------:R1:W-:Y:S01]  /*22010*/  STL [R1+0x654], R2 ;  /* 0x0006540201007387 */ /* 0x0003e20000100800 */
[----:B0-----:R-:W-:Y:S02]  /*22020*/  F2FP.SATFINITE.E5M2.F32.PACK_AB_MERGE_C R0, R180, R181, RZ ;  /* 0x000000b5b400723e */ /* 0x001fe400048060ff */
[----:B------:R-:W-:-:S03]  /*22030*/  F2FP.SATFINITE.E5M2.F32.PACK_AB_MERGE_C R3, R178, R179, RZ ;  /* 0x000000b3b203723e */ /* 0x000fc600048060ff */
[----:B------:R0:W-:Y:S01]  /*22040*/  STL [R1+0x6b8], R0 ;  /* 0x0006b80001007387 */ /* 0x0001e20000100800 */
[----:B-1----:R-:W-:-:S03]  /*22050*/  F2FP.SATFINITE.E5M2.F32.PACK_AB_MERGE_C R2, R176, R177, RZ ;  /* 0x000000b1b002723e */ /* 0x002fc600048060ff */
[----:B------:R-:W-:Y:S04]  /*22060*/  STL [R1+0x650], R3 ;  /* 0x0006500301007387 */ /* 0x000fe80000100800 */
[----:B------:R-:W-:Y:S01]  /*22070*/  STL [R1+0x6c0], R2 ;  /* 0x0006c00201007387 */ /* 0x000fe20000100800 */
[----:B0-----:R-:W-:Y:S02]  /*22080*/  F2FP.SATFINITE.E5M2.F32.PACK_AB_MERGE_C R0, R174, R175, RZ ;  /* 0x000000afae00723e */ /* 0x001fe400048060ff */
[----:B------:R-:W-:-:S05]  /*22090*/  F2FP.SATFINITE.E5M2.F32.PACK_AB_MERGE_C R236, R172, R173, RZ ;  /* 0x000000adacec723e */ /* 0x000fca00048060ff */
[----:B------:R-:W-:Y:S04]  /*220a0*/  STL [R1+0x215c], R236 ;  /* 0x00215cec01007387 */ /* 0x000fe80000100800 */
[----:B------:R0:W-:Y:S01]  /*220b0*/  STL [R1+0x648], R0 ;  /* 0x0006480001007387 */ /* 0x0001e20000100800 */
[----:B------:R-:W-:Y:S02]  /*220c0*/  F2FP.SATFINITE.E5M2.F32.PACK_AB_MERGE_C R235, R168, R169, RZ ;  /* 0x000000a9a8eb723e */ /* 0x000fe400048060ff */
[----:B0-----:R-:W-:-:S03]  /*220d0*/  F2FP.SATFINITE.E5M2.F32.PACK_AB_MERGE_C R0, R170, R171, RZ ;  /* 0x000000abaa00723e */ /* 0x001fc600048060ff */
[----:B------:R-:W-:Y:S01]  /*220e0*/  STL [R1+0x2160], R235 ;  /* 0x002160eb01007387 */ /* 0x000fe20000100800 */
[----:B------:R-:W-:-:S03]  /*220f0*/  F2FP.SATFINITE.E5M2.F32.PACK_AB_MERGE_C R234, R166, R167, RZ ;  /* 0x000000a7a6ea723e */ /* 0x000fc600048060ff */
[----:B------:R0:W-:Y:S04]  /*22100*/  STL [R1+0x63c], R0 ;  /* 0x00063c0001007387 */ /* 0x0001e80000100800 */
        /* <DEDUP_REMOVED lines=9> */
[----:B------:R0:W-:Y:S01]  /*221a0*/  STL [R1+0x6b0], R0 ;  /* 0x0006b00001007387 */ /* 0x0001e20000100800 */
[----:B------:R-:W-:-:S03]  /*221b0*/  F2FP.SATFINITE.E5M2.F32.PACK_AB_MERGE_C R235, R154, R155, RZ ;  /* 0x0000009b9aeb723e */ /* 0x000fc600048060ff */
[----:B------:R-:W-:Y:S01]  /*221c0*/  STL [R1+0x2170], R232 ;  /* 0x002170e801007387 */ /* 0x000fe20000100800 */
[----:B------:R-:W-:-:S03]  /*221d0*/  F2FP.SATFINITE.E5M2.F32.PACK_AB_MERGE_C R220, R152, R153, RZ ;  /* 0x0000009998dc723e */ /* 0x000fc600048060ff */
[----:B------:R-:W-:Y:S04]  /*221e0*/  STL [R1+0x2174], R235 ;  /* 0x002174eb01007387 */ /* 0x000fe80000100800 */
[----:B------:R-:W-:Y:S01]  /*221f0*/  STL [R1+0x2178], R220 ;  /* 0x002178dc01007387 */ /* 0x000fe20000100800 */
[----:B------:R-:W-:-:S05]  /*22200*/  F2FP.SATFINITE.E5M2.F32.PACK_AB_MERGE_C R2, R10, R11, RZ ;  /* 0x0000000b0a02723e */ /* 0x000fca00048060ff */
[----:B------:R-:W-:Y:S04]  /*22210*/  STL [R1+0x6a8], R2 ;  /* 0x0006a80201007387 */ /* 0x000fe80000100800 */
[----:B------:R-:W2:Y:S04]  /*22220*/  LDL.LU R217, [R1+0x7a0] ;  /* 0x0007a00001d97983 */ /* 0x000ea80000300800 */
[----:B------:R-:W2:Y:S01]  /*22230*/  LDL.LU R216, [R1+0x7a4] ;  /* 0x0007a40001d87983 */ /* 0x000ea20000300800 */
[----:B0-----:R-:W-:-:S05]  /*22240*/  F2FP.SATFINITE.E5M2.F32.PACK_AB_MERGE_C R0, R6, R7, RZ ;  /* 0x000000070600723e */ /* 0x001fca00048060ff */
[----:B------:R0:W-:Y:S04]  /*22250*/  STL [R1+0x6b4], R0 ;  /* 0x0006b40001007387 */ /* 0x0001e80000100800 */
        /* <DEDUP_REMOVED lines=8> */
[----:B------:R-:W2:Y:S04]  /*222e0*/  LDL.LU R200, [R1+0x7c8] ;  /* 0x0007c80001c87983 */ /* 0x000ea80000300800 */
[----:B------:R-:W2:Y:S04]  /*222f0*/  LDL.LU R198, [R1+0x7cc] ;  /* 0x0007cc0001c67983 */ /* 0x000ea80000300800 */
[----:B------:R-:W4:Y:S04]  /*22300*/  LDL.LU R197, [R1+0x7d0] ;  /* 0x0007d00001c57983 */ /* 0x000f280000300800 */
[----:B------:R-:W4:Y:S04]  /*22310*/  LDL.LU R196, [R1+0x7d4] ;  /* 0x0007d40001c47983 */ /* 0x000f280000300800 */
        /* <DEDUP_REMOVED lines=10> */
[----:B------:R-:W0:Y:S04]  /*223c0*/  LDL.LU R185, [R1+0x400] ;  /* 0x0004000001b97983 */ /* 0x000e280000300800 */
[----:B------:R-:W0:Y:S04]  /*223d0*/  LDL.LU R184, [R1+0x404] ;  /* 0x0004040001b87983 */ /* 0x000e280000300800 */
        /* <DEDUP_REMOVED lines=42> */
[----:B--2---:R-:W-:-:S05]  /*22680*/  F2FP.SATFINITE.E5M2.F32.PACK_AB_MERGE_C R5, R198, R200, RZ ;  /* 0x000000c8c605723e */ /* 0x004fca00048060ff */
[----:B------:R-:W-:Y:S01]  /*22690*/  STL [R1+0x212c], R5 ;  /* 0x00212c0501007387 */ /* 0x000fe20000100800 */
[----:B---3--:R-:W-:-:S05]  /*226a0*/  F2FP.SATFINITE.E5M2.F32.PACK_AB_MERGE_C R3, R194, R195, RZ ;  /* 0x000000c3c203723e */ /* 0x008fca00048060ff */
[----:B------:R1:W-:Y:S01]  /*226b0*/  STL [R1+0x2130], R3 ;  /* 0x0021300301007387 */ /* 0x0003e20000100800 */
[----:B0-----:R-:W-:-:S05]  /*226c0*/  F2FP.SATFINITE.E5M2.F32.PACK_AB_MERGE_C R0, R184, R185, RZ ;  /* 0x000000b9b800723e */ /* 0x001fca00048060ff */
[----:B------:R0:W-:Y:S01]  /*226d0*/  STL [R1+0x690], R0 ;  /* 0x0006900001007387 */ /* 0x0001e20000100800 */
[----:B----4-:R-:W-:Y:S02]  /*226e0*/  F2FP.SATFINITE.E5M2.F32.PACK_AB_MERGE_C R4, R182, R183, RZ ;  /* 0x000000b7b604723e */ /* 0x010fe400048060ff */
[----:B-1----:R-:W-:-:S03]  /*226f0*/  F2FP.SATFINITE.E5M2.F32.PACK_AB_MERGE_C R3, R180, R181, RZ ;  /* 0x000000b5b403723e */ /* 0x002fc600048060ff */
[----:B------:R1:W-:Y:S04]  /*22700*/  STL [R1+0x688], R4 ;  /* 0x0006880401007387 */ /* 0x0003e80000100800 */
[----:B------:R2:W-:Y:S01]  /*22710*/  STL [R1+0x684], R3 ;  /* 0x0006840301007387 */ /* 0x0005e20000100800 */
[----:B0-----:R-:W-:-:S05]  /*22720*/  F2FP.SATFINITE.E5M2.F32.PACK_AB_MERGE_C R0, R178, R179, RZ ;  /* 0x000000b3b200723e */ /* 0x001fca00048060ff */
[----:B------:R0:W-:Y:S01]  /*22730*/  STL [R1+0x680], R0 ;  /* 0x0006800001007387 */ /* 0x0001e20000100800 */
[----:B-1----:R-:W-:Y:S02]  /*22740*/  F2FP.SATFINITE.E5M2.F32.PACK_AB_MERGE_C R4, R176, R177, RZ ;  /* 0x000000b1b004723e */ /* 0x002fe400048060ff */
[----:B--2---:R-:W-:-:S03]  /*22750*/  F2FP.SATFINITE.E5M2.F32.PACK_AB_MERGE_C R3, R174, R175, RZ ;  /* 0x000000afae03723e */ /* 0x004fc600048060ff */
        /* <DEDUP_REMOVED lines=24> */
[----:B------:R-:W-:Y:S04]  /*228e0*/  STL [R1+0x444], R4 ;  /* 0x0004440401007387 */ /* 0x000fe80000100800 */
[----:B------:R-:W-:Y:S01]  /*228f0*/  STL [R1+0x440], R3 ;  /* 0x0004400301007387 */ /* 0x000fe20000100800 */
[----:B0-----:R-:W-:Y:S02]  /*22900*/  F2FP.SATFINITE.E5M2.F32.PACK_AB_MERGE_C R0, R10, R11, RZ ;  /* 0x0000000b0a00723e */ /* 0x001fe400048060ff */
[----:B------:R-:W-:-:S05]  /*22910*/  F2FP.SATFINITE.E5M2.F32.PACK_AB_MERGE_C R242, R8, R9, RZ ;  /* 0x0000000908f2723e */ /* 0x000fca00048060ff */
[----:B------:R-:W-:Y:S04]  /*22920*/  STL [R1+0x2134], R242 ;  /* 0x002134f201007387 */ /* 0x000fe80000100800 */
[----:B------:R0:W-:Y:S04]  /*22930*/  STL [R1+0x43c], R0 ;  /* 0x00043c0001007387 */ /* 0x0001e80000100800 */
[----:B------:R-:W2:Y:S04]  /*22940*/  LDL.LU R16, [R1+0x4a8] ;  /* 0x0004a80001107983 */ /* 0x000ea80000300800 */
[----:B------:R-:W2:Y:S01]  /*22950*/  LDL.LU R18, [R1+0x4ac] ;  /* 0x0004ac0001127983 */ /* 0x000ea20000300800 */
[----:B0-----:R-:W-:-:S05]  /*22960*/  F2FP.SATFINITE.E5M2.F32.PACK_AB_MERGE_C R0, R6, R7, RZ ;  /* 0x000000070600723e */ /* 0x001fca00048060ff */
[----:B------:R-:W-:Y:S04]  /*22970*/  STL [R1+0x434], R0 ;  /* 0x0004340001007387 */ /* 0x000fe80000100800 */
        /* <DEDUP_REMOVED lines=34> */
[----:B------:R-:W4:Y:S01]  /*22ba0*/  LDL.LU R215, [R1+0x528] ;  /* 0x0005280001d77983 */ /* 0x000f220000300800 */
[----:B------:R-:W-:-:S03]  /*22bb0*/  F2FP.SATFINITE.E5M2.F32.PACK_AB_MERGE_C R235, R201, R204, RZ ;  /* 0x000000ccc9eb723e */ /* 0x000fc600048060ff */
        /* <DEDUP_REMOVED lines=64> */
[----:B--2---:R-:W-:-:S02]  /*22fc0*/  F2FP.SATFINITE.E5M2.F32.PACK_AB_MERGE_C R241, R18, R16, RZ ;  /* 0x0000001012f1723e */ /* 0x004fc400048060ff */
[----:B---3--:R-:W-:Y:S02]  /*22fd0*/  F2FP.SATFINITE.E5M2.F32.PACK_AB_MERGE_C R242, R22, R20, RZ ;  /* 0x0000001416f2723e */ /* 0x008fe400048060ff */
[----:B----4-:R-:W-:Y:S01]  /*22fe0*/  F2FP.SATFINITE.E5M2.F32.PACK_AB_MERGE_C R240, R17, R15, RZ ;  /* 0x0000000f11f0723e */ /* 0x010fe200048060ff */
[----:B------:R0:W-:Y:S01]  /*22ff0*/  STL [R1+0x2138], R241 ;  /* 0x002138f101007387 */ /* 0x0001e20000100800 */
[----:B------:R-:W-:-:S03]  /*23000*/  F2FP.SATFINITE.E5M2.F32.PACK_AB_MERGE_C R239, R21, R19, RZ ;  /* 0x0000001315ef723e */ /* 0x000fc600048060ff */
[----:B------:R-:W-:Y:S04]  /*23010*/  STL [R1+0x213c], R242 ;  /* 0x00213cf201007387 */ /* 0x000fe80000100800 */
[----:B------:R1:W-:Y:S01]  /*23020*/  STL [R1+0x2140], R240 ;  /* 0x002140f001007387 */ /* 0x0003e20000100800 */
[----:B0-----:R-:W-:-:S03]  /*23030*/  F2FP.SATFINITE.E5M2.F32.PACK_AB_MERGE_C R241, R252, R23, RZ ;  /* 0x00000017fcf1723e */ /* 0x001fc600048060ff */
[----:B------:R-:W-:Y:S01]  /*23040*/  STL [R1+0x2144], R239 ;  /* 0x002144ef01007387 */ /* 0x000fe20000100800 */
[----:B-1----:R-:W-:-:S03]  /*23050*/  F2FP.SATFINITE.E5M2.F32.PACK_AB_MERGE_C R240, R250, R251, RZ ;  /* 0x000000fbfaf0723e */ /* 0x002fc600048060ff */
[----:B------:R0:W-:Y:S04]  /*23060*/  STL [R1+0x2148], R241 ;  /* 0x002148f101007387 */ /* 0x0001e80000100800 */
[----:B------:R1:W-:Y:S01]  /*23070*/  STL [R1+0x2150], R240 ;  /* 0x002150f001007387 */ /* 0x0003e20000100800 */
[----:B------:R-:W-:Y:S02]  /*23080*/  F2FP.SATFINITE.E5M2.F32.PACK_AB_MERGE_C R242, R248, R249, RZ ;  /* 0x000000f9f8f2723e */ /* 0x000fe400048060ff */
[----:B0-----:R-:W-:Y:S02]  /*23090*/  F2FP.SATFINITE.E5M2.F32.PACK_AB_MERGE_C R241, R246, R247, RZ ;  /* 0x000000f7f6f1723e */ /* 0x001fe400048060ff */
[----:B------:R-:W-:Y:S02]  /*230a0*/  F2FP.SATFINITE.E5M2.F32.PACK_AB_MERGE_C R239, R244, R245, RZ ;  /* 0x000000f5f4ef723e */ /* 0x000fe400048060ff */
[----:B-1----:R-:W-:-:S02]  /*230b0*/  F2FP.SATFINITE.E5M2.F32.PACK_AB_MERGE_C R240, R230, R231, RZ ;  /* 0x000000e7e6f0723e */ /* 0x002fc400048060ff */
[----:B------:R-:W-:Y:S02]  /*230c0*/  F2FP.SATFINITE.E5M2.F32.PACK_AB_MERGE_C R238, R228, R229, RZ ;  /* 0x000000e5e4ee723e */ /* 0x000fe400048060ff */
[----:B------:R-:W-:Y:S02]  /*230d0*/  F2FP.SATFINITE.E5M2.F32.PACK_AB_MERGE_C R237, R226, R227, RZ ;  /* 0x000000e3e2ed723e */ /* 0x000fe400048060ff */
[----:B------:R-:W-:Y:S02]  /*230e0*/  F2FP.SATFINITE.E5M2.F32.PACK_AB_MERGE_C R252, R224, R225, RZ ;  /* 0x000000e1e0fc723e */ /* 0x000fe400048060ff */
[----:B------:R-:W-:Y:S02]  /*230f0*/  F2FP.SATFINITE.E5M2.F32.PACK_AB_MERGE_C R250, R218, R219, RZ ;  /* 0x000000dbdafa723e */ /* 0x000fe400048060ff */
[----:B------:R-:W-:Y:S02]  /*23100*/  F2FP.SATFINITE.E5M2.F32.PACK_AB_MERGE_C R251, R222, R223, RZ ;  /* 0x000000dfdefb723e */ /* 0x000fe400048060ff */
[----:B------:R-:W-:-:S02]  /*23110*/  F2FP.SATFINITE.E5M2.F32.PACK_AB_MERGE_C R231, R214, R215, RZ ;  /* 0x000000d7d6e7723e */ /* 0x000fc400048060ff */
        /* <DEDUP_REMOVED lines=14> */
[----:B------:R-:W-:-:S05]  /*23200*/  F2FP.SATFINITE.E5M2.F32.PACK_AB_MERGE_C R4, R10, R11, RZ ;  /* 0x0000000b0a04723e */ /* 0x000fca00048060ff */
[----:B------:R0:W-:Y:S04]  /*23210*/  STL [R1+0x400], R4 ;  /* 0x0004000401007387 */ /* 0x0001e80000100800 */
[----:B------:R-:W2:Y:S04]  /*23220*/  LDL.LU R90, [R1+0x218] ;  /* 0x00021800015a7983 */ /* 0x000ea80000300800 */
[----:B------:R-:W2:Y:S01]  /*23230*/  LDL.LU R5, [R1+0x21c] ;  /* 0x00021c0001057983 */ /* 0x000ea20000300800 */
[----:B------:R-:W-:-:S05]  /*23240*/  F2FP.SATFINITE.E5M2.F32.PACK_AB_MERGE_C R0, R6, R7, RZ ;  /* 0x000000070600723e */ /* 0x000fca00048060ff */
[----:B------:R1:W-:Y:S04]  /*23250*/  STL [R1+0x204], R0 ;  /* 0x0002040001007387 */ /* 0x0003e80000100800 */
[----:B------:R-:W3:Y:S04]  /*23260*/  LDL.LU R93, [R1+0x220] ;  /* 0x00022000015d7983 */ /* 0x000ee80000300800 */
[----:B------:R-:W3:Y:S04]  /*23270*/  LDL.LU R249, [R1+0x224] ;  /* 0x0002240001f97983 */ /* 0x000ee80000300800 */
[----:B------:R-:W4:Y:S04]  /*23280*/  LDL.LU R92, [R1+0x228] ;  /* 0x00022800015c7983 */ /* 0x000f280000300800 */
[----:B------:R-:W4:Y:S04]  /*23290*/  LDL.LU R248, [R1+0x22c] ;  /* 0x00022c0001f87983 */ /* 0x000f280000300800 */
[----:B0-----:R-:W4:Y:S04]  /*232a0*/  LDL.LU R4, [R1+0x230] ;  /* 0x0002300001047983 */ /* 0x001f280000300800 */
[----:B------:R-:W4:Y:S04]  /*232b0*/  LDL.LU R247, [R1+0x234] ;  /* 0x0002340001f77983 */ /* 0x000f280000300800 */
[----:B-1----:R-:W2:Y:S04]  /*232c0*/  LDL.LU R0, [R1+0x238] ;  /* 0x0002380001007983 */ /* 0x002ea80000300800 */
        /* <DEDUP_REMOVED lines=127> */
[----:B------:R-:W4:Y:S04]  /*23ac0*/  LDL.LU R94, [R1] ;  /* 0x00000000015e7983 */ /* 0x000f280000300800 */
[----:B------:R-:W4:Y:S04]  /*23ad0*/  LDL.LU R95, [R1+0x4] ;  /* 0x00000400015f7983 */ /* 0x000f280000300800 */
[----:B------:R-:W4:Y:S04]  /*23ae0*/  LDL.LU R211, [R1+0x8] ;  /* 0x0000080001d37983 */ /* 0x000f280000300800 */
[----:B------:R-:W4:Y:S01]  /*23af0*/  LDL.LU R201, [R1+0xc] ;  /* 0x00000c0001c97983 */ /* 0x000f220000300800 */
[----:B--2---:R-:W-:-:S02]  /*23b00*/  F2FP.SATFINITE.E5M2.F32.PACK_AB_MERGE_C R246, R246, R0, RZ ;  /* 0x00000000f6f6723e */ /* 0x004fc400048060ff */
[----:B------:R-:W-:Y:S02]  /*23b10*/  F2FP.SATFINITE.E5M2.F32.PACK_AB_MERGE_C R5, R5, R90, RZ ;  /* 0x0000005a0505723e */ /* 0x000fe400048060ff */
[----:B------:R-:W2:Y:S01]  /*23b20*/  LDL.LU R90, [R1+0x2270] ;  /* 0x00227000015a7983 */ /* 0x000ea20000300800 */
[----:B---3--:R-:W-:Y:S02]  /*23b30*/  F2FP.SATFINITE.E5M2.F32.PACK_AB_MERGE_C R249, R249, R93, RZ ;  /* 0x0000005df9f9723e */ /* 0x008fe400048060ff */
[----:B----4-:R-:W-:Y:S01]  /*23b40*/  F2FP.SATFINITE.E5M2.F32.PACK_AB_MERGE_C R248, R248, R92, RZ ;  /* 0x0000005cf8f8723e */ /* 0x010fe200048060ff */
[----:B------:R-:W3:Y:S01]  /*23b50*/  LDL.LU R93, [R1+0x226c] ;  /* 0x00226c00015d7983 */ /* 0x000ee20000300800 */
[----:B------:R-:W-:-:S03]  /*23b60*/  F2FP.SATFINITE.E5M2.F32.PACK_AB_MERGE_C R247, R247, R4, RZ ;  /* 0x00000004f7f7723e */ /* 0x000fc600048060ff */
[----:B------:R-:W3:Y:S01]  /*23b70*/  LDL.LU R92, [R1+0x2268] ;  /* 0x00226800015c7983 */ /* 0x000ee20000300800 */
[----:B------:R-:W-:-:S03]  /*23b80*/  F2FP.SATFINITE.E5M2.F32.PACK_AB_MERGE_C R245, R245, R150, RZ ;  /* 0x00000096f5f5723e */ /* 0x000fc600048060ff */
[----:B------:R-:W4:Y:S01]  /*23b90*/  LDL.LU R4, [R1+0x10] ;  /* 0x0000100001047983 */ /* 0x000f220000300800 */
        /* <DEDUP_REMOVED lines=49> */
[----:B------:R-:W-:-:S05]  /*23eb0*/  F2FP.SATFINITE.E5M2.F32.PACK_AB_MERGE_C R0, R95, R94, RZ ;  /* 0x0000005e5f00723e */ /* 0x000fca00048060ff */
[----:B------:R0:W-:Y:S01]  /*23ec0*/  STL [R1+0x718], R0 ;  /* 0x0007180001007387 */ /* 0x0001e20000100800 */
[----:B------:R-:W-:-:S03]  /*23ed0*/  F2FP.SATFINITE.E5M2.F32.PACK_AB_MERGE_C R94, R201, R211, RZ ;  /* 0x000000d3c95e723e */ /* 0x000fc600048060ff */
[----:B0-----:R-:W4:Y:S04]  /*23ee0*/  LDL.LU R0, [R1+0x14] ;  /* 0x0000140001007983 */ /* 0x001f280000300800 */
[----:B------:R0:W-:Y:S04]  /*23ef0*/  STL [R1+0x714], R94 ;  /* 0x0007145e01007387 */ /* 0x0001e80000100800 */
[----:B------:R-:W2:Y:S04]  /*23f00*/  LDL.LU R150, [R1+0x18] ;  /* 0x0000180001967983 */ /* 0x000ea80000300800 */
[----:B------:R-:W2:Y:S04]  /*23f10*/  LDL.LU R151, [R1+0x1c] ;  /* 0x00001c0001977983 */ /* 0x000ea80000300800 */
        /* <DEDUP_REMOVED lines=43> */
[----:B------:R-:W3:Y:S01]  /*241d0*/  LDL.LU R107, [R1+0xcc] ;  /* 0x0000cc00016b7983 */ /* 0x000ee20000300800 */
[----:B------:R-:W-:-:S03]  /*241e0*/  F2FP.SATFINITE.E5M2.F32.PACK_AB_MERGE_C R11, R11, R100, RZ ;  /* 0x000000640b0b723e */ /* 0x000fc600048060ff */
        /* <DEDUP_REMOVED lines=10> */
[----:B------:R-:W3:Y:S04]  /*24290*/  LDL.LU R101, [R1+0xe4] ;  /* 0x0000e40001657983 */ /* 0x000ee80000300800 */
[----:B------:R-:W3:Y:S04]  /*242a0*/  LDL.LU R98, [R1+0xe8] ;  /* 0x0000e80001627983 */ /* 0x000ee80000300800 */
[----:B------:R-:W3:Y:S04]  /*242b0*/  LDL.LU R99, [R1+0xec] ;  /* 0x0000ec0001637983 */ /* 0x000ee80000300800 */
[----:B------:R-:W3:Y:S04]  /*242c0*/  LDL.LU R96, [R1+0xf0] ;  /* 0x0000f00001607983 */ /* 0x000ee80000300800 */
[----:B------:R-:W3:Y:S04]  /*242d0*/  LDL.LU R97, [R1+0xf4] ;  /* 0x0000f40001617983 */ /* 0x000ee80000300800 */
[----:B0-----:R-:W3:Y:S04]  /*242e0*/  LDL.LU R94, [R1+0xf8] ;  /* 0x0000f800015e7983 */ /* 0x001ee80000300800 */
[----:B------:R-:W3:Y:S04]  /*242f0*/  LDL.LU R95, [R1+0xfc] ;  /* 0x0000fc00015f7983 */ /* 0x000ee80000300800 */
[----:B------:R-:W3:Y:S04]  /*24300*/  LDL.LU R211, [R1+0x100] ;  /* 0x0001000001d37983 */ /* 0x000ee80000300800 */
[----:B------:R-:W3:Y:S01]  /*24310*/  LDL.LU R201, [R1+0x104] ;  /* 0x0001040001c97983 */ /* 0x000ee20000300800 */
[----:B----4-:R-:W-:-:S05]  /*24320*/  F2FP.SATFINITE.E5M2.F32.PACK_AB_MERGE_C R0, R0, R4, RZ ;  /* 0x000000040000723e */ /* 0x010fca00048060ff */
[----:B------:R0:W-:Y:S01]  /*24330*/  STL [R1+0x720], R0 ;  /* 0x0007200001007387 */ /* 0x0001e20000100800 */
[----:B--2---:R-:W-:Y:S02]  /*24340*/  F2FP.SATFINITE.E5M2.F32.PACK_AB_MERGE_C R150, R151, R150, RZ ;  /* 0x000000969796723e */ /* 0x004fe400048060ff */
[----:B---3--:R-:W-:-:S03]  /*24350*/  F2FP.SATFINITE.E5M2.F32.PACK_AB_MERGE_C R4, R149, R148, RZ ;  /* 0x000000949504723e */ /* 0x008fc600048060ff */
[----:B------:R-:W-:Y:S04]  /*24360*/  STL [R1+0x71c], R150 ;  /* 0x00071c9601007387 */ /* 0x000fe80000100800 */
[----:B------:R1:W-:Y:S01]  /*24370*/  STL [R1+0x730], R4 ;  /* 0x0007300401007387 */ /* 0x0003e20000100800 */
[----:B0-----:R-:W-:-:S05]  /*24380*/  F2FP.SATFINITE.E5M2.F32.PACK_AB_MERGE_C R0, R147, R146, RZ ;  /* 0x000000929300723e */ /* 0x001fca00048060ff */
[----:B------:R0:W-:Y:S01]  /*24390*/  STL [R1+0x72c], R0 ;  /* 0x00072c0001007387 */ /* 0x0001e20000100800 */
[----:B------:R-:W-:Y:S02]  /*243a0*/  F2FP.SATFINITE.E5M2.F32.PACK_AB_MERGE_C R144, R145, R144, RZ ;  /* 0x000000909190723e */ /* 0x000fe400048060ff */
[----:B-1----:R-:W-:-:S03]  /*243b0*/  F2FP.SATFINITE.E5M2.F32.PACK_AB_MERGE_C R4, R143, R142, RZ ;  /* 0x0000008e8f04723e */ /* 0x002fc600048060ff */
        /* <DEDUP_REMOVED lines=46> */
[----:B------:R-:W-:-:S05]  /*246a0*/  F2FP.SATFINITE.E5M2.F32.PACK_AB_MERGE_C R96, R97, R96, RZ ;  /* 0x000000606160723e */ /* 0x000fca00048060ff */
[----:B------:R2:W-:Y:S01]  /*246b0*/  STL [R1+0x900], R96 ;  /* 0x0009006001007387 */ /* 0x0005e20000100800 */
[----:B-1----:R-:W-:-:S03]  /*246c0*/  F2FP.SATFINITE.E5M2.F32.PACK_AB_MERGE_C R4, R95, R94, RZ ;  /* 0x0000005e5f04723e */ /* 0x002fc600048060ff */
[----:B------:R-:W3:Y:S01]  /*246d0*/  LDL.LU R95, [R1+0x108] ;  /* 0x00010800015f7983 */ /* 0x000ee20000300800 */
[----:B0-----:R-:W-:-:S03]  /*246e0*/  F2FP.SATFINITE.E5M2.F32.PACK_AB_MERGE_C R0, R201, R211, RZ ;  /* 0x000000d3c900723e */ /* 0x001fc600048060ff */
[----:B------:R-:W-:Y:S04]  /*246f0*/  STL [R1+0x8fc], R4 ;  /* 0x0008fc0401007387 */ /* 0x000fe80000100800 */
[----:B------:R-:W3:Y:S04]  /*24700*/  LDL.LU R94, [R1+0x10c] ;  /* 0x00010c00015e7983 */ /* 0x000ee80000300800 */
[----:B------:R0:W-:Y:S04]  /*24710*/  STL [R1+0x910], R0 ;  /* 0x0009100001007387 */ /* 0x0001e80000100800 */
[----:B------:R-:W4:Y:S04]  /*24720*/  LDL.LU R97, [R1+0x110] ;  /* 0x0001100001617983 */ /* 0x000f280000300800 */
[----:B--2---:R-:W4:Y:S04]  /*24730*/  LDL.LU R96, [R1+0x114] ;  /* 0x0001140001607983 */ /* 0x004f280000300800 */
        /* <DEDUP_REMOVED lines=54> */
[----:B0-----:R-:W2:Y:S04]  /*24aa0*/  LDL.LU R0, [R1+0x1f0] ;  /* 0x0001f00001007983 */ /* 0x001ea80000300800 */
[----:B------:R-:W2:Y:S04]  /*24ab0*/  LDL.LU R4, [R1+0x1f4] ;  /* 0x0001f40001047983 */ /* 0x000ea80000300800 */
[----:B------:R-:W2:Y:S04]  /*24ac0*/  LDL.LU R211, [R1+0x1f8] ;  /* 0x0001f80001d37983 */ /* 0x000ea80000300800 */
[----:B------:R-:W2:Y:S01]  /*24ad0*/  LDL.LU R201, [R1+0x1fc] ;  /* 0x0001fc0001c97983 */ /* 0x000ea20000300800 */
[----:B---3--:R-:W-:-:S03]  /*24ae0*/  F2FP.SATFINITE.E5M2.F32.PACK_AB_MERGE_C R94, R94, R95, RZ ;  /* 0x0000005f5e5e723e */ /* 0x008fc600048060ff */
[----:B------:R-:W3:Y:S04]  /*24af0*/  LDL.LU R95, [R1+0x2264] ;  /* 0x00226400015f7983 */ /* 0x000ee80000300800 */
[----:B------:R0:W-:Y:S01]  /*24b00*/  STL [R1+0x90c], R94 ;  /* 0x00090c5e01007387 */ /* 0x0001e20000100800 */
[----:B----4-:R-:W-:-:S03]  /*24b10*/  F2FP.SATFINITE.E5M2.F32.PACK_AB_MERGE_C R96, R96, R97, RZ ;  /* 0x000000616060723e */ /* 0x010fc600048060ff */
[----:B0-----:R-:W3:Y:S01]  /*24b20*/  LDL.LU R94, [R1+0x2260] ;  /* 0x00226000015e7983 */ /* 0x001ee20000300800 */
[----:B--2---:R-:W-:-:S03]  /*24b30*/  F2FP.SATFINITE.E5M2.F32.PACK_AB_MERGE_C R98, R98, R99, RZ ;  /* 0x000000636262723e */ /* 0x004fc600048060ff */
[----:B------:R-:W2:Y:S04]  /*24b40*/  LDL.LU R97, [R1+0x225c] ;  /* 0x00225c0001617983 */ /* 0x000ea80000300800 */
[----:B------:R0:W-:Y:S01]  /*24b50*/  STL [R1+0x920], R96 ;  /* 0x0009206001007387 */ /* 0x0001e20000100800 */
[----:B------:R-:W-:-:S03]  /*24b60*/  F2FP.SATFINITE.E5M2.F32.PACK_AB_MERGE_C R100, R100, R101, RZ ;  /* 0x000000656464723e */ /* 0x000fc600048060ff */
[----:B0-----:R-:W2:Y:S01]  /*24b70*/  LDL.LU R96, [R1+0x2258] ;  /* 0x0022580001607983 */ /* 0x001ea20000300800 */
[----:B------:R-:W-:-:S03]  /*24b80*/  F2FP.SATFINITE.E5M2.F32.PACK_AB_MERGE_C R102, R102, R103, RZ ;  /* 0x000000676666723e */ /* 0x000fc600048060ff */
[----:B------:R-:W4:Y:S04]  /*24b90*/  LDL.LU R99, [R1+0x2254] ;  /* 0x0022540001637983 */ /* 0x000f280000300800 */
[----:B------:R0:W-:Y:S01]  /*24ba0*/  STL [R1+0x91c], R98 ;  /* 0x00091c6201007387 */ /* 0x0001e20000100800 */
[----:B------:R-:W-:-:S03]  /*24bb0*/  F2FP.SATFINITE.E5M2.F32.PACK_AB_MERGE_C R104, R104, R105, RZ ;  /* 0x000000696868723e */ /* 0x000fc600048060ff */
[----:B0-----:R-:W4:Y:S04]  /*24bc0*/  LDL.LU R98, [R1+0x2250] ;  /* 0x0022500001627983 */ /* 0x001f280000300800 */
[----:B------:R-:W4:Y:S04]  /*24bd0*/  LDL.LU R101, [R1+0x224c] ;  /* 0x00224c0001657983 */ /* 0x000f280000300800 */
[----:B------:R0:W-:Y:S01]  /*24be0*/  STL [R1+0x930], R100 ;  /* 0x0009306401007387 */ /* 0x0001e20000100800 */
[----:B------:R-:W-:Y:S02]  /*24bf0*/  F2FP.SATFINITE.E5M2.F32.PACK_AB_MERGE_C R106, R106, R107, RZ ;  /* 0x0000006b6a6a723e */ /* 0x000fe400048060ff */
[----:B------:R-:W-:Y:S01]  /*24c00*/  F2FP.SATFINITE.E5M2.F32.PACK_AB_MERGE_C R108, R108, R109, RZ ;  /* 0x0000006d6c6c723e */ /* 0x000fe200048060ff */
[----:B0-----:R-:W4:Y:S04]  /*24c10*/  LDL.LU R100, [R1+0x2248] ;  /* 0x0022480001647983 */ /* 0x001f280000300800 */
[----:B------:R-:W4:Y:S04]  /*24c20*/  LDL.LU R103, [R1+0x2244] ;  /* 0x0022440001677983 */ /* 0x000f280000300800 */
[----:B------:R0:W-:Y:S01]  /*24c30*/  STL [R1+0x92c], R102 ;  /* 0x00092c6601007387 */ /* 0x0001e20000100800 */
[----:B------:R-:W-:-:S03]  /*24c40*/  F2FP.SATFINITE.E5M2.F32.PACK_AB_MERGE_C R110, R110, R111, RZ ;  /* 0x0000006f6e6e723e */ /* 0x000fc600048060ff */
        /* <DEDUP_REMOVED lines=82> */
[----:B------:R0:W-:Y:S04]  /*25170*/  STL [R1+0x9b8], R144 ;  /* 0x0009b89001007387 */ /* 0x0001e80000100800 */
        /* <DEDUP_REMOVED lines=9> */
[----:B0-----:R-:W4:Y:S01]  /*25210*/  LDL.LU R150, [R1+0x2180] ;  /* 0x0021800001967983 */ /* 0x001f220000300800 */
[----:B------:R-:W-:-:S02]  /*25220*/  F2FP.SATFINITE.E5M2.F32.PACK_AB_MERGE_C R4, R4, R0, RZ ;  /* 0x000000000404723e */ /* 0x000fc400048060ff */
[----:B------:R-:W-:Y:S01]  /*25230*/  F2FP.SATFINITE.E5M2.F32.PACK_AB_MERGE_C R201, R201, R211, RZ ;  /* 0x000000d3c9c9723e */ /* 0x000fe200048060ff */
[----:B------:R-:W4:Y:S04]  /*25240*/  LDL.LU R0, [R1+0x217c] ;  /* 0x00217c0001007983 */ /* 0x000f280000300800 */
[----:B------:R0:W-:Y:S04]  /*25250*/  STL [R1+0x9c8], R4 ;  /* 0x0009c80401007387 */ /* 0x0001e80000100800 */
[----:B------:R-:W-:Y:S01]  /*25260*/  STL [R1+0x9c4], R201 ;  /* 0x0009c4c901007387 */ /* 0x000fe20000100800 */
[----:B0-----:R-:W-:-:S02]  /*25270*/  F2FP.SATFINITE.E5M2.F32.PACK_AB_MERGE_C R4, R25, R24, RZ ;  /* 0x000000181904723e */ /* 0x001fc400048060ff */
[----:B------:R-:W-:Y:S02]  /*25280*/  F2FP.SATFINITE.E5M2.F32.PACK_AB_MERGE_C R25, R27, R26, RZ ;  /* 0x0000001a1b19723e */ /* 0x000fe400048060ff */
[----:B------:R-:W-:Y:S01]  /*25290*/  F2FP.SATFINITE.E5M2.F32.PACK_AB_MERGE_C R24, R29, R28, RZ ;  /* 0x0000001c1d18723e */ /* 0x000fe200048060ff */
[----:B------:R0:W-:Y:S04]  /*252a0*/  STL [R1+0x6d0], R4 ;  /* 0x0006d00401007387 */ /* 0x0001e80000100800 */
[----:B------:R1:W-:Y:S01]  /*252b0*/  STL [R1+0x6cc], R25 ;  /* 0x0006cc1901007387 */ /* 0x0003e20000100800 */
[----:B0-----:R-:W-:-:S03]  /*252c0*/  F2FP.SATFINITE.E5M2.F32.PACK_AB_MERGE_C R4, R31, R30, RZ ;  /* 0x0000001e1f04723e */ /* 0x001fc600048060ff */
[----:B------:R0:W-:Y:S01]  /*252d0*/  STL [R1+0x6d8], R24 ;  /* 0x0006d81801007387 */ /* 0x0001e20000100800 */
[----:B-1----:R-:W-:-:S03]  /*252e0*/  F2FP.SATFINITE.E5M2.F32.PACK_AB_MERGE_C R25, R33, R32, RZ ;  /* 0x000000202119723e */ /* 0x002fc600048060ff */
        /* <DEDUP_REMOVED lines=61> */
[----:B---3--:R-:W-:-:S03]  /*256c0*/  F2FP.SATFINITE.E5M2.F32.PACK_AB_MERGE_C R24, R95, R94, RZ ;  /* 0x0000005e5f18723e */ /* 0x008fc600048060ff */
[----:B------:R4:W-:Y:S01]  /*256d0*/  STL [R1+0x7d4], R25 ;  /* 0x0007d41901007387 */ /* 0x0009e20000100800 */
[----:B--2---:R-:W-:-:S03]  /*256e0*/  F2FP.SATFINITE.E5M2.F32.PACK_AB_MERGE_C R4, R97, R96, RZ ;  /* 0x000000606104723e */ /* 0x004fc600048060ff */
[----:B------:R0:W-:Y:S01]  /*256f0*/  STL [R1+0x7d0], R24 ;  /* 0x0007d01801007387 */ /* 0x0001e20000100800 */
[----:B----4-:R-:W-:-:S03]  /*25700*/  F2FP.SATFINITE.E5M2.F32.PACK_AB_MERGE_C R25, R99, R98, RZ ;  /* 0x000000626319723e */ /* 0x010fc600048060ff */
        /* <DEDUP_REMOVED lines=50> */
[----:B------:R0:W-:Y:S04]  /*25a30*/  STL [R1+0x974], R25 ;  /* 0x0009741901007387 */ /* 0x0001e80000100800 */
[----:B------:R-:W2:Y:S01]  /*25a40*/  LDL.LU R32, [R1+0xc00] ;  /* 0x000c000001207983 */ /* 0x000ea20000300800 */
[----:B-1----:R-:W-:-:S03]  /*25a50*/  F2FP.SATFINITE.E5M2.F32.PACK_AB_MERGE_C R4, R151, R150, RZ ;  /* 0x000000969704723e */ /* 0x002fc600048060ff */
[----:B------:R1:W-:Y:S04]  /*25a60*/  STL [R1+0x988], R24 ;  /* 0x0009881801007387 */ /* 0x0003e80000100800 */
[----:B------:R-:W3:Y:S04]  /*25a70*/  LDL.LU R31, [R1+0xa04] ;  /* 0x000a0400011f7983 */ /* 0x000ee80000300800 */
[----:B------:R4:W-:Y:S04]  /*25a80*/  STL [R1+0x984], R4 ;  /* 0x0009840401007387 */ /* 0x0009e80000100800 */
[----:B------:R-:W3:Y:S01]  /*25a90*/  LDL.LU R30, [R1+0xa00] ;  /* 0x000a0000011e7983 */ /* 0x000ee20000300800 */
[----:B------:R-:W-:Y:S01]  /*25aa0*/  LOP3.LUT R202, R202, 0xffff, RZ, 0xc0, !PT ;  /* 0x0000ffffcaca7812 */ /* 0x000fe200078ec0ff */
[----:B0-----:R-:W-:Y:S01]  /*25ab0*/  VIADD R25, R0, 0xaa ;  /* 0x000000aa00197836 */ /* 0x001fe20000000000 */
[----:B------:R-:W-:-:S02]  /*25ac0*/  LOP3.LUT R29, R199, 0xffff, RZ, 0xc0, !PT ;  /* 0x0000ffffc71d7812 */ /* 0x000fc400078ec0ff */
[----:B------:R-:W-:Y:S02]  /*25ad0*/  LOP3.LUT R203, R203, 0xffff, RZ, 0xc0, !PT ;  /* 0x0000ffffcbcb7812 */ /* 0x000fe400078ec0ff */
[----:B------:R-:W-:Y:S01]  /*25ae0*/  LOP3.LUT R211, R179, 0xffff, RZ, 0xc0, !PT ;  /* 0x0000ffffb3d37812 */ /* 0x000fe200078ec0ff */
[----:B-1----:R-:W-:Y:S01]  /*25af0*/  VIADD R24, R0, 0xab ;  /* 0x000000ab00187836 */ /* 0x002fe20000000000 */
[----:B------:R-:W-:Y:S02]  /*25b00*/  LOP3.LUT R207, R207, 0xffff, RZ, 0xc0, !PT ;  /* 0x0000ffffcfcf7812 */ /* 0x000fe400078ec0ff */
[----:B------:R-:W-:Y:S02]  /*25b10*/  LOP3.LUT R206, R206, 0xffff, RZ, 0xc0, !PT ;  /* 0x0000ffffcece7812 */ /* 0x000fe400078ec0ff */
[----:B------:R-:W-:Y:S02]  /*25b20*/  LOP3.LUT R33, R198, 0xffff, RZ, 0xc0, !PT ;  /* 0x0000ffffc6217812 */ /* 0x000fe400078ec0ff */
[----:B------:R-:W-:-:S02]  /*25b30*/  LOP3.LUT R199, R178, 0xffff, RZ, 0xc0, !PT ;  /* 0x0000ffffb2c77812 */ /* 0x000fc400078ec0ff */
[----:B----4-:R-:W-:Y:S01]  /*25b40*/  LOP3.LUT R4, R6, 0xffff, RZ, 0xc0, !PT ;  /* 0x0000ffff06047812 */ /* 0x010fe200078ec0ff */
[----:B------:R-:W-:Y:S01]  /*25b50*/  STL [R1+0x10], R29 ;  /* 0x0000101d01007387 */ /* 0x000fe20000100800 */
[----:B------:R-:W-:Y:S02]  /*25b60*/  LOP3.LUT R205, R205, 0xffff, RZ, 0xc0, !PT ;  /* 0x0000ffffcdcd7812 */ /* 0x000fe400078ec0ff */
[----:B------:R-:W-:Y:S02]  /*25b70*/  LOP3.LUT R204, R204, 0xffff, RZ, 0xc0, !PT ;  /* 0x0000ffffcccc7812 */ /* 0x000fe400078ec0ff */
[----:B------:R-:W-:Y:S02]  /*25b80*/  LOP3.LUT R201, R7, 0xffff, RZ, 0xc0, !PT ;  /* 0x0000ffff07c97812 */ /* 0x000fe400078ec0ff */
[--C-:B------:R-:W-:Y:S02]  /*25b90*/  PRMT R6, R211, 0x3340, R0.reuse ;  /* 0x00003340d3067816 */ /* 0x100fe40000000000 */
[----:B------:R-:W-:Y:S01]  /*25ba0*/  PRMT R26, R202, 0x3340, R203 ;  /* 0x00003340ca1a7816 */ /* 0x000fe200000000cb */
[----:B------:R-:W-:Y:S01]  /*25bb0*/  STL [R1+0xc], R33 ;  /* 0x00000c2101007387 */ /* 0x000fe20000100800 */
[----:B------:R-:W-:-:S02]  /*25bc0*/  PRMT R7, R199, 0x3340, R0 ;  /* 0x00003340c7077816 */ /* 0x000fc40000000000 */
[----:B------:R-:W-:Y:S01]  /*25bd0*/  PRMT R27, R207, 0x3340, R206 ;  /* 0x00003340cf1b7816 */ /* 0x000fe200000000ce */
[----:B------:R0:W-:Y:S01]  /*25be0*/  STL [R1+0x20fc], R4 ;  /* 0x0020fc0401007387 */ /* 0x0001e20000100800 */
[----:B------:R-:W-:Y:S01]  /*25bf0*/  ISETP.GE.AND P0, PT, R25, UR7, PT ;  /* 0x0000000719007c0c */ /* 0x000fe2000bf06270 */
[----:B------:R-:W-:Y:S01]  /*25c00*/  ULDC UR7, c[0x0][0x248] ;  /* 0x0000920000077ab9 */ /* 0x000fe20000000800 */
[----:B------:R-:W-:Y:S01]  /*25c10*/  ISETP.GE.AND P1, PT, R24, UR9, PT ;  /* 0x0000000918007c0c */ /* 0x000fe2000bf26270 */
[----:B------:R-:W-:Y:S01]  /*25c20*/  ULDC UR9, c[0x0][0x228] ;  /* 0x00008a0000097ab9 */ /* 0x000fe20000000800 */
[--C-:B------:R-:W-:Y:S02]  /*25c30*/  PRMT R25, R4, 0x3340, R0.reuse ;  /* 0x0000334004197816 */ /* 0x100fe40000000000 */
[----:B------:R-:W-:Y:S02]  /*25c40*/  PRMT R24, R201, 0x3340, R0 ;  /* 0x00003340c9187816 */ /* 0x000fe40000000000 */
[----:B------:R-:W-:-:S02]  /*25c50*/  PRMT R28, R205, 0x3340, R204 ;  /* 0x00003340cd1c7816 */ /* 0x000fc400000000cc */
[----:B0-----:R-:W-:Y:S02]  /*25c60*/  PRMT R4, R26, 0x5410, R6 ;  /* 0x000054101a047816 */ /* 0x001fe40000000006 */
[----:B------:R-:W-:Y:S02]  /*25c70*/  PRMT R7, R27, 0x5410, R7 ;  /* 0x000054101b077816 */ /* 0x000fe40000000007 */
[----:B------:R-:W-:Y:S01]  /*25c80*/  PRMT R29, R29, 0x3340, R33 ;  /* 0x000033401d1d7816 */ /* 0x000fe20000000021 */
[----:B------:R0:W-:Y:S01]  /*25c90*/  STL [R1+0xb48], R4 ;  /* 0x000b480401007387 */ /* 0x0001e20000100800 */
[----:B------:R-:W-:-:S03]  /*25ca0*/  PRMT R6, R28, 0x5410, R24 ;  /* 0x000054101c067816 */ /* 0x000fc60000000018 */
[----:B------:R-:W-:Y:S04]  /*25cb0*/  STL [R1+0xb44], R7 ;  /* 0x000b440701007387 */ /* 0x000fe80000100800 */
[----:B------:R-:W4:Y:S01]  /*25cc0*/  LDL.LU R36, [R1+0xc0c] ;  /* 0x000c0c0001247983 */ /* 0x000f220000300800 */
[----:B0-----:R-:W-:-:S03]  /*25cd0*/  PRMT R4, R29, 0x5410, R25 ;  /* 0x000054101d047816 */ /* 0x001fc60000000019 */
[----:B------:R-:W-:Y:S04]  /*25ce0*/  STL [R1+0xb40], R6 ;  /* 0x000b400601007387 */ /* 0x000fe80000100800 */
[----:B------:R-:W4:Y:S04]  /*25cf0*/  LDL.LU R35, [R1+0xc08] ;  /* 0x000c080001237983 */ /* 0x000f280000300800 */
[----:B------:R3:W-:Y:S04]  /*25d00*/  STL [R1+0xb3c], R4 ;  /* 0x000b3c0401007387 */ /* 0x0007e80000100800 */
[----:B------:R-:W4:Y:S01]  /*25d10*/  LDL.LU R34, [R1+0xc04] ;  /* 0x000c040001227983 */ /* 0x000f220000300800 */
[----:B--2---:R-:W-:-:S05]  /*25d20*/  LOP3.LUT R26, R32, 0xffff, RZ, 0xc0, !PT ;  /* 0x0000ffff201a7812 */ /* 0x004fca00078ec0ff */
[----:B------:R-:W-:Y:S04]  /*25d30*/  STL [R1], R26 ;  /* 0x0000001a01007387 */ /* 0x000fe80000100800 */
[----:B------:R-:W2:Y:S01]  /*25d40*/  LDL.LU R33, [R1+0xa08] ;  /* 0x000a080001217983 */ /* 0x000ea20000300800 */
[----:B---3--:R-:W-:-:S05]  /*25d50*/  LOP3.LUT R4, R30, 0xffff, RZ, 0xc0, !PT ;  /* 0x0000ffff1e047812 */ /* 0x008fca00078ec0ff */
[----:B------:R-:W-:Y:S04]  /*25d60*/  STL [R1+0x20], R4 ;  /* 0x0000200401007387 */ /* 0x000fe80000100800 */
[----:B------:R-:W3:Y:S04]  /*25d70*/  LDL.LU R32, [R1+0x80c] ;  /* 0x00080c0001207983 */ /* 0x000ee80000300800 */
[----:B------:R-:W3:Y:S01]  /*25d80*/  LDL.LU R30, [R1+0x808] ;  /* 0x00080800011e7983 */ /* 0x000ee20000300800 */
[----:B------:R-:W-:-:S03]  /*25d90*/  LOP3.LUT R149, R31, 0xffff, RZ, 0xc0, !PT ;  /* 0x0000ffff1f957812 */ /* 0x000fc600078ec0ff */
[----:B------:R-:W3:Y:S01]  /*25da0*/  LDL.LU R31, [R1+0x804] ;  /* 0x00080400011f7983 */ /* 0x000ee20000300800 */
[----:B------:R-:W-:Y:S02]  /*25db0*/  LOP3.LUT R27, R200, 0xffff, RZ, 0xc0, !PT ;  /* 0x0000ffffc81b7812 */ /* 0x000fe400078ec0ff */
[----:B------:R-:W-:Y:S02]  /*25dc0*/  LOP3.LUT R208, R208, 0xffff, RZ, 0xc0, !PT ;  /* 0x0000ffffd0d07812 */ /* 0x000fe400078ec0ff */
[----:B------:R-:W-:Y:S02]  /*25dd0*/  LOP3.LUT R209, R209, 0xffff, RZ, 0xc0, !PT ;  /* 0x0000ffffd1d17812 */ /* 0x000fe400078ec0ff */
[----:B------:R-:W-:Y:S02]  /*25de0*/  LOP3.LUT R200, R181, 0xffff, RZ, 0xc0, !PT ;  /* 0x0000ffffb5c87812 */ /* 0x000fe400078ec0ff */
[----:B------:R-:W-:Y:S02]  /*25df0*/  LOP3.LUT R7, R180, 0xffff, RZ, 0xc0, !PT ;  /* 0x0000ffffb4077812 */ /* 0x000fe400078ec0ff */
[----:B------:R-:W-:Y:S01]  /*25e00*/  LOP3.LUT R150, R221, 0xffff, RZ, 0xc0, !PT ;  /* 0x0000ffffdd967812 */ /* 0x000fe200078ec0ff */
[----:B------:R-:W-:Y:S01]  /*25e10*/  STL [R1+0x18], R27 ;  /* 0x0000181b01007387 */ /* 0x000fe20000100800 */
[----:B------:R-:W-:-:S02]  /*25e20*/  LOP3.LUT R151, R210, 0xffff, RZ, 0xc0, !PT ;  /* 0x0000ffffd2977812 */ /* 0x000fc400078ec0ff */
[----:B------:R-:W-:Y:S01]  /*25e30*/  PRMT R6, R200, 0x3340, R0 ;  /* 0x00003340c8067816 */ /* 0x000fe20000000000 */
[----:B------:R0:W-:Y:S01]  /*25e40*/  STL [R1+0x14], R7 ;  /* 0x0000140701007387 */ /* 0x0001e20000100800 */
[----:B------:R-:W-:Y:S02]  /*25e50*/  PRMT R24, R208, 0x3340, R209 ;  /* 0x00003340d0187816 */ /* 0x000fe400000000d1 */
[----:B------:R-:W-:Y:S02]  /*25e60*/  LOP3.LUT R210, R9, 0xffff, RZ, 0xc0, !PT ;  /* 0x0000ffff09d27812 */ /* 0x000fe400078ec0ff */
[----:B------:R-:W-:Y:S02]  /*25e70*/  LOP3.LUT R221, R8, 0xffff, RZ, 0xc0, !PT ;  /* 0x0000ffff08dd7812 */ /* 0x000fe400078ec0ff */
[----:B------:R-:W-:Y:S02]  /*25e80*/  PRMT R25, R26, 0x3340, R150 ;  /* 0x000033401a197816 */ /* 0x000fe40000000096 */
[----:B0-----:R-:W-:-:S02]  /*25e90*/  PRMT R7, R7, 0x3340, R0 ;  /* 0x0000334007077816 */ /* 0x001fc40000000000 */
[----:B------:R-:W-:Y:S02]  /*25ea0*/  PRMT R6, R24, 0x5410, R6 ;  /* 0x0000541018067816 */ /* 0x000fe40000000006 */
[--C-:B------:R-:W-:Y:S02]  /*25eb0*/  PRMT R8, R210, 0x3340, R0.reuse ;  /* 0x00003340d2087816 */ /* 0x100fe40000000000 */
[----:B------:R-:W-:Y:S02]  /*25ec0*/  PRMT R26, R149, 0x3340, R151 ;  /* 0x00003340951a7816 */ /* 0x000fe40000000097 */
[----:B------:R-:W-:Y:S02]  /*25ed0*/  PRMT R27, R4, 0x3340, R27 ;  /* 0x00003340041b7816 */ /* 0x000fe4000000001b */
[----:B------:R-:W-:Y:S02]  /*25ee0*/  PRMT R9, R221, 0x3340, R0 ;  /* 0x00003340dd097816 */ /* 0x000fe40000000000 */
[----:B------:R-:W-:Y:S01]  /*25ef0*/  PRMT R4, R25, 0x5410, R7 ;  /* 0x0000541019047816 */ /* 0x000fe20000000007 */
[----:B------:R-:W-:Y:S01]  /*25f00*/  STL [R1+0x2100], R221 ;  /* 0x002100dd01007387 */ /* 0x000fe20000100800 */
[----:B------:R-:W-:-:S03]  /*25f10*/  PRMT R7, R26, 0x5410, R8 ;  /* 0x000054101a077816 */ /* 0x000fc60000000008 */
[----:B------:R0:W-:Y:S04]  /*25f20*/  STL [R1+0xb38], R6 ;  /* 0x000b380601007387 */ /* 0x0001e80000100800 */
[----:B------:R4:W-:Y:S01]  /*25f30*/  STL [R1+0xb34], R4 ;  /* 0x000b340401007387 */ /* 0x0009e20000100800 */
[----:B0-----:R-:W-:-:S03]  /*25f40*/  PRMT R6, R27, 0x5410, R9 ;  /* 0x000054101b067816 */ /* 0x001fc60000000009 */
[----:B------:R-:W-:Y:S01]  /*25f50*/  STL [R1+0xb30], R7 ;  /* 0x000b300701007387 */ /* 0x000fe20000100800 */
[----:B----4-:R-:W-:-:S03]  /*25f60*/  LOP3.LUT R4, R36, 0xffff, RZ, 0xc0, !PT ;  /* 0x0000ffff24047812 */ /* 0x010fc600078ec0ff */
[----:B------:R0:W-:Y:S04]  /*25f70*/  STL [R1+0xb2c], R6 ;  /* 0x000b2c0601007387 */ /* 0x0001e80000100800 */
[----:B------:R-:W4:Y:S04]  /*25f80*/  LDL.LU R39, [R1+0xc18] ;  /* 0x000c180001277983 */ /* 0x000f280000300800 */
[----:B------:R-:W-:Y:S04]  /*25f90*/  STL [R1+0x40], R4 ;  /* 0x0000400401007387 */ /* 0x000fe80000100800 */
[----:B------:R-:W4:Y:S01]  /*25fa0*/  LDL.LU R38, [R1+0xc14] ;  /* 0x000c140001267983 */ /* 0x000f220000300800 */
[----:B------:R-:W-:-:S03]  /*25fb0*/  LOP3.LUT R179, R34, 0xffff, RZ, 0xc0, !PT ;  /* 0x0000ffff22b37812 */ /* 0x000fc600078ec0ff */
[----:B------:R-:W4:Y:S04]  /*25fc0*/  LDL.LU R37, [R1+0xc10] ;  /* 0x000c100001257983 */ /* 0x000f280000300800 */
[----:B------:R-:W4:Y:S04]  /*25fd0*/  LDL.LU R36, [R1+0xa0c] ;  /* 0x000a0c0001247983 */ /* 0x000f280000300800 */
[----:B------:R-:W4:Y:S01]  /*25fe0*/  LDL.LU R34, [R1+0x818] ;  /* 0x0008180001227983 */ /* 0x000f220000300800 */
[----:B--2---:R-:W-:-:S05]  /*25ff0*/  LOP3.LUT R25, R33, 0xffff, RZ, 0xc0, !PT ;  /* 0x0000ffff21197812 */ /* 0x004fca00078ec0ff */
[----:B------:R1:W-:Y:S01]  /*26000*/  STL [R1+0x8], R25 ;  /* 0x0000081901007387 */ /* 0x0003e20000100800 */
[----:B---3--:R-:W-:-:S03]  /*26010*/  LOP3.LUT R180, R30, 0xffff, RZ, 0xc0, !PT ;  /* 0x0000ffff1eb47812 */ /* 0x008fc600078ec0ff */
[----:B------:R-:W2:Y:S01]  /*26020*/  LDL.LU R30, [R1+0x814] ;  /* 0x00081400011e7983 */ /* 0x000ea20000300800 */
[----:B------:R-:W-:Y:S02]  /*26030*/  LOP3.LUT R26, R32, 0xffff, RZ, 0xc0, !PT ;  /* 0x0000ffff201a7812 */ /* 0x000fe400078ec0ff */
[----:B------:R-:W-:Y:S02]  /*26040*/  LOP3.LUT R27, R220, 0xffff, RZ, 0xc0, !PT ;  /* 0x0000ffffdc1b7812 */ /* 0x000fe400078ec0ff */
[----:B------:R-:W-:Y:S01]  /*26050*/  LOP3.LUT R181, R31, 0xffff, RZ, 0xc0, !PT ;  /* 0x0000ffff1fb57812 */ /* 0x000fe200078ec0ff */
[----:B------:R3:W-:Y:S04]  /*26060*/  STL [R1+0x3c], R26 ;  /* 0x00003c1a01007387 */ /* 0x0007e80000100800 */
[----:B------:R-:W2:Y:S04]  /*26070*/  LDL.LU R220, [R1+0x2178] ;  /* 0x0021780001dc7983 */ /* 0x000ea80000300800 */
[----:B------:R-:W2:Y:S01]  /*26080*/  LDL.LU R31, [R1+0x810] ;  /* 0x00081000011f7983 */ /* 0x000ea20000300800 */
[----:B------:R-:W-:-:S02]  /*26090*/  LOP3.LUT R178, R35, 0xffff, RZ, 0xc0, !PT ;  /* 0x0000ffff23b27812 */ /* 0x000fc400078ec0ff */
[----:B------:R-:W-:Y:S02]  /*260a0*/  LOP3.LUT R183, R183, 0xffff, RZ, 0xc0, !PT ;  /* 0x0000ffffb7b77812 */ /* 0x000fe400078ec0ff */
[----:B------:R-:W-:Y:S02]  /*260b0*/  LOP3.LUT R182, R182, 0xffff, RZ, 0xc0, !PT ;  /* 0x0000ffffb6b67812 */ /* 0x000fe400078ec0ff */
[----:B------:R-:W-:Y:S02]  /*260c0*/  LOP3.LUT R198, R11, 0xffff, RZ, 0xc0, !PT ;  /* 0x0000ffff0bc67812 */ /* 0x000fe400078ec0ff */
[----:B0-----:R-:W-:Y:S02]  /*260d0*/  PRMT R6, R183, 0x3340, R0 ;  /* 0x00003340b7067816 */ /* 0x001fe40000000000 */
[----:B------:R-:W-:Y:S02]  /*260e0*/  PRMT R11, R178, 0x3340, R180 ;  /* 0x00003340b20b7816 */ /* 0x000fe400000000b4 */
[----:B------:R-:W-:-:S02]  /*260f0*/  LOP3.LUT R9, R185, 0xffff, RZ, 0xc0, !PT ;  /* 0x0000ffffb9097812 */ /* 0x000fc400078ec0ff */
[----:B------:R-:W-:Y:S02]  /*26100*/  PRMT R7, R182, 0x3340, R0 ;  /* 0x00003340b6077816 */ /* 0x000fe40000000000 */
[----:B------:R-:W-:Y:S02]  /*26110*/  PRMT R24, R179, 0x3340, R181 ;  /* 0x00003340b3187816 */ /* 0x000fe400000000b5 */
[----:B------:R-:W-:Y:S01]  /*26120*/  PRMT R11, R11, 0x5410, R6 ;  /* 0x000054100b0b7816 */ /* 0x000fe20000000006 */
[----:B------:R-:W-:Y:S01]  /*26130*/  STL [R1+0x4], R27 ;  /* 0x0000041b01007387 */ /* 0x000fe20000100800 */
[----:B------:R-:W-:Y:S02]  /*26140*/  PRMT R8, R198, 0x3340, R0 ;  /* 0x00003340c6087816 */ /* 0x000fe40000000000 */
[----:B-1----:R-:W-:Y:S01]  /*26150*/  PRMT R25, R25, 0x3340, R27 ;  /* 0x0000334019197816 */ /* 0x002fe2000000001b */
[----:B------:R0:W-:Y:S01]  /*26160*/  STL [R1+0x38], R9 ;  /* 0x0000380901007387 */ /* 0x0001e20000100800 */
[----:B------:R-:W-:-:S02]  /*26170*/  PRMT R6, R24, 0x5410, R7 ;  /* 0x0000541018067816 */ /* 0x000fc40000000007 */
[----:B---3--:R-:W-:Y:S01]  /*26180*/  PRMT R26, R4, 0x3340, R26 ;  /* 0x00003340041a7816 */ /* 0x008fe2000000001a */
[----:B------:R-:W-:Y:S01]  /*26190*/  STL [R1+0xb28], R11 ;  /* 0x000b280b01007387 */ /* 0x000fe20000100800 */
[----:B------:R-:W-:-:S03]  /*261a0*/  PRMT R4, R25, 0x5410, R8 ;  /* 0x0000541019047816 */ /* 0x000fc60000000008 */
[----:B------:R-:W3:Y:S01]  /*261b0*/  LDL.LU R35, [R1+0xc20] ;  /* 0x000c200001237983 */ /* 0x000ee20000300800 */
[----:B0-----:R-:W-:-:S03]  /*261c0*/  PRMT R9, R9, 0x3340, R0 ;  /* 0x0000334009097816 */ /* 0x001fc60000000000 */
[----:B------:R0:W-:Y:S04]  /*261d0*/  STL [R1+0xb24], R6 ;  /* 0x000b240601007387 */ /* 0x0001e80000100800 */
[----:B------:R-:W3:Y:S04]  /*261e0*/  LDL.LU R33, [R1+0xc1c] ;  /* 0x000c1c0001217983 */ /* 0x000ee80000300800 */
[----:B------:R1:W-:Y:S01]  /*261f0*/  STL [R1+0xb20], R4 ;  /* 0x000b200401007387 */ /* 0x0003e20000100800 */
[----:B0-----:R-:W-:-:S03]  /*26200*/  PRMT R6, R26, 0x5410, R9 ;  /* 0x000054101a067816 */ /* 0x001fc60000000009 */
[----:B------:R-:W3:Y:S01]  /*26210*/  LDL.LU R32, [R1+0xa14] ;  /* 0x000a140001207983 */ /* 0x000ee20000300800 */
[----:B----4-:R-:W-:-:S03]  /*26220*/  LOP3.LUT R24, R39, 0xffff, RZ, 0xc0, !PT ;  /* 0x0000ffff27187812 */ /* 0x010fc600078ec0ff */
[----:B------:R0:W-:Y:S01]  /*26230*/  STL [R1+0xb1c], R6 ;  /* 0x000b1c0601007387 */ /* 0x0001e20000100800 */
[----:B-1----:R-:W-:Y:S02]  /*26240*/  LOP3.LUT R4, R38, 0xffff, RZ, 0xc0, !PT ;  /* 0x0000ffff26047812 */ /* 0x002fe400078ec0ff */
[----:B------:R-:W-:Y:S01]  /*26250*/  LOP3.LUT R11, R37, 0xffff, RZ, 0xc0, !PT ;  /* 0x0000ffff250b7812 */ /* 0x000fe200078ec0ff */
[----:B------:R-:W-:Y:S04]  /*26260*/  STL [R1+0x104], R24 ;  /* 0x0001041801007387 */ /* 0x000fe80000100800 */
[----:B------:R1:W-:Y:S04]  /*26270*/  STL [R1+0x1c], R11 ;  /* 0x00001c0b01007387 */ /* 0x0003e80000100800 */
[----:B------:R-:W-:Y:S01]  /*26280*/  STL [R1+0x120], R4 ;  /* 0x0001200401007387 */ /* 0x000fe20000100800 */
[----:B--2---:R-:W-:-:S03]  /*26290*/  LOP3.LUT R25, R30, 0xffff, RZ, 0xc0, !PT ;  /* 0x0000ffff1e197812 */ /* 0x004fc600078ec0ff */
[----:B------:R-:W2:Y:S01]  /*262a0*/  LDL.LU R30, [R1+0xa10] ;  /* 0x000a1000011e7983 */ /* 0x000ea20000300800 */
[----:B------:R-:W-:-:S05]  /*262b0*/  LOP3.LUT R26, R34, 0xffff, RZ, 0xc0, !PT ;  /* 0x0000ffff221a7812 */ /* 0x000fca00078ec0ff */
[----:B------:R-:W-:Y:S04]  /*262c0*/  STL [R1+0x100], R26 ;  /* 0x0001001a01007387 */ /* 0x000fe80000100800 */
[----:B------:R-:W4:Y:S01]  /*262d0*/  LDL.LU R34, [R1+0x820] ;  /* 0x0008200001227983 */ /* 0x000f220000300800 */
[----:B------:R-:W-:-:S03]  /*262e0*/  LOP3.LUT R185, R31, 0xffff, RZ, 0xc0, !PT ;  /* 0x0000ffff1fb97812 */ /* 0x000fc600078ec0ff */
[----:B------:R1:W-:Y:S04]  /*262f0*/  STL [R1+0x118], R25 ;  /* 0x0001181901007387 */ /* 0x0003e80000100800 */
[----:B------:R-:W4:Y:S01]  /*26300*/  LDL.LU R31, [R1+0x81c] ;  /* 0x00081c00011f7983 */ /* 0x000f220000300800 */
[----:B------:R-:W-:Y:S02]  /*26310*/  LOP3.LUT R184, R184, 0xffff, RZ, 0xc0, !PT ;  /* 0x0000ffffb8b87812 */ /* 0x000fe400078ec0ff */
[----:B------:R-:W-:Y:S02]  /*26320*/  LOP3.LUT R147, R36, 0xffff, RZ, 0xc0, !PT ;  /* 0x0000ffff24937812 */ /* 0x000fe400078ec0ff */
[----:B------:R-:W-:Y:S02]  /*26330*/  LOP3.LUT R148, R235, 0xffff, RZ, 0xc0, !PT ;  /* 0x0000ffffeb947812 */ /* 0x000fe400078ec0ff */
[----:B------:R-:W-:Y:S01]  /*26340*/  LOP3.LUT R146, R13, 0xffff, RZ, 0xc0, !PT ;  /* 0x0000ffff0d927812 */ /* 0x000fe200078ec0ff */
[----:B------:R-:W4:Y:S01]  /*26350*/  LDL.LU R235, [R1+0x2174] ;  /* 0x0021740001eb7983 */ /* 0x000f220000300800 */
[----:B------:R-:W-:-:S02]  /*26360*/  LOP3.LUT R187, R187, 0xffff, RZ, 0xc0, !PT ;  /* 0x0000ffffbbbb7812 */ /* 0x000fc400078ec0ff */
[----:B------:R-:W-:Y:S02]  /*26370*/  LOP3.LUT R9, R186, 0xffff, RZ, 0xc0, !PT ;  /* 0x0000ffffba097812 */ /* 0x000fe400078ec0ff */
[--C-:B0-----:R-:W-:Y:S02]  /*26380*/  PRMT R6, R184, 0x3340, R0.reuse ;  /* 0x00003340b8067816 */ /* 0x101fe40000000000 */
[----:B-1----:R-:W-:Y:S02]  /*26390*/  PRMT R11, R11, 0x3340, R185 ;  /* 0x000033400b0b7816 */ /* 0x002fe400000000b9 */
[----:B------:R-:W-:Y:S02]  /*263a0*/  PRMT R7, R146, 0x3340, R0 ;  /* 0x0000334092077816 */ /* 0x000fe40000000000 */
[----:B------:R-:W-:Y:S01]  /*263b0*/  PRMT R13, R147, 0x3340, R148 ;  /* 0x00003340930d7816 */ /* 0x000fe20000000094 */
[----:B------:R0:W-:Y:S01]  /*263c0*/  STL [R1+0x114], R9 ;  /* 0x0001140901007387 */ /* 0x0001e20000100800 */
[----:B------:R-:W-:-:S02]  /*263d0*/  PRMT R8, R187, 0x3340, R0 ;  /* 0x00003340bb087816 */ /* 0x000fc40000000000 */
[----:B------:R-:W-:Y:S02]  /*263e0*/  PRMT R24, R24, 0x3340, R26 ;  /* 0x0000334018187816 */ /* 0x000fe4000000001a */
[----:B------:R-:W-:Y:S02]  /*263f0*/  PRMT R6, R11, 0x5410, R6 ;  /* 0x000054100b067816 */ /* 0x000fe40000000006 */
[----:B------:R-:W-:Y:S02]  /*26400*/  PRMT R25, R4, 0x3340, R25 ;  /* 0x0000334004197816 */ /* 0x000fe40000000019 */
[----:B------:R-:W-:Y:S02]  /*26410*/  PRMT R7, R13, 0x5410, R7 ;  /* 0x000054100d077816 */ /* 0x000fe40000000007 */
[----:B0-----:R-:W-:Y:S01]  /*26420*/  PRMT R9, R9, 0x3340, R0 ;  /* 0x0000334009097816 */ /* 0x001fe20000000000 */
[----:B------:R0:W-:Y:S01]  /*26430*/  STL [R1+0xb18], R6 ;  /* 0x000b180601007387 */ /* 0x0001e20000100800 */
[----:B------:R-:W-:-:S02]  /*26440*/  PRMT R4, R24, 0x5410, R8 ;  /* 0x0000541018047816 */ /* 0x000fc40000000008 */
[----:B---3--:R-:W-:Y:S01]  /*26450*/  LOP3.LUT R24, R35, 0xffff, RZ, 0xc0, !PT ;  /* 0x0000ffff23187812 */ /* 0x008fe200078ec0ff */
[----:B------:R-:W-:Y:S01]  /*26460*/  STL [R1+0xb14], R7 ;  /* 0x000b140701007387 */ /* 0x000fe20000100800 */
[----:B0-----:R-:W-:-:S03]  /*26470*/  PRMT R6, R25, 0x5410, R9 ;  /* 0x0000541019067816 */ /* 0x001fc60000000009 */
[----:B------:R0:W-:Y:S04]  /*26480*/  STL [R1+0xb10], R4 ;  /* 0x000b100401007387 */ /* 0x0001e80000100800 */
[----:B------:R1:W-:Y:S04]  /*26490*/  STL [R1+0xb0c], R6 ;  /* 0x000b0c0601007387 */ /* 0x0003e80000100800 */
[----:B------:R-:W3:Y:S01]  /*264a0*/  LDL.LU R38, [R1+0xc28] ;  /* 0x000c280001267983 */ /* 0x000ee20000300800 */
[----:B0-----:R-:W-:-:S03]  /*264b0*/  LOP3.LUT R4, R33, 0xffff, RZ, 0xc0, !PT ;  /* 0x0000ffff21047812 */ /* 0x001fc600078ec0ff */
[----:B------:R-:W-:Y:S01]  /*264c0*/  STL [R1+0x110], R24 ;  /* 0x0001101801007387 */ /* 0x000fe20000100800 */
[----:B------:R-:W-:-:S03]  /*264d0*/  LOP3.LUT R144, R32, 0xffff, RZ, 0xc0, !PT ;  /* 0x0000ffff20907812 */ /* 0x000fc600078ec0ff */
[----:B------:R-:W3:Y:S04]  /*264e0*/  LDL.LU R37, [R1+0xc24] ;  /* 0x000c240001257983 */ /* 0x000ee80000300800 */
[----:B------:R0:W-:Y:S04]  /*264f0*/  STL [R1+0x10c], R4 ;  /* 0x00010c0401007387 */ /* 0x0001e80000100800 */
[----:B------:R-:W3:Y:S04]  /*26500*/  LDL.LU R36, [R1+0xa1c] ;  /* 0x000a1c0001247983 */ /* 0x000ee80000300800 */
[----:B------:R-:W3:Y:S04]  /*26510*/  LDL.LU R33, [R1+0xa18] ;  /* 0x000a180001217983 */ /* 0x000ee80000300800 */
[----:B------:R-:W3:Y:S01]  /*26520*/  LDL.LU R32, [R1+0x828] ;  /* 0x0008280001207983 */ /* 0x000ee20000300800 */
[----:B--2---:R-:W-:-:S03]  /*26530*/  LOP3.LUT R137, R30, 0xffff, RZ, 0xc0, !PT ;  /* 0x0000ffff1e897812 */ /* 0x004fc600078ec0ff */
[----:B------:R-:W2:Y:S01]  /*26540*/  LDL.LU R30, [R1+0x824] ;  /* 0x00082400011e7983 */ /* 0x000ea20000300800 */
[----:B------:R-:W-:Y:S02]  /*26550*/  LOP3.LUT R145, R232, 0xffff, RZ, 0xc0, !PT ;  /* 0x0000ffffe8917812 */ /* 0x000fe400078ec0ff */
[----:B------:R-:W-:Y:S01]  /*26560*/  LOP3.LUT R139, R15, 0xffff, RZ, 0xc0, !PT ;  /* 0x0000ffff0f8b7812 */ /* 0x000fe200078ec0ff */
[----:B------:R-:W2:Y:S01]  /*26570*/  LDL.LU R232, [R1+0x2170] ;  /* 0x0021700001e87983 */ /* 0x000ea20000300800 */
[----:B------:R-:W-:Y:S02]  /*26580*/  LOP3.LUT R138, R243, 0xffff, RZ, 0xc0, !PT ;  /* 0x0000fffff38a7812 */ /* 0x000fe400078ec0ff */
[----:B------:R-:W-:Y:S02]  /*26590*/  LOP3.LUT R243, R14, 0xffff, RZ, 0xc0, !PT ;  /* 0x0000ffff0ef37812 */ /* 0x000fe400078ec0ff */
[----:B----4-:R-:W-:Y:S02]  /*265a0*/  LOP3.LUT R25, R34, 0xffff, RZ, 0xc0, !PT ;  /* 0x0000ffff22197812 */ /* 0x010fe400078ec0ff */
[----:B------:R-:W-:-:S02]  /*265b0*/  LOP3.LUT R189, R189, 0xffff, RZ, 0xc0, !PT ;  /* 0x0000ffffbdbd7812 */ /* 0x000fc400078ec0ff */
[----:B------:R-:W-:Y:S02]  /*265c0*/  LOP3.LUT R9, R188, 0xffff, RZ, 0xc0, !PT ;  /* 0x0000ffffbc097812 */ /* 0x000fe400078ec0ff */
[--C-:B-1----:R-:W-:Y:S02]  /*265d0*/  PRMT R6, R139, 0x3340, R0.reuse ;  /* 0x000033408b067816 */ /* 0x102fe40000000000 */
[----:B------:R-:W-:Y:S02]  /*265e0*/  LOP3.LUT R186, R31, 0xffff, RZ, 0xc0, !PT ;  /* 0x0000ffff1fba7812 */ /* 0x000fe400078ec0ff */
[----:B------:R-:W-:Y:S01]  /*265f0*/  PRMT R11, R144, 0x3340, R145 ;  /* 0x00003340900b7816 */ /* 0x000fe20000000091 */
[----:B------:R-:W-:Y:S01]  /*26600*/  STL [R1+0x108], R25 ;  /* 0x0001081901007387 */ /* 0x000fe20000100800 */
[----:B------:R-:W-:Y:S02]  /*26610*/  PRMT R7, R243, 0x3340, R0 ;  /* 0x00003340f3077816 */ /* 0x000fe40000000000 */
[----:B------:R-:W-:Y:S01]  /*26620*/  PRMT R13, R137, 0x3340, R138 ;  /* 0x00003340890d7816 */ /* 0x000fe2000000008a */
[----:B------:R-:W-:Y:S01]  /*26630*/  STL [R1+0x2104], R243 ;  /* 0x002104f301007387 */ /* 0x000fe20000100800 */
[----:B------:R-:W-:-:S02]  /*26640*/  PRMT R15, R4, 0x3340, R186 ;  /* 0x00003340040f7816 */ /* 0x000fc400000000ba */
[----:B------:R-:W-:Y:S01]  /*26650*/  PRMT R8, R189, 0x3340, R0 ;  /* 0x00003340bd087816 */ /* 0x000fe20000000000 */
[----:B------:R1:W-:Y:S01]  /*26660*/  STL [R1+0x128], R9 ;  /* 0x0001280901007387 */ /* 0x0003e20000100800 */
[----:B------:R-:W-:Y:S02]  /*26670*/  PRMT R14, R24, 0x3340, R25 ;  /* 0x00003340180e7816 */ /* 0x000fe40000000019 */
[----:B0-----:R-:W-:Y:S02]  /*26680*/  PRMT R4, R11, 0x5410, R6 ;  /* 0x000054100b047816 */ /* 0x001fe40000000006 */
[----:B------:R-:W-:Y:S02]  /*26690*/  PRMT R7, R13, 0x5410, R7 ;  /* 0x000054100d077816 */ /* 0x000fe40000000007 */
[----:B------:R-:W-:Y:S02]  /*266a0*/  PRMT R6, R14, 0x5410, R8 ;  /* 0x000054100e067816 */ /* 0x000fe40000000008 */
[----:B-1----:R-:W-:Y:S01]  /*266b0*/  PRMT R9, R9, 0x3340, R0 ;  /* 0x0000334009097816 */ /* 0x002fe20000000000 */
[----:B------:R0:W-:Y:S04]  /*266c0*/  STL [R1+0xb08], R4 ;  /* 0x000b080401007387 */ /* 0x0001e80000100800 */
[----:B------:R-:W-:Y:S04]  /*266d0*/  STL [R1+0xb04], R7 ;  /* 0x000b040701007387 */ /* 0x000fe80000100800 */
[----:B------:R-:W4:Y:S01]  /*266e0*/  LDL.LU R35, [R1+0xc30] ;  /* 0x000c300001237983 */ /* 0x000f220000300800 */
[----:B0-----:R-:W-:-:S03]  /*266f0*/  PRMT R4, R15, 0x5410, R9 ;  /* 0x000054100f047816 */ /* 0x001fc60000000009 */
[----:B------:R-:W-:Y:S04]  /*26700*/  STL [R1+0xb00], R6 ;  /* 0x000b000601007387 */ /* 0x000fe80000100800 */
[----:B------:R-:W4:Y:S04]  /*26710*/  LDL.LU R34, [R1+0xc2c] ;  /* 0x000c2c0001227983 */ /* 0x000f280000300800 */
[----:B------:R3:W-:Y:S04]  /*26720*/  STL [R1+0xafc], R4 ;  /* 0x000afc0401007387 */ /* 0x0007e80000100800 */
[----:B------:R-:W4:Y:S01]  /*26730*/  LDL.LU R31, [R1+0xa24] ;  /* 0x000a2400011f7983 */ /* 0x000f220000300800 */
[----:B---3--:R-:W-:-:S05]  /*26740*/  LOP3.LUT R4, R37, 0xffff, RZ, 0xc0, !PT ;  /* 0x0000ffff25047812 */ /* 0x008fca00078ec0ff */
[----:B------:R-:W-:Y:S01]  /*26750*/  STL [R1+0x124], R4 ;  /* 0x0001240401007387 */ /* 0x000fe20000100800 */
[----:B--2---:R-:W-:-:S03]  /*26760*/  LOP3.LUT R15, R30, 0xffff, RZ, 0xc0, !PT ;  /* 0x0000ffff1e0f7812 */ /* 0x004fc600078ec0ff */
[----:B------:R-:W2:Y:S01]  /*26770*/  LDL.LU R30, [R1+0xa20] ;  /* 0x000a2000011e7983 */ /* 0x000ea20000300800 */
[----:B------:R-:W-:Y:S02]  /*26780*/  LOP3.LUT R141, R236, 0xffff, RZ, 0xc0, !PT ;  /* 0x0000ffffec8d7812 */ /* 0x000fe400078ec0ff */
[----:B------:R-:W-:Y:S01]  /*26790*/  LOP3.LUT R130, R33, 0xffff, RZ, 0xc0, !PT ;  /* 0x0000ffff21827812 */ /* 0x000fe200078ec0ff */
[----:B------:R-:W3:Y:S01]  /*267a0*/  LDL.LU R236, [R1+0x216c] ;  /* 0x00216c0001ec7983 */ /* 0x000ee20000300800 */
[----:B------:R-:W-:-:S03]  /*267b0*/  LOP3.LUT R131, R32, 0xffff, RZ, 0xc0, !PT ;  /* 0x0000ffff20837812 */ /* 0x000fc600078ec0ff */
[----:B------:R-:W3:Y:S01]  /*267c0*/  LDL.LU R33, [R1+0x830] ;  /* 0x0008300001217983 */ /* 0x000ee20000300800 */
[----:B------:R-:W-:Y:S02]  /*267d0*/  LOP3.LUT R140, R36, 0xffff, RZ, 0xc0, !PT ;  /* 0x0000ffff248c7812 */ /* 0x000fe400078ec0ff */
[----:B------:R-:W-:Y:S01]  /*267e0*/  LOP3.LUT R134, R17, 0xffff, RZ, 0xc0, !PT ;  /* 0x0000ffff11867812 */ /* 0x000fe200078ec0ff */
[----:B------:R-:W-:Y:S01]  /*267f0*/  STL [R1+0x11c], R15 ;  /* 0x00011c0f01007387 */ /* 0x000fe20000100800 */
[----:B------:R-:W-:-:S03]  /*26800*/  LOP3.LUT R132, R2, 0xffff, RZ, 0xc0, !PT ;  /* 0x0000ffff02847812 */ /* 0x000fc600078ec0ff */
[----:B------:R-:W3:Y:S01]  /*26810*/  LDL.LU R32, [R1+0x82c] ;  /* 0x00082c0001207983 */ /* 0x000ee20000300800 */
[----:B------:R-:W-:Y:S02]  /*26820*/  LOP3.LUT R2, R16, 0xffff, RZ, 0xc0, !PT ;  /* 0x0000ffff10027812 */ /* 0x000fe400078ec0ff */
[----:B------:R-:W-:Y:S02]  /*26830*/  PRMT R6, R134, 0x3340, R0 ;  /* 0x0000334086067816 */ /* 0x000fe40000000000 */
[----:B------:R-:W-:Y:S02]  /*26840*/  PRMT R11, R140, 0x3340, R141 ;  /* 0x000033408c0b7816 */ /* 0x000fe4000000008d */
[----:B------:R-:W-:Y:S02]  /*26850*/  LOP3.LUT R129, R38, 0xffff, RZ, 0xc0, !PT ;  /* 0x0000ffff26817812 */ /* 0x000fe400078ec0ff */
[----:B------:R-:W-:Y:S01]  /*26860*/  LOP3.LUT R133, R191, 0xffff, RZ, 0xc0, !PT ;  /* 0x0000ffffbf857812 */ /* 0x000fe200078ec0ff */
[----:B------:R0:W-:Y:S01]  /*26870*/  STL [R1+0x2108], R2 ;  /* 0x0021080201007387 */ /* 0x0001e20000100800 */
[----:B------:R-:W-:-:S02]  /*26880*/  LOP3.LUT R188, R190, 0xffff, RZ, 0xc0, !PT ;  /* 0x0000ffffbebc7812 */ /* 0x000fc400078ec0ff */
[----:B------:R-:W-:Y:S02]  /*26890*/  PRMT R7, R2, 0x3340, R0 ;  /* 0x0000334002077816 */ /* 0x000fe40000000000 */
[----:B------:R-:W-:Y:S02]  /*268a0*/  PRMT R13, R130, 0x3340, R132 ;  /* 0x00003340820d7816 */ /* 0x000fe40000000084 */
[----:B------:R-:W-:Y:S02]  /*268b0*/  PRMT R8, R133, 0x3340, R0 ;  /* 0x0000334085087816 */ /* 0x000fe40000000000 */
[----:B------:R-:W-:Y:S02]  /*268c0*/  PRMT R14, R129, 0x3340, R131 ;  /* 0x00003340810e7816 */ /* 0x000fe40000000083 */
[----:B0-----:R-:W-:Y:S02]  /*268d0*/  PRMT R2, R11, 0x5410, R6 ;  /* 0x000054100b027816 */ /* 0x001fe40000000006 */
[----:B------:R-:W-:-:S02]  /*268e0*/  PRMT R9, R188, 0x3340, R0 ;  /* 0x00003340bc097816 */ /* 0x000fc40000000000 */
[----:B------:R-:W-:Y:S01]  /*268f0*/  PRMT R15, R4, 0x3340, R15 ;  /* 0x00003340040f7816 */ /* 0x000fe2000000000f */
[----:B------:R0:W-:Y:S01]  /*26900*/  STL [R1+0xaf8], R2 ;  /* 0x000af80201007387 */ /* 0x0001e20000100800 */
[----:B------:R-:W-:Y:S02]  /*26910*/  PRMT R6, R13, 0x5410, R7 ;  /* 0x000054100d067816 */ /* 0x000fe40000000007 */
[----:B------:R-:W-:-:S03]  /*26920*/  PRMT R4, R14, 0x5410, R8 ;  /* 0x000054100e047816 */ /* 0x000fc60000000008 */
[----:B------:R-:W-:Y:S01]  /*26930*/  STL [R1+0xaf4], R6 ;  /* 0x000af40601007387 */ /* 0x000fe20000100800 */
[----:B0-----:R-:W-:-:S03]  /*26940*/  PRMT R2, R15, 0x5410, R9 ;  /* 0x000054100f027816 */ /* 0x001fc60000000009 */
[----:B------:R-:W-:Y:S04]  /*26950*/  STL [R1+0xaf0], R4 ;  /* 0x000af00401007387 */ /* 0x000fe80000100800 */
[----:B------:R4:W-:Y:S04]  /*26960*/  STL [R1+0xa1c], R2 ;  /* 0x000a1c0201007387 */ /* 0x0009e80000100800 */
[----:B------:R-:W3:Y:S04]  /*26970*/  LDL.LU R39, [R1+0xc38] ;  /* 0x000c380001277983 */ /* 0x000ee80000300800 */
[----:B------:R-:W3:Y:S01]  /*26980*/  LDL.LU R38, [R1+0xc34] ;  /* 0x000c340001267983 */ /* 0x000ee20000300800 */
[----:B----4-:R-:W-:-:S03]  /*26990*/  LOP3.LUT R2, R31, 0xffff, RZ, 0xc0, !PT ;  /* 0x0000ffff1f027812 */ /* 0x010fc600078ec0ff */
[----:B------:R-:W4:Y:S04]  /*269a0*/  LDL.LU R37, [R1+0xa2c] ;  /* 0x000a2c0001257983 */ /* 0x000f280000300800 */
[----:B------:R-:W-:Y:S04]  /*269b0*/  STL [R1+0x138], R2 ;  /* 0x0001380201007387 */ /* 0x000fe80000100800 */
[----:B------:R-:W4:Y:S04]  /*269c0*/  LDL.LU R36, [R1+0xa28] ;  /* 0x000a280001247983 */ /* 0x000f280000300800 */
[----:B------:R-:W4:Y:S01]  /*269d0*/  LDL.LU R31, [R1+0x838] ;  /* 0x00083800011f7983 */ /* 0x000f220000300800 */
[----:B--2---:R-:W-:-:S03]  /*269e0*/  LOP3.LUT R135, R30, 0xffff, RZ, 0xc0, !PT ;  /* 0x0000ffff1e877812 */ /* 0x004fc600078ec0ff */
[----:B------:R-:W2:Y:S01]  /*269f0*/  LDL.LU R30, [R1+0x834] ;  /* 0x00083400011e7983 */ /* 0x000ea20000300800 */
[----:B------:R-:W-:Y:S02]  /*26a00*/  LOP3.LUT R4, R233, 0xffff, RZ, 0xc0, !PT ;  /* 0x0000ffffe9047812 */ /* 0x000fe400078ec0ff */
[----:B------:R-:W-:Y:S01]  /*26a10*/  LOP3.LUT R136, R234, 0xffff, RZ, 0xc0, !PT ;  /* 0x0000ffffea887812 */ /* 0x000fe200078ec0ff */
[----:B------:R-:W2:Y:S01]  /*26a20*/  LDL.LU R233, [R1+0x2168] ;  /* 0x0021680001e97983 */ /* 0x000ea20000300800 */
[----:B------:R-:W-:Y:S02]  /*26a30*/  LOP3.LUT R125, R19, 0xffff, RZ, 0xc0, !PT ;  /* 0x0000ffff137d7812 */ /* 0x000fe400078ec0ff */
[----:B------:R-:W-:Y:S01]  /*26a40*/  LOP3.LUT R7, R193, 0xffff, RZ, 0xc0, !PT ;  /* 0x0000ffffc1077812 */ /* 0x000fe200078ec0ff */
[----:B------:R-:W2:Y:S01]  /*26a50*/  LDL.LU R234, [R1+0x2164] ;  /* 0x0021640001ea7983 */ /* 0x000ea20000300800 */
[----:B------:R-:W-:Y:S02]  /*26a60*/  LOP3.LUT R121, R35, 0xffff, RZ, 0xc0, !PT ;  /* 0x0000ffff23797812 */ /* 0x000fe400078ec0ff */
[----:B---3--:R-:W-:-:S02]  /*26a70*/  LOP3.LUT R123, R33, 0xffff, RZ, 0xc0, !PT ;  /* 0x0000ffff217b7812 */ /* 0x008fc400078ec0ff */
[----:B------:R-:W-:Y:S01]  /*26a80*/  LOP3.LUT R8, R192, 0xffff, RZ, 0xc0, !PT ;  /* 0x0000ffffc0087812 */ /* 0x000fe200078ec0ff */
[----:B------:R-:W-:Y:S01]  /*26a90*/  STL [R1+0x134], R4 ;  /* 0x0001340401007387 */ /* 0x000fe20000100800 */
[----:B------:R-:W-:Y:S02]  /*26aa0*/  LOP3.LUT R122, R34, 0xffff, RZ, 0xc0, !PT ;  /* 0x0000ffff227a7812 */ /* 0x000fe400078ec0ff */
[----:B------:R-:W-:Y:S01]  /*26ab0*/  LOP3.LUT R124, R32, 0xffff, RZ, 0xc0, !PT ;  /* 0x0000ffff207c7812 */ /* 0x000fe200078ec0ff */
[----:B------:R0:W-:Y:S01]  /*26ac0*/  STL [R1+0x130], R7 ;  /* 0x0001300701007387 */ /* 0x0001e20000100800 */
[----:B------:R-:W-:Y:S02]  /*26ad0*/  PRMT R6, R125, 0x3340, R0 ;  /* 0x000033407d067816 */ /* 0x000fe40000000000 */
[----:B------:R-:W-:Y:S01]  /*26ae0*/  PRMT R11, R135, 0x3340, R136 ;  /* 0x00003340870b7816 */ /* 0x000fe20000000088 */
[----:B------:R1:W-:Y:S01]  /*26af0*/  STL [R1+0x12c], R8 ;  /* 0x00012c0801007387 */ /* 0x0003e20000100800 */
[----:B------:R-:W-:-:S02]  /*26b00*/  LOP3.LUT R126, R21, 0xffff, RZ, 0xc0, !PT ;  /* 0x0000ffff157e7812 */ /* 0x000fc400078ec0ff */
[----:B------:R-:W-:Y:S02]  /*26b10*/  PRMT R13, R121, 0x3340, R123 ;  /* 0x00003340790d7816 */ /* 0x000fe4000000007b */
[----:B------:R-:W-:Y:S02]  /*26b20*/  PRMT R15, R2, 0x3340, R4 ;  /* 0x00003340020f7816 */ /* 0x000fe40000000004 */
[----:B0-----:R-:W-:Y:S02]  /*26b30*/  PRMT R7, R7, 0x3340, R0 ;  /* 0x0000334007077816 */ /* 0x001fe40000000000 */
[----:B------:R-:W-:Y:S02]  /*26b40*/  PRMT R14, R122, 0x3340, R124 ;  /* 0x000033407a0e7816 */ /* 0x000fe4000000007c */
[----:B-1----:R-:W-:Y:S02]  /*26b50*/  PRMT R8, R8, 0x3340, R0 ;  /* 0x0000334008087816 */ /* 0x002fe40000000000 */
[----:B------:R-:W-:-:S02]  /*26b60*/  PRMT R2, R11, 0x5410, R6 ;  /* 0x000054100b027816 */ /* 0x000fc40000000006 */
[----:B------:R-:W-:Y:S02]  /*26b70*/  PRMT R9, R126, 0x3340, R0 ;  /* 0x000033407e097816 */ /* 0x000fe40000000000 */
[----:B------:R-:W-:Y:S01]  /*26b80*/  PRMT R6, R13, 0x5410, R7 ;  /* 0x000054100d067816 */ /* 0x000fe20000000007 */
[----:B------:R0:W-:Y:S01]  /*26b90*/  STL [R1+0xa18], R2 ;  /* 0x000a180201007387 */ /* 0x0001e20000100800 */
[----:B------:R-:W-:-:S03]  /*26ba0*/  PRMT R4, R14, 0x5410, R8 ;  /* 0x000054100e047816 */ /* 0x000fc60000000008 */
[----:B------:R-:W-:Y:S04]  /*26bb0*/  STL [R1+0xa14], R6 ;  /* 0x000a140601007387 */ /* 0x000fe80000100800 */
[----:B------:R-:W3:Y:S01]  /*26bc0*/  LDL.LU R35, [R1+0xc40] ;  /* 0x000c400001237983 */ /* 0x000ee20000300800 */
[----:B0-----:R-:W-:-:S03]  /*26bd0*/  PRMT R2, R15, 0x5410, R9 ;  /* 0x000054100f027816 */ /* 0x001fc60000000009 */
[----:B------:R-:W-:Y:S04]  /*26be0*/  STL [R1+0xa10], R4 ;  /* 0x000a100401007387 */ /* 0x000fe80000100800 */
[----:B------:R-:W3:Y:S04]  /*26bf0*/  LDL.LU R34, [R1+0xc3c] ;  /* 0x000c3c0001227983 */ /* 0x000ee80000300800 */
[----:B------:R0:W-:Y:S04]  /*26c00*/  STL [R1+0xa0c], R2 ;  /* 0x000a0c0201007387 */ /* 0x0001e80000100800 */
[----:B------:R-:W3:Y:S04]  /*26c10*/  LDL.LU R33, [R1+0xa34] ;  /* 0x000a340001217983 */ /* 0x000ee80000300800 */
[----:B------:R-:W3:Y:S01]  /*26c20*/  LDL.LU R32, [R1+0xa30] ;  /* 0x000a300001207983 */ /* 0x000ee20000300800 */
[----:B------:R-:W-:-:S02]  /*26c30*/  LOP3.LUT R13, R38, 0xffff, RZ, 0xc0, !PT ;  /* 0x0000ffff260d7812 */ /* 0x000fc400078ec0ff */
[----:B----4-:R-:W-:-:S03]  /*26c40*/  LOP3.LUT R14, R37, 0xffff, RZ, 0xc0, !PT ;  /* 0x0000ffff250e7812 */ /* 0x010fc600078ec0ff */
[----:B------:R1:W-:Y:S04]  /*26c50*/  STL [R1+0x140], R13 ;  /* 0x0001400d01007387 */ /* 0x0003e80000100800 */
[----:B------:R-:W-:Y:S01]  /*26c60*/  STL [R1+0x13c], R14 ;  /* 0x00013c0e01007387 */ /* 0x000fe20000100800 */
[----:B------:R-:W-:-:S03]  /*26c70*/  LOP3.LUT R119, R31, 0xffff, RZ, 0xc0, !PT ;  /* 0x0000ffff1f777812 */ /* 0x000fc600078ec0ff */
[----:B------:R-:W4:Y:S01]  /*26c80*/  LDL.LU R31, [R1+0x840] ;  /* 0x00084000011f7983 */ /* 0x000f220000300800 */
[----:B0-----:R-:W-:Y:S02]  /*26c90*/  LOP3.LUT R2, R36, 0xffff, RZ, 0xc0, !PT ;  /* 0x0000ffff24027812 */ /* 0x001fe400078ec0ff */
[----:B------:R-:W-:-:S03]  /*26ca0*/  LOP3.LUT R110, R235, 0xffff, RZ, 0xc0, !PT ;  /* 0x0000ffffeb6e7812 */ /* 0x000fc600078ec0ff */
[----:B------:R0:W-:Y:S04]  /*26cb0*/  STL [R1+0x160], R2 ;  /* 0x0001600201007387 */ /* 0x0001e80000100800 */
[----:B------:R-:W4:Y:S01]  /*26cc0*/  LDL.LU R235, [R1+0x2160] ;  /* 0x0021600001eb7983 */ /* 0x000f220000300800 */
[----:B--2---:R-:W-:-:S03]  /*26cd0*/  LOP3.LUT R109, R30, 0xffff, RZ, 0xc0, !PT ;  /* 0x0000ffff1e6d7812 */ /* 0x004fc600078ec0ff */
[----:B------:R-:W2:Y:S01]  /*26ce0*/  LDL.LU R30, [R1+0x83c] ;  /* 0x00083c00011e7983 */ /* 0x000ea20000300800 */
[----:B------:R-:W-:Y:S02]  /*26cf0*/  LOP3.LUT R118, R39, 0xffff, RZ, 0xc0, !PT ;  /* 0x0000ffff27767812 */ /* 0x000fe400078ec0ff */
[----:B------:R-:W-:Y:S02]  /*26d00*/  LOP3.LUT R120, R195, 0xffff, RZ, 0xc0, !PT ;  /* 0x0000ffffc3787812 */ /* 0x000fe400078ec0ff */
[----:B------:R-:W-:Y:S02]  /*26d10*/  LOP3.LUT R220, R220, 0xffff, RZ, 0xc0, !PT ;  /* 0x0000ffffdcdc7812 */ /* 0x000fe400078ec0ff */
[----:B------:R-:W-:Y:S02]  /*26d20*/  LOP3.LUT R116, R194, 0xffff, RZ, 0xc0, !PT ;  /* 0x0000ffffc2747812 */ /* 0x000fe400078ec0ff */
[----:B------:R-:W-:Y:S02]  /*26d30*/  PRMT R6, R120, 0x3340, R0 ;  /* 0x0000334078067816 */ /* 0x000fe40000000000 */
[----:B------:R-:W-:-:S02]  /*26d40*/  PRMT R11, R118, 0x3340, R119 ;  /* 0x00003340760b7816 */ /* 0x000fc40000000077 */
[----:B------:R-:W-:Y:S02]  /*26d50*/  LOP3.LUT R117, R23, 0xffff, RZ, 0xc0, !PT ;  /* 0x0000ffff17757812 */ /* 0x000fe400078ec0ff */
[----:B------:R-:W-:Y:S02]  /*26d60*/  LOP3.LUT R4, R22, 0xffff, RZ, 0xc0, !PT ;  /* 0x0000ffff16047812 */ /* 0x000fe400078ec0ff */
[----:B------:R-:W-:Y:S02]  /*26d70*/  PRMT R15, R2, 0x3340, R220 ;  /* 0x00003340020f7816 */ /* 0x000fe400000000dc */
[----:B------:R-:W-:Y:S02]  /*26d80*/  PRMT R7, R116, 0x3340, R0 ;  /* 0x0000334074077816 */ /* 0x000fe40000000000 */
[----:B-1----:R-:W-:Y:S02]  /*26d90*/  PRMT R13, R13, 0x3340, R109 ;  /* 0x000033400d0d7816 */ /* 0x002fe4000000006d */
[----:B0-----:R-:W-:-:S02]  /*26da0*/  PRMT R2, R11, 0x5410, R6 ;  /* 0x000054100b027816 */ /* 0x001fc40000000006 */
[----:B------:R-:W-:Y:S02]  /*26db0*/  PRMT R8, R117, 0x3340, R0 ;  /* 0x0000334075087816 */ /* 0x000fe40000000000 */
[----:B------:R-:W-:Y:S02]  /*26dc0*/  PRMT R14, R14, 0x3340, R110 ;  /* 0x000033400e0e7816 */ /* 0x000fe4000000006e */
[----:B------:R-:W-:Y:S01]  /*26dd0*/  PRMT R9, R4, 0x3340, R0 ;  /* 0x0000334004097816 */ /* 0x000fe20000000000 */
[----:B------:R0:W-:Y:S01]  /*26de0*/  STL [R1+0x210c], R4 ;  /* 0x00210c0401007387 */ /* 0x0001e20000100800 */
[----:B------:R-:W-:-:S03]  /*26df0*/  PRMT R6, R13, 0x5410, R7 ;  /* 0x000054100d067816 */ /* 0x000fc60000000007 */
[----:B------:R1:W-:Y:S01]  /*26e00*/  STL [R1+0xa08], R2 ;  /* 0x000a080201007387 */ /* 0x0003e20000100800 */
[----:B0-----:R-:W-:-:S03]  /*26e10*/  PRMT R4, R14, 0x5410, R8 ;  /* 0x000054100e047816 */ /* 0x001fc60000000008 */
[----:B------:R-:W-:Y:S01]  /*26e20*/  STL [R1+0xa04], R6 ;  /* 0x000a040601007387 */ /* 0x000fe20000100800 */
[----:B-1----:R-:W-:-:S03]  /*26e30*/  PRMT R2, R15, 0x5410, R9 ;  /* 0x000054100f027816 */ /* 0x002fc60000000009 */
[----:B------:R-:W-:Y:S04]  /*26e40*/  STL [R1+0xa00], R4 ;  /* 0x000a000401007387 */ /* 0x000fe80000100800 */
[----:B------:R0:W-:Y:S04]  /*26e50*/  STL [R1+0x9fc], R2 ;  /* 0x0009fc0201007387 */ /* 0x0001e80000100800 */
[----:B------:R-:W2:Y:S01]  /*26e60*/  LDL.LU R39, [R1+0xc4c] ;  /* 0x000c4c0001277983 */ /* 0x000ea20000300800 */
[----:B---3--:R-:W-:-:S05]  /*26e70*/  LOP3.LUT R13, R34, 0xffff, RZ, 0xc0, !PT ;  /* 0x0000ffff220d7812 */ /* 0x008fca00078ec0ff */
[----:B------:R1:W-:Y:S04]  /*26e80*/  STL [R1+0x154], R13 ;  /* 0x0001540d01007387 */ /* 0x0003e80000100800 */
[----:B------:R-:W3:Y:S01]  /*26e90*/  LDL.LU R38, [R1+0xc48] ;  /* 0x000c480001267983 */ /* 0x000ee20000300800 */
[----:B0-----:R-:W-:-:S03]  /*26ea0*/  LOP3.LUT R2, R32, 0xffff, RZ, 0xc0, !PT ;  /* 0x0000ffff20027812 */ /* 0x001fc600078ec0ff */
[----:B------:R-:W3:Y:S04]  /*26eb0*/  LDL.LU R37, [R1+0xc44] ;  /* 0x000c440001257983 */ /* 0x000ee80000300800 */
[----:B------:R-:W-:Y:S04]  /*26ec0*/  STL [R1+0x150], R2 ;  /* 0x0001500201007387 */ /* 0x000fe80000100800 */
[----:B------:R-:W3:Y:S01]  /*26ed0*/  LDL.LU R34, [R1+0xa38] ;  /* 0x000a380001227983 */ /* 0x000ee20000300800 */
[----:B------:R-:W-:-:S03]  /*26ee0*/  LOP3.LUT R112, R33, 0xffff, RZ, 0xc0, !PT ;  /* 0x0000ffff21707812 */ /* 0x000fc600078ec0ff */
[----:B------:R-:W3:Y:S01]  /*26ef0*/  LDL.LU R33, [R1+0x84c] ;  /* 0x00084c0001217983 */ /* 0x000ee20000300800 */
[----:B----4-:R-:W-:-:S03]  /*26f00*/  LOP3.LUT R113, R31, 0xffff, RZ, 0xc0, !PT ;  /* 0x0000ffff1f717812 */ /* 0x010fc600078ec0ff */
[----:B------:R-:W4:Y:S01]  /*26f10*/  LDL.LU R31, [R1+0x848] ;  /* 0x00084800011f7983 */ /* 0x000f220000300800 */
[----:B------:R-:W-:-:S03]  /*26f20*/  LOP3.LUT R114, R236, 0xffff, RZ, 0xc0, !PT ;  /* 0x0000ffffec727812 */ /* 0x000fc600078ec0ff */
[----:B------:R-:W4:Y:S01]  /*26f30*/  LDL.LU R236, [R1+0x215c] ;  /* 0x00215c0001ec7983 */ /* 0x000f220000300800 */
[----:B--2---:R-:W-:-:S03]  /*26f40*/  LOP3.LUT R14, R30, 0xffff, RZ, 0xc0, !PT ;  /* 0x0000ffff1e0e7812 */ /* 0x004fc600078ec0ff */
[----:B------:R-:W2:Y:S01]  /*26f50*/  LDL.LU R30, [R1+0x844] ;  /* 0x00084400011e7983 */ /* 0x000ea20000300800 */
[----:B------:R-:W-:Y:S02]  /*26f60*/  LOP3.LUT R111, R35, 0xffff, RZ, 0xc0, !PT ;  /* 0x0000ffff236f7812 */ /* 0x000fe400078ec0ff */
[----:B------:R-:W-:Y:S02]  /*26f70*/  LOP3.LUT R115, R197, 0xffff, RZ, 0xc0, !PT ;  /* 0x0000ffffc5737812 */ /* 0x000fe400078ec0ff */
[----:B------:R-:W-:Y:S02]  /*26f80*/  LOP3.LUT R4, R232, 0xffff, RZ, 0xc0, !PT ;  /* 0x0000ffffe8047812 */ /* 0x000fe400078ec0ff */
[----:B------:R-:W-:Y:S02]  /*26f90*/  LOP3.LUT R232, R196, 0xffff, RZ, 0xc0, !PT ;  /* 0x0000ffffc4e87812 */ /* 0x000fe400078ec0ff */
[----:B------:R-:W-:Y:S02]  /*26fa0*/  LOP3.LUT R153, R153, 0xffff, RZ, 0xc0, !PT ;  /* 0x0000ffff99997812 */ /* 0x000fe400078ec0ff */
[----:B------:R-:W-:-:S02]  /*26fb0*/  PRMT R6, R115, 0x3340, R0 ;  /* 0x0000334073067816 */ /* 0x000fc40000000000 */
[----:B------:R-:W-:Y:S01]  /*26fc0*/  PRMT R11, R111, 0x3340, R113 ;  /* 0x000033406f0b7816 */ /* 0x000fe20000000071 */
[----:B------:R0:W-:Y:S01]  /*26fd0*/  STL [R1+0x14c], R14 ;  /* 0x00014c0e01007387 */ /* 0x0001e20000100800 */
[----:B------:R-:W-:Y:S02]  /*26fe0*/  LOP3.LUT R221, R152, 0xffff, RZ, 0xc0, !PT ;  /* 0x0000ffff98dd7812 */ /* 0x000fe400078ec0ff */
[----:B------:R-:W-:Y:S02]  /*26ff0*/  PRMT R7, R232, 0x3340, R0 ;  /* 0x00003340e8077816 */ /* 0x000fe40000000000 */
[----:B-1----:R-:W-:Y:S02]  /*27000*/  PRMT R13, R13, 0x3340, R14 ;  /* 0x000033400d0d7816 */ /* 0x002fe4000000000e */
[----:B------:R-:W-:Y:S02]  /*27010*/  PRMT R15, R2, 0x3340, R4 ;  /* 0x00003340020f7816 */ /* 0x000fe40000000004 */
[----:B------:R-:W-:-:S02]  /*27020*/  PRMT R8, R153, 0x3340, R0 ;  /* 0x0000334099087816 */ /* 0x000fc40000000000 */
[----:B0-----:R-:W-:Y:S02]  /*27030*/  PRMT R14, R112, 0x3340, R114 ;  /* 0x00003340700e7816 */ /* 0x001fe40000000072 */
[----:B------:R-:W-:Y:S01]  /*27040*/  PRMT R2, R11, 0x5410, R6 ;  /* 0x000054100b027816 */ /* 0x000fe20000000006 */
[----:B------:R0:W-:Y:S01]  /*27050*/  STL [R1+0x148], R4 ;  /* 0x0001480401007387 */ /* 0x0001e20000100800 */
[----:B------:R-:W-:Y:S02]  /*27060*/  PRMT R9, R221, 0x3340, R0 ;  /* 0x00003340dd097816 */ /* 0x000fe40000000000 */
[----:B------:R-:W-:Y:S01]  /*27070*/  PRMT R6, R13, 0x5410, R7 ;  /* 0x000054100d067816 */ /* 0x000fe20000000007 */
[----:B------:R-:W-:Y:S04]  /*27080*/  STL [R1+0x2110], R221 ;  /* 0x002110dd01007387 */ /* 0x000fe80000100800 */
[----:B------:R1:W-:Y:S01]  /*27090*/  STL [R1+0x9f8], R2 ;  /* 0x0009f80201007387 */ /* 0x0003e20000100800 */
[----:B0-----:R-:W-:-:S03]  /*270a0*/  PRMT R4, R14, 0x5410, R8 ;  /* 0x000054100e047816 */ /* 0x001fc60000000008 */
[----:B------:R-:W-:Y:S04]  /*270b0*/  STL [R1+0x9f4], R6 ;  /* 0x0009f40601007387 */ /* 0x000fe80000100800 */
[----:B------:R-:W2:Y:S01]  /*270c0*/  LDL.LU R36, [R1+0xc58] ;  /* 0x000c580001247983 */ /* 0x000ea20000300800 */
[----:B-1----:R-:W-:-:S03]  /*270d0*/  PRMT R2, R15, 0x5410, R9 ;  /* 0x000054100f027816 */ /* 0x002fc60000000009 */
[----:B------:R-:W-:Y:S04]  /*270e0*/  STL [R1+0x9f0], R4 ;  /* 0x0009f00401007387 */ /* 0x000fe80000100800 */
[----:B------:R-:W2:Y:S04]  /*270f0*/  LDL.LU R35, [R1+0xc54] ;  /* 0x000c540001237983 */ /* 0x000ea80000300800 */
[----:B------:R0:W-:Y:S04]  /*27100*/  STL [R1+0x9ec], R2 ;  /* 0x0009ec0201007387 */ /* 0x0001e80000100800 */
[----:B------:R-:W2:Y:S01]  /*27110*/  LDL.LU R32, [R1+0xc50] ;  /* 0x000c500001207983 */ /* 0x000ea20000300800 */
[----:B0-----:R-:W-:-:S02]  /*27120*/  LOP3.LUT R2, R39, 0xffff, RZ, 0xc0, !PT ;  /* 0x0000ffff27027812 */ /* 0x001fc400078ec0ff */
[----:B---3--:R-:W-:-:S03]  /*27130*/  LOP3.LUT R14, R34, 0xffff, RZ, 0xc0, !PT ;  /* 0x0000ffff220e7812 */ /* 0x008fc600078ec0ff */
[----:B------:R-:W-:Y:S04]  /*27140*/  STL [R1+0x16c], R2 ;  /* 0x00016c0201007387 */ /* 0x000fe80000100800 */
[----:B------:R0:W-:Y:S01]  /*27150*/  STL [R1+0x164], R14 ;  /* 0x0001640e01007387 */ /* 0x0001e20000100800 */
[----:B----4-:R-:W-:-:S03]  /*27160*/  LOP3.LUT R105, R31, 0xffff, RZ, 0xc0, !PT ;  /* 0x0000ffff1f697812 */ /* 0x010fc600078ec0ff */
[----:B------:R-:W3:Y:S04]  /*27170*/  LDL.LU R34, [R1+0xa3c] ;  /* 0x000a3c0001227983 */ /* 0x000ee80000300800 */
[----:B------:R-:W4:Y:S01]  /*27180*/  LDL.LU R31, [R1+0x858] ;  /* 0x00085800011f7983 */ /* 0x000f220000300800 */
[----:B------:R-:W-:-:S05]  /*27190*/  LOP3.LUT R4, R33, 0xffff, RZ, 0xc0, !PT ;  /* 0x0000ffff21047812 */ /* 0x000fca00078ec0ff */
[----:B------:R1:W-:Y:S01]  /*271a0*/  STL [R1+0x168], R4 ;  /* 0x0001680401007387 */ /* 0x0003e20000100800 */
[----:B--2---:R-:W-:-:S03]  /*271b0*/  LOP3.LUT R106, R30, 0xffff, RZ, 0xc0, !PT ;  /* 0x0000ffff1e6a7812 */ /* 0x004fc600078ec0ff */
[----:B------:R-:W2:Y:S01]  /*271c0*/  LDL.LU R30, [R1+0x854] ;  /* 0x00085400011e7983 */ /* 0x000ea20000300800 */
[----:B------:R-:W-:Y:S02]  /*271d0*/  LOP3.LUT R103, R38, 0xffff, RZ, 0xc0, !PT ;  /* 0x0000ffff26677812 */ /* 0x000fe400078ec0ff */
[----:B------:R-:W-:Y:S01]  /*271e0*/  LOP3.LUT R107, R213, 0xffff, RZ, 0xc0, !PT ;  /* 0x0000ffffd56b7812 */ /* 0x000fe200078ec0ff */
[----:B------:R-:W3:Y:S01]  /*271f0*/  LDL.LU R33, [R1+0x850] ;  /* 0x0008500001217983 */ /* 0x000ee20000300800 */
[----:B------:R-:W-:Y:S02]  /*27200*/  LOP3.LUT R104, R37, 0xffff, RZ, 0xc0, !PT ;  /* 0x0000ffff25687812 */ /* 0x000fe400078ec0ff */
[----:B------:R-:W-:Y:S02]  /*27210*/  LOP3.LUT R108, R212, 0xffff, RZ, 0xc0, !PT ;  /* 0x0000ffffd46c7812 */ /* 0x000fe400078ec0ff */
[----:B------:R-:W-:Y:S02]  /*27220*/  LOP3.LUT R233, R233, 0xffff, RZ, 0xc0, !PT ;  /* 0x0000ffffe9e97812 */ /* 0x000fe400078ec0ff */
[----:B------:R-:W-:-:S02]  /*27230*/  LOP3.LUT R155, R155, 0xffff, RZ, 0xc0, !PT ;  /* 0x0000ffff9b9b7812 */ /* 0x000fc400078ec0ff */
[----:B------:R-:W-:Y:S02]  /*27240*/  LOP3.LUT R9, R216, 0xffff, RZ, 0xc0, !PT ;  /* 0x0000ffffd8097812 */ /* 0x000fe400078ec0ff */
[--C-:B------:R-:W-:Y:S02]  /*27250*/  PRMT R6, R107, 0x3340, R0.reuse ;  /* 0x000033406b067816 */ /* 0x100fe40000000000 */
[----:B------:R-:W-:Y:S02]  /*27260*/  PRMT R11, R103, 0x3340, R105 ;  /* 0x00003340670b7816 */ /* 0x000fe40000000069 */
[----:B------:R-:W-:Y:S02]  /*27270*/  PRMT R7, R108, 0x3340, R0 ;  /* 0x000033406c077816 */ /* 0x000fe40000000000 */
[----:B------:R-:W-:Y:S02]  /*27280*/  PRMT R13, R104, 0x3340, R106 ;  /* 0x00003340680d7816 */ /* 0x000fe4000000006a */
[----:B------:R-:W-:Y:S01]  /*27290*/  PRMT R15, R2, 0x3340, R4 ;  /* 0x00003340020f7816 */ /* 0x000fe20000000004 */
[----:B------:R1:W-:Y:S01]  /*272a0*/  STL [R1+0x174], R9 ;  /* 0x0001740901007387 */ /* 0x0003e20000100800 */
[----:B------:R-:W-:-:S02]  /*272b0*/  PRMT R8, R155, 0x3340, R0 ;  /* 0x000033409b087816 */ /* 0x000fc40000000000 */
[----:B0-----:R-:W-:Y:S02]  /*272c0*/  PRMT R14, R14, 0x3340, R233 ;  /* 0x000033400e0e7816 */ /* 0x001fe400000000e9 */
[----:B-1----:R-:W-:Y:S02]  /*272d0*/  PRMT R4, R11, 0x5410, R6 ;  /* 0x000054100b047816 */ /* 0x002fe40000000006 */
[----:B------:R-:W-:Y:S02]  /*272e0*/  PRMT R6, R13, 0x5410, R7 ;  /* 0x000054100d067816 */ /* 0x000fe40000000007 */
[----:B------:R-:W-:Y:S01]  /*272f0*/  PRMT R9, R9, 0x3340, R0 ;  /* 0x0000334009097816 */ /* 0x000fe20000000000 */
[----:B------:R0:W-:Y:S01]  /*27300*/  STL [R1+0x9e8], R4 ;  /* 0x0009e80401007387 */ /* 0x0001e20000100800 */
[----:B------:R-:W-:-:S03]  /*27310*/  PRMT R2, R14, 0x5410, R8 ;  /* 0x000054100e027816 */ /* 0x000fc60000000008 */
[----:B------:R-:W-:Y:S01]  /*27320*/  STL [R1+0x9e4], R6 ;  /* 0x0009e40601007387 */ /* 0x000fe20000100800 */
[----:B------:R-:W-:Y:S02]  /*27330*/  LOP3.LUT R14, R36, 0xffff, RZ, 0xc0, !PT ;  /* 0x0000ffff240e7812 */ /* 0x000fe400078ec0ff */
[----:B0-----:R-:W-:Y:S01]  /*27340*/  PRMT R4, R15, 0x5410, R9 ;  /* 0x000054100f047816 */ /* 0x001fe20000000009 */
[----:B------:R0:W-:Y:S04]  /*27350*/  STL [R1+0x9e0], R2 ;  /* 0x0009e00201007387 */ /* 0x0001e80000100800 */
[----:B------:R2:W-:Y:S04]  /*27360*/  STL [R1+0x9dc], R4 ;  /* 0x0009dc0401007387 */ /* 0x0005e80000100800 */
[----:B------:R-:W3:Y:S01]  /*27370*/  LDL.LU R39, [R1+0xc60] ;  /* 0x000c600001277983 */ /* 0x000ee20000300800 */
[----:B0-----:R-:W-:-:S03]  /*27380*/  LOP3.LUT R2, R35, 0xffff, RZ, 0xc0, !PT ;  /* 0x0000ffff23027812 */ /* 0x001fc600078ec0ff */
[----:B------:R0:W-:Y:S01]  /*27390*/  STL [R1+0x178], R14 ;  /* 0x0001780e01007387 */ /* 0x0001e20000100800 */
[----:B------:R-:W-:-:S03]  /*273a0*/  LOP3.LUT R99, R32, 0xffff, RZ, 0xc0, !PT ;  /* 0x0000ffff20637812 */ /* 0x000fc600078ec0ff */
[----:B------:R-:W3:Y:S04]  /*273b0*/  LDL.LU R38, [R1+0xc5c] ;  /* 0x000c5c0001267983 */ /* 0x000ee80000300800 */
[----:B------:R-:W-:Y:S04]  /*273c0*/  STL [R1+0x184], R2 ;  /* 0x0001840201007387 */ /* 0x000fe80000100800 */
[----:B------:R-:W3:Y:S04]  /*273d0*/  LDL.LU R37, [R1+0xa44] ;  /* 0x000a440001257983 */ /* 0x000ee80000300800 */
[----:B------:R-:W3:Y:S01]  /*273e0*/  LDL.LU R32, [R1+0xa40] ;  /* 0x000a400001207983 */ /* 0x000ee20000300800 */
[----:B----4-:R-:W-:-:S03]  /*273f0*/  LOP3.LUT R15, R31, 0xffff, RZ, 0xc0, !PT ;  /* 0x0000ffff1f0f7812 */ /* 0x010fc600078ec0ff */
[----:B------:R-:W4:Y:S04]  /*27400*/  LDL.LU R31, [R1+0x860] ;  /* 0x00086000011f7983 */ /* 0x000f280000300800 */
[----:B------:R-:W4:Y:S04]  /*27410*/  LDL.LU R36, [R1+0x85c] ;  /* 0x00085c0001247983 */ /* 0x000f280000300800 */
[----:B------:R1:W-:Y:S01]  /*27420*/  STL [R1+0x170], R15 ;  /* 0x0001700f01007387 */ /* 0x0003e20000100800 */
[----:B--2---:R-:W-:-:S03]  /*27430*/  LOP3.LUT R4, R30, 0xffff, RZ, 0xc0, !PT ;  /* 0x0000ffff1e047812 */ /* 0x004fc600078ec0ff */
[----:B------:R-:W2:Y:S01]  /*27440*/  LDL.LU R30, [R1+0x63c] ;  /* 0x00063c00011e7983 */ /* 0x000ea20000300800 */
[----:B------:R-:W-:Y:S02]  /*27450*/  LOP3.LUT R96, R217, 0xffff, RZ, 0xc0, !PT ;  /* 0x0000ffffd9607812 */ /* 0x000fe400078ec0ff */
[----:B---3--:R-:W-:Y:S02]  /*27460*/  LOP3.LUT R101, R33, 0xffff, RZ, 0xc0, !PT ;  /* 0x0000ffff21657812 */ /* 0x008fe400078ec0ff */
[----:B------:R-:W-:Y:S02]  /*27470*/  LOP3.LUT R100, R34, 0xffff, RZ, 0xc0, !PT ;  /* 0x0000ffff22647812 */ /* 0x000fe400078ec0ff */
[----:B------:R-:W-:Y:S02]  /*27480*/  LOP3.LUT R102, R234, 0xffff, RZ, 0xc0, !PT ;  /* 0x0000ffffea667812 */ /* 0x000fe400078ec0ff */
[----:B------:R-:W-:Y:S02]  /*27490*/  LOP3.LUT R157, R157, 0xffff, RZ, 0xc0, !PT ;  /* 0x0000ffff9d9d7812 */ /* 0x000fe400078ec0ff */
[----:B------:R-:W-:Y:S01]  /*274a0*/  LOP3.LUT R8, R224, 0xffff, RZ, 0xc0, !PT ;  /* 0x0000ffffe0087812 */ /* 0x000fe200078ec0ff */
[----:B------:R-:W-:Y:S01]  /*274b0*/  STL [R1+0x180], R4 ;  /* 0x0001800401007387 */ /* 0x000fe20000100800 */
[----:B------:R-:W-:-:S02]  /*274c0*/  PRMT R6, R96, 0x3340, R0 ;  /* 0x0000334060067816 */ /* 0x000fc40000000000 */
[----:B------:R-:W-:Y:S01]  /*274d0*/  PRMT R11, R99, 0x3340, R101 ;  /* 0x00003340630b7816 */ /* 0x000fe20000000065 */
[----:B------:R3:W-:Y:S01]  /*274e0*/  STL [R1+0x17c], R8 ;  /* 0x00017c0801007387 */ /* 0x0007e20000100800 */
[----:B------:R-:W-:Y:S02]  /*274f0*/  PRMT R7, R157, 0x3340, R0 ;  /* 0x000033409d077816 */ /* 0x000fe40000000000 */
[----:B------:R-:W-:Y:S02]  /*27500*/  PRMT R13, R100, 0x3340, R102 ;  /* 0x00003340640d7816 */ /* 0x000fe40000000066 */
[----:B------:R-:W-:Y:S02]  /*27510*/  LOP3.LUT R234, R222, 0xffff, RZ, 0xc0, !PT ;  /* 0x0000ffffdeea7812 */ /* 0x000fe400078ec0ff */
[----:B0-----:R-:W-:Y:S02]  /*27520*/  PRMT R14, R14, 0x3340, R15 ;  /* 0x000033400e0e7816 */ /* 0x001fe4000000000f */
[----:B-1----:R-:W-:-:S02]  /*27530*/  PRMT R15, R2, 0x3340, R4 ;  /* 0x00003340020f7816 */ /* 0x002fc40000000004 */
[----:B---3--:R-:W-:Y:S02]  /*27540*/  PRMT R8, R8, 0x3340, R0 ;  /* 0x0000334008087816 */ /* 0x008fe40000000000 */
[----:B------:R-:W-:Y:S02]  /*27550*/  PRMT R2, R11, 0x5410, R6 ;  /* 0x000054100b027816 */ /* 0x000fe40000000006 */
[----:B------:R-:W-:Y:S02]  /*27560*/  PRMT R6, R13, 0x5410, R7 ;  /* 0x000054100d067816 */ /* 0x000fe40000000007 */
[----:B------:R-:W-:Y:S02]  /*27570*/  PRMT R9, R234, 0x3340, R0 ;  /* 0x00003340ea097816 */ /* 0x000fe40000000000 */
[----:B------:R-:W-:Y:S01]  /*27580*/  PRMT R4, R14, 0x5410, R8 ;  /* 0x000054100e047816 */ /* 0x000fe20000000008 */
[----:B------:R0:W-:Y:S04]  /*27590*/  STL [R1+0x9d8], R2 ;  /* 0x0009d80201007387 */ /* 0x0001e80000100800 */
[----:B------:R-:W-:Y:S04]  /*275a0*/  STL [R1+0x9d4], R6 ;  /* 0x0009d40601007387 */ /* 0x000fe80000100800 */
[----:B------:R-:W3:Y:S01]  /*275b0*/  LDL.LU R35, [R1+0xc68] ;  /* 0x000c680001237983 */ /* 0x000ee20000300800 */
[----:B0-----:R-:W-:-:S03]  /*275c0*/  PRMT R2, R15, 0x5410, R9 ;  /* 0x000054100f027816 */ /* 0x001fc60000000009 */
[----:B------:R0:W-:Y:S04]  /*275d0*/  STL [R1+0x9d0], R4 ;  /* 0x0009d00401007387 */ /* 0x0001e80000100800 */
[----:B------:R-:W3:Y:S04]  /*275e0*/  LDL.LU R34, [R1+0xc64] ;  /* 0x000c640001227983 */ /* 0x000ee80000300800 */
[----:B------:R1:W-:Y:S04]  /*275f0*/  STL [R1+0x9cc], R2 ;  /* 0x0009cc0201007387 */ /* 0x0003e80000100800 */
[----:B------:R-:W3:Y:S01]  /*27600*/  LDL.LU R33, [R1+0xa54] ;  /* 0x000a540001217983 */ /* 0x000ee20000300800 */
[----:B0-----:R-:W-:-:S02]  /*27610*/  LOP3.LUT R4, R38, 0xffff, RZ, 0xc0, !PT ;  /* 0x0000ffff26047812 */ /* 0x001fc400078ec0ff */
[----:B------:R-:W-:Y:S02]  /*27620*/  LOP3.LUT R89, R32, 0xffff, RZ, 0xc0, !PT ;  /* 0x0000ffff20597812 */ /* 0x000fe400078ec0ff */
[----:B------:R-:W3:Y:S04]  /*27630*/  LDL.LU R32, [R1+0xa50] ;  /* 0x000a500001207983 */ /* 0x000ee80000300800 */
[----:B------:R-:W-:Y:S01]  /*27640*/  STL [R1+0x1a4], R4 ;  /* 0x0001a40401007387 */ /* 0x000fe20000100800 */
        /* <DEDUP_REMOVED lines=9> */
[----:B-1----:R-:W-:Y:S02]  /*276e0*/  LOP3.LUT R2, R158, 0xffff, RZ, 0xc0, !PT ;  /* 0x0000ffff9e027812 */ /* 0x002fe400078ec0ff */
[----:B------:R-:W-:Y:S02]  /*276f0*/  LOP3.LUT R88, R39, 0xffff, RZ, 0xc0, !PT ;  /* 0x0000ffff27587812 */ /* 0x000fe400078ec0ff */
[----:B------:R-:W-:-:S02]  /*27700*/  LOP3.LUT R92, R244, 0xffff, RZ, 0xc0, !PT ;  /* 0x0000fffff45c7812 */ /* 0x000fc400078ec0ff */
[----:B------:R-:W-:Y:S02]  /*27710*/  LOP3.LUT R9, R231, 0xffff, RZ, 0xc0, !PT ;  /* 0x0000ffffe7097812 */ /* 0x000fe400078ec0ff */
[----:B------:R-:W-:Y:S02]  /*27720*/  PRMT R6, R95, 0x3340, R0 ;  /* 0x000033405f067816 */ /* 0x000fe40000000000 */
[----:B------:R-:W-:Y:S01]  /*27730*/  PRMT R11, R93, 0x3340, R94 ;  /* 0x000033405d0b7816 */ /* 0x000fe2000000005e */
[----:B------:R0:W-:Y:S01]  /*27740*/  STL [R1+0x198], R15 ;  /* 0x0001980f01007387 */ /* 0x0001e20000100800 */
[--C-:B------:R-:W-:Y:S02]  /*27750*/  PRMT R7, R2, 0x3340, R0.reuse ;  /* 0x0000334002077816 */ /* 0x100fe40000000000 */
[----:B------:R-:W-:Y:S01]  /*27760*/  PRMT R13, R89, 0x3340, R91 ;  /* 0x00003340590d7816 */ /* 0x000fe2000000005b */
[----:B------:R1:W-:Y:S01]  /*27770*/  STL [R1+0x2114], R2 ;  /* 0x0021140201007387 */ /* 0x0003e20000100800 */
[----:B------:R-:W-:-:S02]  /*27780*/  PRMT R8, R92, 0x3340, R0 ;  /* 0x000033405c087816 */ /* 0x000fc40000000000 */
[----:B------:R-:W-:Y:S01]  /*27790*/  PRMT R14, R88, 0x3340, R90 ;  /* 0x00003340580e7816 */ /* 0x000fe2000000005a */
[----:B------:R1:W-:Y:S01]  /*277a0*/  STL [R1+0x194], R9 ;  /* 0x0001940901007387 */ /* 0x0003e20000100800 */
[----:B0-----:R-:W-:Y:S02]  /*277b0*/  PRMT R15, R4, 0x3340, R15 ;  /* 0x00003340040f7816 */ /* 0x001fe4000000000f */
[----:B------:R-:W-:Y:S02]  /*277c0*/  PRMT R4, R11, 0x5410, R6 ;  /* 0x000054100b047816 */ /* 0x000fe40000000006 */
[----:B------:R-:W-:Y:S02]  /*277d0*/  PRMT R6, R13, 0x5410, R7 ;  /* 0x000054100d067816 */ /* 0x000fe40000000007 */
[----:B-1----:R-:W-:Y:S02]  /*277e0*/  PRMT R2, R14, 0x5410, R8 ;  /* 0x000054100e027816 */ /* 0x002fe40000000008 */
[----:B------:R-:W-:Y:S01]  /*277f0*/  PRMT R9, R9, 0x3340, R0 ;  /* 0x0000334009097816 */ /* 0x000fe20000000000 */
[----:B------:R0:W-:Y:S04]  /*27800*/  STL [R1+0x858], R4 ;  /* 0x0008580401007387 */ /* 0x0001e80000100800 */
[----:B------:R-:W-:Y:S01]  /*27810*/  STL [R1+0x854], R6 ;  /* 0x0008540601007387 */ /* 0x000fe20000100800 */
[----:B---3--:R-:W-:-:S02]  /*27820*/  LOP3.LUT R14, R35, 0xffff, RZ, 0xc0, !PT ;  /* 0x0000ffff230e7812 */ /* 0x008fc400078ec0ff */
[----:B0-----:R-:W-:Y:S01]  /*27830*/  PRMT R4, R15, 0x5410, R9 ;  /* 0x000054100f047816 */ /* 0x001fe20000000009 */
[----:B------:R0:W-:Y:S04]  /*27840*/  STL [R1+0x850], R2 ;  /* 0x0008500201007387 */ /* 0x0001e80000100800 */
[----:B------:R1:W-:Y:S04]  /*27850*/  STL [R1+0x84c], R4 ;  /* 0x00084c0401007387 */ /* 0x0003e80000100800 */
[----:B------:R-:W3:Y:S01]  /*27860*/  LDL.LU R38, [R1+0xc78] ;  /* 0x000c780001267983 */ /* 0x000ee20000300800 */
[----:B0-----:R-:W-:-:S02]  /*27870*/  LOP3.LUT R2, R34, 0xffff, RZ, 0xc0, !PT ;  /* 0x0000ffff22027812 */ /* 0x001fc400078ec0ff */
[----:B------:R-:W-:Y:S01]  /*27880*/  LOP3.LUT R84, R33, 0xffff, RZ, 0xc0, !PT ;  /* 0x0000ffff21547812 */ /* 0x000fe200078ec0ff */
[----:B------:R-:W-:Y:S04]  /*27890*/  STL [R1+0x190], R14 ;  /* 0x0001900e01007387 */ /* 0x000fe80000100800 */
[----:B------:R-:W3:Y:S04]  /*278a0*/  LDL.LU R33, [R1+0xc74] ;  /* 0x000c740001217983 */ /* 0x000ee80000300800 */
[----:B------:R0:W-:Y:S04]  /*278b0*/  STL [R1+0x18c], R2 ;  /* 0x00018c0201007387 */ /* 0x0001e80000100800 */
[----:B------:R-:W3:Y:S01]  /*278c0*/  LDL.LU R37, [R1+0xa64] ;  /* 0x000a640001257983 */ /* 0x000ee20000300800 */
[----:B------:R-:W-:-:S03]  /*278d0*/  LOP3.LUT R78, R32, 0xffff, RZ, 0xc0, !PT ;  /* 0x0000ffff204e7812 */ /* 0x000fc600078ec0ff */
[----:B------:R-:W3:Y:S04]  /*278e0*/  LDL.LU R36, [R1+0xa60] ;  /* 0x000a600001247983 */ /* 0x000ee80000300800 */
[----:B------:R-:W3:Y:S01]  /*278f0*/  LDL.LU R32, [R1+0x870] ;  /* 0x0008700001207983 */ /* 0x000ee20000300800 */
[----:B----4-:R-:W-:-:S03]  /*27900*/  LOP3.LUT R79, R31, 0xffff, RZ, 0xc0, !PT ;  /* 0x0000ffff1f4f7812 */ /* 0x010fc600078ec0ff */
[----:B------:R-:W4:Y:S04]  /*27910*/  LDL.LU R35, [R1+0x86c] ;  /* 0x00086c0001237983 */ /* 0x000f280000300800 */
[----:B------:R-:W4:Y:S01]  /*27920*/  LDL.LU R31, [R1+0x654] ;  /* 0x00065400011f7983 */ /* 0x000f220000300800 */
[----:B--2---:R-:W-:-:S03]  /*27930*/  LOP3.LUT R85, R30, 0xffff, RZ, 0xc0, !PT ;  /* 0x0000ffff1e557812 */ /* 0x004fc600078ec0ff */
[----:B------:R-:W2:Y:S01]  /*27940*/  LDL.LU R30, [R1+0x650] ;  /* 0x00065000011e7983 */ /* 0x000ea20000300800 */
[----:B------:R-:W-:Y:S02]  /*27950*/  LOP3.LUT R87, R161, 0xffff, RZ, 0xc0, !PT ;  /* 0x0000ffffa1577812 */ /* 0x000fe400078ec0ff */
[----:B------:R-:W-:Y:S02]  /*27960*/  LOP3.LUT R80, R236, 0xffff, RZ, 0xc0, !PT ;  /* 0x0000ffffec507812 */ /* 0x000fe400078ec0ff */
[----:B-1----:R-:W-:Y:S02]  /*27970*/  LOP3.LUT R4, R160, 0xffff, RZ, 0xc0, !PT ;  /* 0x0000ffffa0047812 */ /* 0x002fe400078ec0ff */
[----:B------:R-:W-:Y:S02]  /*27980*/  LOP3.LUT R235, R235, 0xffff, RZ, 0xc0, !PT ;  /* 0x0000ffffebeb7812 */ /* 0x000fe400078ec0ff */
[----:B------:R-:W-:Y:S02]  /*27990*/  PRMT R6, R87, 0x3340, R0 ;  /* 0x0000334057067816 */ /* 0x000fe40000000000 */
[----:B------:R-:W-:-:S02]  /*279a0*/  PRMT R11, R84, 0x3340, R85 ;  /* 0x00003340540b7816 */ /* 0x000fc40000000055 */
[----:B------:R-:W-:Y:S02]  /*279b0*/  PRMT R7, R4, 0x3340, R0 ;  /* 0x0000334004077816 */ /* 0x000fe40000000000 */
[----:B------:R-:W-:Y:S02]  /*279c0*/  PRMT R13, R78, 0x3340, R80 ;  /* 0x000033404e0d7816 */ /* 0x000fe40000000050 */
[----:B------:R-:W-:Y:S02]  /*279d0*/  LOP3.LUT R81, R251, 0xffff, RZ, 0xc0, !PT ;  /* 0x0000fffffb517812 */ /* 0x000fe400078ec0ff */
[----:B------:R-:W-:Y:S02]  /*279e0*/  LOP3.LUT R236, R250, 0xffff, RZ, 0xc0, !PT ;  /* 0x0000fffffaec7812 */ /* 0x000fe400078ec0ff */
[----:B------:R-:W-:Y:S02]  /*279f0*/  PRMT R15, R2, 0x3340, R235 ;  /* 0x00003340020f7816 */ /* 0x000fe400000000eb */
[----:B0-----:R-:W-:-:S02]  /*27a00*/  PRMT R2, R11, 0x5410, R6 ;  /* 0x000054100b027816 */ /* 0x001fc40000000006 */
[----:B------:R-:W-:Y:S02]  /*27a10*/  PRMT R6, R13, 0x5410, R7 ;  /* 0x000054100d067816 */ /* 0x000fe40000000007 */
[--C-:B------:R-:W-:Y:S02]  /*27a20*/  PRMT R8, R81, 0x3340, R0.reuse ;  /* 0x0000334051087816 */ /* 0x100fe40000000000 */
[----:B------:R-:W-:Y:S01]  /*27a30*/  PRMT R14, R14, 0x3340, R79 ;  /* 0x000033400e0e7816 */ /* 0x000fe2000000004f */
[----:B------:R0:W-:Y:S01]  /*27a40*/  STL [R1+0x2118], R4 ;  /* 0x0021180401007387 */ /* 0x0001e20000100800 */
[----:B------:R-:W-:-:S03]  /*27a50*/  PRMT R9, R236, 0x3340, R0 ;  /* 0x00003340ec097816 */ /* 0x000fc60000000000 */
[----:B------:R1:W-:Y:S04]  /*27a60*/  STL [R1+0x848], R2 ;  /* 0x0008480201007387 */ /* 0x0003e80000100800 */
[----:B------:R-:W-:Y:S01]  /*27a70*/  STL [R1+0x844], R6 ;  /* 0x0008440601007387 */ /* 0x000fe20000100800 */
[----:B0-----:R-:W-:-:S03]  /*27a80*/  PRMT R4, R14, 0x5410, R8 ;  /* 0x000054100e047816 */ /* 0x001fc60000000008 */
[----:B------:R-:W2:Y:S01]  /*27a90*/  LDL.LU R34, [R1+0xc88] ;  /* 0x000c880001227983 */ /* 0x000ea20000300800 */
[----:B-1----:R-:W-:-:S03]  /*27aa0*/  PRMT R2, R15, 0x5410, R9 ;  /* 0x000054100f027816 */ /* 0x002fc60000000009 */
[----:B------:R-:W-:Y:S04]  /*27ab0*/  STL [R1+0x840], R4 ;  /* 0x0008400401007387 */ /* 0x000fe80000100800 */
[----:B------:R0:W-:Y:S01]  /*27ac0*/  STL [R1+0x83c], R2 ;  /* 0x00083c0201007387 */ /* 0x0001e20000100800 */
[----:B---3--:R-:W-:Y:S02]  /*27ad0*/  LOP3.LUT R13, R38, 0xffff, RZ, 0xc0, !PT ;  /* 0x0000ffff260d7812 */ /* 0x008fe400078ec0ff */
[----:B------:R-:W-:Y:S02]  /*27ae0*/  LOP3.LUT R14, R33, 0xffff, RZ, 0xc0, !PT ;  /* 0x0000ffff210e7812 */ /* 0x000fe400078ec0ff */
[----:B------:R-:W3:Y:S04]  /*27af0*/  LDL.LU R33, [R1+0xc84] ;  /* 0x000c840001217983 */ /* 0x000ee80000300800 */
[----:B------:R1:W-:Y:S01]  /*27b00*/  STL [R1+0x1ac], R13 ;  /* 0x0001ac0d01007387 */ /* 0x0003e20000100800 */
[----:B0-----:R-:W-:-:S03]  /*27b10*/  LOP3.LUT R2, R37, 0xffff, RZ, 0xc0, !PT ;  /* 0x0000ffff25027812 */ /* 0x001fc600078ec0ff */
[----:B------:R0:W-:Y:S01]  /*27b20*/  STL [R1+0x1a8], R14 ;  /* 0x0001a80e01007387 */ /* 0x0001e20000100800 */
[----:B------:R-:W-:-:S03]  /*27b30*/  LOP3.LUT R71, R32, 0xffff, RZ, 0xc0, !PT ;  /* 0x0000ffff20477812 */ /* 0x000fc600078ec0ff */
[----:B------:R-:W3:Y:S04]  /*27b40*/  LDL.LU R32, [R1+0xa74] ;  /* 0x000a740001207983 */ /* 0x000ee80000300800 */
[----:B------:R0:W-:Y:S01]  /*27b50*/  STL [R1+0x1c0], R2 ;  /* 0x0001c00201007387 */ /* 0x0001e20000100800 */
[----:B----4-:R-:W-:-:S03]  /*27b60*/  LOP3.LUT R4, R31, 0xffff, RZ, 0xc0, !PT ;  /* 0x0000ffff1f047812 */ /* 0x010fc600078ec0ff */
[----:B------:R-:W4:Y:S04]  /*27b70*/  LDL.LU R38, [R1+0xa70] ;  /* 0x000a700001267983 */ /* 0x000f280000300800 */
[----:B------:R-:W4:Y:S04]  /*27b80*/  LDL.LU R37, [R1+0x880] ;  /* 0x0008800001257983 */ /* 0x000f280000300800 */
[----:B------:R-:W4:Y:S04]  /*27b90*/  LDL.LU R31, [R1+0x87c] ;  /* 0x00087c00011f7983 */ /* 0x000f280000300800 */
[----:B------:R-:W-:Y:S01]  /*27ba0*/  STL [R1+0x1bc], R4 ;  /* 0x0001bc0401007387 */ /* 0x000fe20000100800 */
[----:B--2---:R-:W-:-:S03]  /*27bb0*/  LOP3.LUT R76, R30, 0xffff, RZ, 0xc0, !PT ;  /* 0x0000ffff1e4c7812 */ /* 0x004fc600078ec0ff */
[----:B------:R-:W2:Y:S01]  /*27bc0*/  LDL.LU R30, [R1+0x668] ;  /* 0x00066800011e7983 */ /* 0x000ea20000300800 */
[----:B------:R-:W-:Y:S02]  /*27bd0*/  LOP3.LUT R75, R36, 0xffff, RZ, 0xc0, !PT ;  /* 0x0000ffff244b7812 */ /* 0x000fe400078ec0ff */
[----:B------:R-:W-:Y:S02]  /*27be0*/  LOP3.LUT R77, R163, 0xffff, RZ, 0xc0, !PT ;  /* 0x0000ffffa34d7812 */ /* 0x000fe400078ec0ff */
[----:B------:R-:W-:Y:S02]  /*27bf0*/  LOP3.LUT R73, R237, 0xffff, RZ, 0xc0, !PT ;  /* 0x0000ffffed497812 */ /* 0x000fe400078ec0ff */
[----:B------:R-:W-:Y:S01]  /*27c00*/  LOP3.LUT R72, R35, 0xffff, RZ, 0xc0, !PT ;  /* 0x0000ffff23487812 */ /* 0x000fe200078ec0ff */
[----:B------:R-:W2:Y:S01]  /*27c10*/  LDL.LU R237, [R1+0x2154] ;  /* 0x0021540001ed7983 */ /* 0x000ea20000300800 */
[----:B------:R-:W-:Y:S02]  /*27c20*/  LOP3.LUT R74, R252, 0xffff, RZ, 0xc0, !PT ;  /* 0x0000fffffc4a7812 */ /* 0x000fe400078ec0ff */
[----:B------:R-:W-:-:S02]  /*27c30*/  LOP3.LUT R9, R165, 0xffff, RZ, 0xc0, !PT ;  /* 0x0000ffffa5097812 */ /* 0x000fc400078ec0ff */
[----:B------:R-:W-:Y:S02]  /*27c40*/  PRMT R6, R77, 0x3340, R0 ;  /* 0x000033404d067816 */ /* 0x000fe40000000000 */
[----:B------:R-:W-:Y:S02]  /*27c50*/  PRMT R11, R75, 0x3340, R76 ;  /* 0x000033404b0b7816 */ /* 0x000fe4000000004c */
[----:B------:R-:W-:Y:S02]  /*27c60*/  PRMT R7, R73, 0x3340, R0 ;  /* 0x0000334049077816 */ /* 0x000fe40000000000 */
[----:B-1----:R-:W-:Y:S02]  /*27c70*/  PRMT R13, R13, 0x3340, R71 ;  /* 0x000033400d0d7816 */ /* 0x002fe40000000047 */
[----:B------:R-:W-:Y:S01]  /*27c80*/  PRMT R15, R2, 0x3340, R4 ;  /* 0x00003340020f7816 */ /* 0x000fe20000000004 */
[----:B------:R1:W-:Y:S01]  /*27c90*/  STL [R1+0x1b8], R9 ;  /* 0x0001b80901007387 */ /* 0x0003e20000100800 */
[----:B------:R-:W-:-:S02]  /*27ca0*/  PRMT R8, R74, 0x3340, R0 ;  /* 0x000033404a087816 */ /* 0x000fc40000000000 */
[----:B0-----:R-:W-:Y:S02]  /*27cb0*/  PRMT R14, R14, 0x3340, R72 ;  /* 0x000033400e0e7816 */ /* 0x001fe40000000048 */
[----:B------:R-:W-:Y:S02]  /*27cc0*/  PRMT R2, R11, 0x5410, R6 ;  /* 0x000054100b027816 */ /* 0x000fe40000000006 */
[----:B------:R-:W-:Y:S02]  /*27cd0*/  PRMT R6, R13, 0x5410, R7 ;  /* 0x000054100d067816 */ /* 0x000fe40000000007 */
[----:B-1----:R-:W-:Y:S01]  /*27ce0*/  PRMT R9, R9, 0x3340, R0 ;  /* 0x0000334009097816 */ /* 0x002fe20000000000 */
[----:B------:R0:W-:Y:S01]  /*27cf0*/  STL [R1+0x838], R2 ;  /* 0x0008380201007387 */ /* 0x0001e20000100800 */
[----:B------:R-:W-:-:S03]  /*27d00*/  PRMT R4, R14, 0x5410, R8 ;  /* 0x000054100e047816 */ /* 0x000fc60000000008 */
[----:B------:R-:W-:Y:S01]  /*27d10*/  STL [R1+0x834], R6 ;  /* 0x0008340601007387 */ /* 0x000fe20000100800 */
[----:B------:R-:W-:Y:S02]  /*27d20*/  LOP3.LUT R11, R34, 0xffff, RZ, 0xc0, !PT ;  /* 0x0000ffff220b7812 */ /* 0x000fe400078ec0ff */
[----:B0-----:R-:W-:Y:S01]  /*27d30*/  PRMT R2, R15, 0x5410, R9 ;  /* 0x000054100f027816 */ /* 0x001fe20000000009 */
[----:B------:R0:W-:Y:S04]  /*27d40*/  STL [R1+0x830], R4 ;  /* 0x0008300401007387 */ /* 0x0001e80000100800 */
[----:B------:R-:W2:Y:S04]  /*27d50*/  LDL.LU R36, [R1+0xc98] ;  /* 0x000c980001247983 */ /* 0x000ea80000300800 */
[----:B------:R1:W-:Y:S04]  /*27d60*/  STL [R1+0x82c], R2 ;  /* 0x00082c0201007387 */ /* 0x0003e80000100800 */
[----:B------:R-:W2:Y:S04]  /*27d70*/  LDL.LU R34, [R1+0xc94] ;  /* 0x000c940001227983 */ /* 0x000ea80000300800 */
[----:B------:R1:W-:Y:S01]  /*27d80*/  STL [R1+0x1b4], R11 ;  /* 0x0001b40b01007387 */ /* 0x0003e20000100800 */
[----:B---3--:R-:W-:-:S03]  /*27d90*/  LOP3.LUT R13, R33, 0xffff, RZ, 0xc0, !PT ;  /* 0x0000ffff210d7812 */ /* 0x008fc600078ec0ff */
[----:B------:R-:W3:Y:S04]  /*27da0*/  LDL.LU R35, [R1+0xa84] ;  /* 0x000a840001237983 */ /* 0x000ee80000300800 */
[----:B------:R-:W3:Y:S04]  /*27db0*/  LDL.LU R33, [R1+0xa80] ;  /* 0x000a800001217983 */ /* 0x000ee80000300800 */
[----:B------:R1:W-:Y:S01]  /*27dc0*/  STL [R1+0x1b0], R13 ;  /* 0x0001b00d01007387 */ /* 0x0003e20000100800 */
[----:B------:R-:W-:-:S03]  /*27dd0*/  LOP3.LUT R66, R32, 0xffff, RZ, 0xc0, !PT ;  /* 0x0000ffff20427812 */ /* 0x000fc600078ec0ff */
[----:B------:R-:W3:Y:S01]  /*27de0*/  LDL.LU R32, [R1+0x890] ;  /* 0x0008900001207983 */ /* 0x000ee20000300800 */
[----:B----4-:R-:W-:-:S03]  /*27df0*/  LOP3.LUT R68, R31, 0xffff, RZ, 0xc0, !PT ;  /* 0x0000ffff1f447812 */ /* 0x010fc600078ec0ff */
[----:B------:R-:W4:Y:S01]  /*27e00*/  LDL.LU R31, [R1+0x88c] ;  /* 0x00088c00011f7983 */ /* 0x000f220000300800 */
[----:B0-----:R-:W-:-:S05]  /*27e10*/  LOP3.LUT R4, R38, 0xffff, RZ, 0xc0, !PT ;  /* 0x0000ffff26047812 */ /* 0x001fca00078ec0ff */
[----:B------:R-:W-:Y:S01]  /*27e20*/  STL [R1+0x1d0], R4 ;  /* 0x0001d00401007387 */ /* 0x000fe20000100800 */
[----:B--2---:R-:W-:-:S03]  /*27e30*/  LOP3.LUT R69, R30, 0xffff, RZ, 0xc0, !PT ;  /* 0x0000ffff1e457812 */ /* 0x004fc600078ec0ff */
[----:B------:R-:W2:Y:S01]  /*27e40*/  LDL.LU R30, [R1+0x670] ;  /* 0x00067000011e7983 */ /* 0x000ea20000300800 */
[----:B------:R-:W-:Y:S02]  /*27e50*/  LOP3.LUT R67, R37, 0xffff, RZ, 0xc0, !PT ;  /* 0x0000ffff25437812 */ /* 0x000fe400078ec0ff */
[----:B------:R-:W-:Y:S02]  /*27e60*/  LOP3.LUT R70, R240, 0xffff, RZ, 0xc0, !PT ;  /* 0x0000fffff0467812 */ /* 0x000fe400078ec0ff */
[----:B------:R-:W-:Y:S01]  /*27e70*/  LOP3.LUT R7, R238, 0xffff, RZ, 0xc0, !PT ;  /* 0x0000ffffee077812 */ /* 0x000fe200078ec0ff */
[----:B------:R-:W2:Y:S01]  /*27e80*/  LDL.LU R240, [R1+0x2150] ;  /* 0x0021500001f07983 */ /* 0x000ea20000300800 */
[----:B------:R-:W-:Y:S02]  /*27e90*/  LOP3.LUT R8, R167, 0xffff, RZ, 0xc0, !PT ;  /* 0x0000ffffa7087812 */ /* 0x000fe400078ec0ff */
[----:B-1----:R-:W-:Y:S01]  /*27ea0*/  LOP3.LUT R2, R166, 0xffff, RZ, 0xc0, !PT ;  /* 0x0000ffffa6027812 */ /* 0x002fe200078ec0ff */
[----:B------:R-:W2:Y:S01]  /*27eb0*/  LDL.LU R238, [R1+0x214c] ;  /* 0x00214c0001ee7983 */ /* 0x000ea20000300800 */
[----:B------:R-:W-:-:S02]  /*27ec0*/  PRMT R6, R70, 0x3340, R0 ;  /* 0x0000334046067816 */ /* 0x000fc40000000000 */
[----:B------:R-:W-:Y:S01]  /*27ed0*/  PRMT R11, R11, 0x3340, R67 ;  /* 0x000033400b0b7816 */ /* 0x000fe20000000043 */
[----:B------:R0:W-:Y:S01]  /*27ee0*/  STL [R1+0x1c8], R7 ;  /* 0x0001c80701007387 */ /* 0x0001e20000100800 */
[----:B------:R-:W-:Y:S02]  /*27ef0*/  LOP3.LUT R237, R237, 0xffff, RZ, 0xc0, !PT ;  /* 0x0000ffffeded7812 */ /* 0x000fe400078ec0ff */
[----:B------:R-:W-:Y:S01]  /*27f00*/  PRMT R9, R2, 0x3340, R0 ;  /* 0x0000334002097816 */ /* 0x000fe20000000000 */
[----:B------:R1:W-:Y:S01]  /*27f10*/  STL [R1+0x1c4], R8 ;  /* 0x0001c40801007387 */ /* 0x0003e20000100800 */
[----:B------:R-:W-:-:S03]  /*27f20*/  PRMT R13, R13, 0x3340, R68 ;  /* 0x000033400d0d7816 */ /* 0x000fc60000000044 */
[----:B------:R1:W-:Y:S01]  /*27f30*/  STL [R1+0x2120], R2 ;  /* 0x0021200201007387 */ /* 0x0003e20000100800 */
[----:B------:R-:W-:Y:S02]  /*27f40*/  PRMT R14, R66, 0x3340, R69 ;  /* 0x00003340420e7816 */ /* 0x000fe40000000045 */
[--C-:B0-----:R-:W-:Y:S02]  /*27f50*/  PRMT R7, R7, 0x3340, R0.reuse ;  /* 0x0000334007077816 */ /* 0x101fe40000000000 */
[----:B------:R-:W-:Y:S02]  /*27f60*/  PRMT R15, R4, 0x3340, R237 ;  /* 0x00003340040f7816 */ /* 0x000fe400000000ed */
[----:B-1----:R-:W-:Y:S02]  /*27f70*/  PRMT R8, R8, 0x3340, R0 ;  /* 0x0000334008087816 */ /* 0x002fe40000000000 */
[----:B------:R-:W-:Y:S02]  /*27f80*/  PRMT R2, R11, 0x5410, R6 ;  /* 0x000054100b027816 */ /* 0x000fe40000000006 */
[----:B------:R-:W-:-:S02]  /*27f90*/  PRMT R6, R13, 0x5410, R7 ;  /* 0x000054100d067816 */ /* 0x000fc40000000007 */
[----:B------:R-:W-:Y:S01]  /*27fa0*/  PRMT R4, R14, 0x5410, R8 ;  /* 0x000054100e047816 */ /* 0x000fe20000000008 */
[----:B------:R0:W-:Y:S04]  /*27fb0*/  STL [R1+0x828], R2 ;  /* 0x0008280201007387 */ /* 0x0001e80000100800 */
[----:B------:R-:W-:Y:S01]  /*27fc0*/  STL [R1+0x824], R6 ;  /* 0x0008240601007387 */ /* 0x000fe20000100800 */
[----:B0-----:R-:W-:-:S03]  /*27fd0*/  PRMT R2, R15, 0x5410, R9 ;  /* 0x000054100f027816 */ /* 0x001fc60000000009 */
[----:B------:R-:W-:Y:S01]  /*27fe0*/  STL [R1+0x820], R4 ;  /* 0x0008200401007387 */ /* 0x000fe20000100800 */
[----:B------:R-:W-:-:S03]  /*27ff0*/  LOP3.LUT R64, R36, 0xffff, RZ, 0xc0, !PT ;  /* 0x0000ffff24407812 */ /* 0x000fc600078ec0ff */
[----:B------:R3:W-:Y:S01]  /*28000*/  STL [R1+0x81c], R2 ;  /* 0x00081c0201007387 */ /* 0x0007e20000100800 */
[----:B------:R-:W-:-:S03]  /*28010*/  LOP3.LUT R57, R34, 0xffff, RZ, 0xc0, !PT ;  /* 0x0000ffff22397812 */ /* 0x000fc600078ec0ff */
[----:B------:R-:W2:Y:S04]  /*28020*/  LDL.LU R34, [R1+0xcac] ;  /* 0x000cac0001227983 */ /* 0x000ea80000300800 */
[----:B------:R-:W2:Y:S01]  /*28030*/  LDL.LU R36, [R1+0xca8] ;  /* 0x000ca80001247983 */ /* 0x000ea20000300800 */
[----:B---3--:R-:W-:-:S03]  /*28040*/  LOP3.LUT R2, R33, 0xffff, RZ, 0xc0, !PT ;  /* 0x0000ffff21027812 */ /* 0x008fc600078ec0ff */
[----:B------:R-:W3:Y:S04]  /*28050*/  LDL.LU R33, [R1+0xca4] ;  /* 0x000ca40001217983 */ /* 0x000ee80000300800 */
[----:B------:R-:W-:Y:S01]  /*28060*/  STL [R1+0x1e0], R2 ;  /* 0x0001e00201007387 */ /* 0x000fe20000100800 */
[----:B------:R-:W-:-:S03]  /*28070*/  LOP3.LUT R65, R32, 0xffff, RZ, 0xc0, !PT ;  /* 0x0000ffff20417812 */ /* 0x000fc600078ec0ff */
[----:B------:R-:W3:Y:S01]  /*28080*/  LDL.LU R32, [R1+0xa90] ;  /* 0x000a900001207983 */ /* 0x000ee20000300800 */
[----:B----4-:R-:W-:-:S03]  /*28090*/  LOP3.LUT R59, R31, 0xffff, RZ, 0xc0, !PT ;  /* 0x0000ffff1f3b7812 */ /* 0x010fc600078ec0ff */
[----:B------:R-:W4:Y:S01]  /*280a0*/  LDL.LU R31, [R1+0x8a4] ;  /* 0x0008a400011f7983 */ /* 0x000f220000300800 */
[----:B------:R-:W-:Y:S02]  /*280b0*/  LOP3.LUT R61, R241, 0xffff, RZ, 0xc0, !PT ;  /* 0x0000fffff13d7812 */ /* 0x000fe400078ec0ff */
[----:B------:R-:W-:Y:S01]  /*280c0*/  LOP3.LUT R7, R239, 0xffff, RZ, 0xc0, !PT ;  /* 0x0000ffffef077812 */ /* 0x000fe200078ec0ff */
        /* <DEDUP_REMOVED lines=8> */
[----:B------:R-:W-:Y:S01]  /*28150*/  PRMT R6, R61, 0x3340, R0 ;  /* 0x000033403d067816 */ /* 0x000fe20000000000 */
[----:B------:R-:W2:Y:S01]  /*28160*/  LDL.LU R38, [R1+0x67c] ;  /* 0x00067c0001267983 */ /* 0x000ea20000300800 */
[----:B------:R-:W-:Y:S02]  /*28170*/  PRMT R11, R64, 0x3340, R65 ;  /* 0x00003340400b7816 */ /* 0x000fe40000000041 */
[----:B------:R-:W-:Y:S01]  /*28180*/  LOP3.LUT R238, R238, 0xffff, RZ, 0xc0, !PT ;  /* 0x0000ffffeeee7812 */ /* 0x000fe200078ec0ff */
[----:B------:R0:W-:Y:S01]  /*28190*/  STL [R1+0x1d8], R7 ;  /* 0x0001d80701007387 */ /* 0x0001e20000100800 */
[----:B------:R-:W-:-:S02]  /*281a0*/  PRMT R13, R57, 0x3340, R59 ;  /* 0x00003340390d7816 */ /* 0x000fc4000000003b */
[--C-:B------:R-:W-:Y:S01]  /*281b0*/  PRMT R9, R4, 0x3340, R0.reuse ;  /* 0x0000334004097816 */ /* 0x100fe20000000000 */
[----:B------:R1:W-:Y:S01]  /*281c0*/  STL [R1+0x2124], R4 ;  /* 0x0021240401007387 */ /* 0x0003e20000100800 */
[----:B------:R-:W-:Y:S02]  /*281d0*/  PRMT R8, R62, 0x3340, R0 ;  /* 0x000033403e087816 */ /* 0x000fe40000000000 */
[----:B------:R-:W-:Y:S02]  /*281e0*/  PRMT R14, R58, 0x3340, R60 ;  /* 0x000033403a0e7816 */ /* 0x000fe4000000003c */
[----:B0-----:R-:W-:Y:S02]  /*281f0*/  PRMT R7, R7, 0x3340, R0 ;  /* 0x0000334007077816 */ /* 0x001fe40000000000 */
[----:B------:R-:W-:Y:S02]  /*28200*/  PRMT R15, R2, 0x3340, R238 ;  /* 0x00003340020f7816 */ /* 0x000fe400000000ee */
[----:B-1----:R-:W-:-:S02]  /*28210*/  PRMT R4, R11, 0x5410, R6 ;  /* 0x000054100b047816 */ /* 0x002fc40000000006 */
[----:B------:R-:W-:Y:S02]  /*28220*/  PRMT R2, R13, 0x5410, R7 ;  /* 0x000054100d027816 */ /* 0x000fe40000000007 */
[----:B------:R-:W-:Y:S01]  /*28230*/  PRMT R6, R14, 0x5410, R8 ;  /* 0x000054100e067816 */ /* 0x000fe20000000008 */
[----:B------:R0:W-:Y:S04]  /*28240*/  STL [R1+0x818], R4 ;  /* 0x0008180401007387 */ /* 0x0001e80000100800 */
[----:B------:R1:W-:Y:S01]  /*28250*/  STL [R1+0x814], R2 ;  /* 0x0008140201007387 */ /* 0x0003e20000100800 */
[----:B0-----:R-:W-:-:S03]  /*28260*/  PRMT R4, R15, 0x5410, R9 ;  /* 0x000054100f047816 */ /* 0x001fc60000000009 */
[----:B------:R-:W-:Y:S04]  /*28270*/  STL [R1+0x810], R6 ;  /* 0x0008100601007387 */ /* 0x000fe80000100800 */
[----:B------:R-:W2:Y:S04]  /*28280*/  LDL.LU R35, [R1+0xe00] ;  /* 0x000e000001237983 */ /* 0x000ea80000300800 */
[----:B------:R4:W-:Y:S01]  /*28290*/  STL [R1+0x80c], R4 ;  /* 0x00080c0401007387 */ /* 0x0009e20000100800 */
[----:B-1----:R-:W-:-:S03]  /*282a0*/  LOP3.LUT R2, R34, 0xffff, RZ, 0xc0, !PT ;  /* 0x0000ffff22027812 */ /* 0x002fc600078ec0ff */
[----:B------:R-:W2:Y:S01]  /*282b0*/  LDL.LU R34, [R1+0xcb8] ;  /* 0x000cb80001227983 */ /* 0x000ea20000300800 */
[----:B------:R-:W-:-:S03]  /*282c0*/  LOP3.LUT R54, R36, 0xffff, RZ, 0xc0, !PT ;  /* 0x0000ffff24367812 */ /* 0x000fc600078ec0ff */
[----:B------:R-:W-:Y:S04]  /*282d0*/  STL [R1+0x1f4], R2 ;  /* 0x0001f40201007387 */ /* 0x000fe80000100800 */
[----:B------:R-:W2:Y:S01]  /*282e0*/  LDL.LU R37, [R1+0xcb4] ;  /* 0x000cb40001257983 */ /* 0x000ea20000300800 */
[----:B---3--:R-:W-:-:S05]  /*282f0*/  LOP3.LUT R13, R33, 0xffff, RZ, 0xc0, !PT ;  /* 0x0000ffff210d7812 */ /* 0x008fca00078ec0ff */
[----:B------:R0:W-:Y:S04]  /*28300*/  STL [R1+0x1d4], R13 ;  /* 0x0001d40d01007387 */ /* 0x0001e80000100800 */
[----:B------:R-:W3:Y:S04]  /*28310*/  LDL.LU R36, [R1+0xaa0] ;  /* 0x000aa00001247983 */ /* 0x000ee80000300800 */
[----:B------:R-:W3:Y:S01]  /*28320*/  LDL.LU R33, [R1+0x8b4] ;  /* 0x0008b40001217983 */ /* 0x000ee20000300800 */
[----:B------:R-:W-:-:S03]  /*28330*/  LOP3.LUT R48, R32, 0xffff, RZ, 0xc0, !PT ;  /* 0x0000ffff20307812 */ /* 0x000fc600078ec0ff */
[----:B------:R-:W3:Y:S01]  /*28340*/  LDL.LU R32, [R1+0x8b0] ;  /* 0x0008b00001207983 */ /* 0x000ee20000300800 */
[----:B----4-:R-:W-:-:S05]  /*28350*/  LOP3.LUT R4, R31, 0xffff, RZ, 0xc0, !PT ;  /* 0x0000ffff1f047812 */ /* 0x010fca00078ec0ff */
[----:B------:R1:W-:Y:S04]  /*28360*/  STL [R1+0x1f0], R4 ;  /* 0x0001f00401007387 */ /* 0x0003e80000100800 */
[----:B------:R-:W4:Y:S01]  /*28370*/  LDL.LU R31, [R1+0x8ac] ;  /* 0x0008ac00011f7983 */ /* 0x000f220000300800 */
[----:B------:R-:W-:Y:S02]  /*28380*/  LOP3.LUT R56, R240, 0xffff, RZ, 0xc0, !PT ;  /* 0x0000fffff0387812 */ /* 0x000fe400078ec0ff */
[----:B------:R-:W-:Y:S02]  /*28390*/  LOP3.LUT R51, R242, 0xffff, RZ, 0xc0, !PT ;  /* 0x0000fffff2337812 */ /* 0x000fe400078ec0ff */
[----:B--2---:R-:W-:Y:S02]  /*283a0*/  LOP3.LUT R55, R30, 0xffff, RZ, 0xc0, !PT ;  /* 0x0000ffff1e377812 */ /* 0x004fe400078ec0ff */
[----:B------:R-:W2:Y:S04]  /*283b0*/  LDL.LU R30, [R1+0x68c] ;  /* 0x00068c00011e7983 */ /* 0x000ea80000300800 */
[----:B------:R-:W2:Y:S04]  /*283c0*/  LDL.LU R240, [R1+0x2140] ;  /* 0x0021400001f07983 */ /* 0x000ea80000300800 */
[----:B------:R-:W2:Y:S01]  /*283d0*/  LDL.LU R242, [R1+0x213c] ;  /* 0x00213c0001f27983 */ /* 0x000ea20000300800 */
[----:B------:R-:W-:-:S02]  /*283e0*/  LOP3.LUT R49, R39, 0xffff, RZ, 0xc0, !PT ;  /* 0x0000ffff27317812 */ /* 0x000fc400078ec0ff */
[----:B------:R-:W-:Y:S02]  /*283f0*/  LOP3.LUT R50, R38, 0xffff, RZ, 0xc0, !PT ;  /* 0x0000ffff26327812 */ /* 0x000fe400078ec0ff */
[----:B------:R-:W-:Y:S02]  /*28400*/  LOP3.LUT R53, R170, 0xffff, RZ, 0xc0, !PT ;  /* 0x0000ffffaa357812 */ /* 0x000fe400078ec0ff */
[--C-:B------:R-:W-:Y:S02]  /*28410*/  PRMT R6, R56, 0x3340, R0.reuse ;  /* 0x0000334038067816 */ /* 0x100fe40000000000 */
[----:B------:R-:W-:Y:S02]  /*28420*/  PRMT R11, R54, 0x3340, R55 ;  /* 0x00003340360b7816 */ /* 0x000fe40000000037 */
[----:B------:R-:W-:Y:S02]  /*28430*/  LOP3.LUT R239, R239, 0xffff, RZ, 0xc0, !PT ;  /* 0x0000ffffefef7812 */ /* 0x000fe400078ec0ff */
[----:B------:R-:W-:-:S02]  /*28440*/  PRMT R7, R51, 0x3340, R0 ;  /* 0x0000334033077816 */ /* 0x000fc40000000000 */
[----:B0-----:R-:W-:Y:S02]  /*28450*/  PRMT R13, R13, 0x3340, R49 ;  /* 0x000033400d0d7816 */ /* 0x001fe40000000031 */
[----:B------:R-:W-:Y:S02]  /*28460*/  PRMT R15, R2, 0x3340, R4 ;  /* 0x00003340020f7816 */ /* 0x000fe40000000004 */
[----:B------:R-:W-:Y:S02]  /*28470*/  PRMT R8, R53, 0x3340, R0 ;  /* 0x0000334035087816 */ /* 0x000fe40000000000 */
[----:B------:R-:W-:Y:S02]  /*28480*/  PRMT R14, R48, 0x3340, R50 ;  /* 0x00003340300e7816 */ /* 0x000fe40000000032 */
[----:B-1----:R-:W-:Y:S02]  /*28490*/  PRMT R4, R11, 0x5410, R6 ;  /* 0x000054100b047816 */ /* 0x002fe40000000006 */
[----:B------:R-:W-:-:S02]  /*284a0*/  PRMT R9, R239, 0x3340, R0 ;  /* 0x00003340ef097816 */ /* 0x000fc40000000000 */
[----:B------:R-:W-:Y:S01]  /*284b0*/  PRMT R6, R13, 0x5410, R7 ;  /* 0x000054100d067816 */ /* 0x000fe20000000007 */
[----:B------:R0:W-:Y:S01]  /*284c0*/  STL [R1+0x808], R4 ;  /* 0x0008080401007387 */ /* 0x0001e20000100800 */
[----:B------:R-:W-:-:S03]  /*284d0*/  PRMT R2, R14, 0x5410, R8 ;  /* 0x000054100e027816 */ /* 0x000fc60000000008 */
[----:B------:R-:W-:Y:S01]  /*284e0*/  STL [R1+0x804], R6 ;  /* 0x0008040601007387 */ /* 0x000fe20000100800 */
[----:B0-----:R-:W-:-:S03]  /*284f0*/  PRMT R4, R15, 0x5410, R9 ;  /* 0x000054100f047816 */ /* 0x001fc60000000009 */
[----:B------:R0:W-:Y:S01]  /*28500*/  STL [R1+0x800], R2 ;  /* 0x0008000201007387 */ /* 0x0001e20000100800 */
[----:B------:R-:W-:-:S03]  /*28510*/  LOP3.LUT R14, R35, 0xffff, RZ, 0xc0, !PT ;  /* 0x0000ffff230e7812 */ /* 0x000fc600078ec0ff */
[----:B------:R1:W-:Y:S04]  /*28520*/  STL [R1+0x7b4], R4 ;  /* 0x0007b40401007387 */ /* 0x0003e80000100800 */
[----:B------:R-:W2:Y:S01]  /*28530*/  LDL.LU R35, [R1+0xe08] ;  /* 0x000e080001237983 */ /* 0x000ea20000300800 */
[----:B0-----:R-:W-:-:S03]  /*28540*/  LOP3.LUT R2, R34, 0xffff, RZ, 0xc0, !PT ;  /* 0x0000ffff22027812 */ /* 0x001fc600078ec0ff */
[----:B------:R-:W2:Y:S04]  /*28550*/  LDL.LU R34, [R1+0xe04] ;  /* 0x000e040001227983 */ /* 0x000ea80000300800 */
[----:B------:R0:W-:Y:S04]  /*28560*/  STL [R1+0x20c], R14 ;  /* 0x00020c0e01007387 */ /* 0x0001e80000100800 */
[----:B------:R-:W-:Y:S01]  /*28570*/  STL [R1+0x1fc], R2 ;  /* 0x0001fc0201007387 */ /* 0x000fe20000100800 */
[----:B---3--:R-:W-:Y:S02]  /*28580*/  LOP3.LUT R13, R36, 0xffff, RZ, 0xc0, !PT ;  /* 0x0000ffff240d7812 */ /* 0x008fe400078ec0ff */
[----:B------:R-:W-:-:S03]  /*28590*/  LOP3.LUT R15, R33, 0xffff, RZ, 0xc0, !PT ;  /* 0x0000ffff210f7812 */ /* 0x000fc600078ec0ff */
[----:B------:R-:W-:Y:S01]  /*285a0*/  STL [R1+0x1e4], R13 ;  /* 0x0001e40d01007387 */ /* 0x000fe20000100800 */
[----:B-1----:R-:W-:-:S03]  /*285b0*/  LOP3.LUT R4, R32, 0xffff, RZ, 0xc0, !PT ;  /* 0x0000ffff20047812 */ /* 0x002fc600078ec0ff */
[----:B------:R1:W-:Y:S04]  /*285c0*/  STL [R1+0x1f8], R15 ;  /* 0x0001f80f01007387 */ /* 0x0003e80000100800 */
[----:B------:R-:W3:Y:S04]  /*285d0*/  LDL.LU R33, [R1+0xab4] ;  /* 0x000ab40001217983 */ /* 0x000ee80000300800 */
[----:B------:R1:W-:Y:S04]  /*285e0*/  STL [R1+0x1e8], R4 ;  /* 0x0001e80401007387 */ /* 0x0003e80000100800 */
[----:B------:R-:W3:Y:S01]  /*285f0*/  LDL.LU R32, [R1+0xab0] ;  /* 0x000ab00001207983 */ /* 0x000ee20000300800 */
[----:B----4-:R-:W-:-:S03]  /*28600*/  LOP3.LUT R45, R31, 0xffff, RZ, 0xc0, !PT ;  /* 0x0000ffff1f2d7812 */ /* 0x010fc600078ec0ff */
[----:B------:R-:W4:Y:S01]  /*28610*/  LDL.LU R31, [R1+0xa4c] ;  /* 0x000a4c00011f7983 */ /* 0x000f220000300800 */
[----:B------:R-:W-:Y:S02]  /*28620*/  LOP3.LUT R43, R241, 0xffff, RZ, 0xc0, !PT ;  /* 0x0000fffff12b7812 */ /* 0x000fe400078ec0ff */
[----:B------:R-:W-:Y:S02]  /*28630*/  LOP3.LUT R44, R37, 0xffff, RZ, 0xc0, !PT ;  /* 0x0000ffff252c7812 */ /* 0x000fe400078ec0ff */
[----:B--2---:R-:W-:Y:S02]  /*28640*/  LOP3.LUT R42, R30, 0xffff, RZ, 0xc0, !PT ;  /* 0x0000ffff1e2a7812 */ /* 0x004fe400078ec0ff */
[----:B------:R-:W2:Y:S04]  /*28650*/  LDL.LU R30, [R1+0xa48] ;  /* 0x000a4800011e7983 */ /* 0x000ea80000300800 */
[----:B------:R-:W2:Y:S01]  /*28660*/  LDL.LU R241, [R1+0x2138] ;  /* 0x0021380001f17983 */ /* 0x000ea20000300800 */
[----:B------:R-:W-:-:S03]  /*28670*/  LOP3.LUT R41, R242, 0xffff, RZ, 0xc0, !PT ;  /* 0x0000fffff2297812 */ /* 0x000fc600078ec0ff */
[----:B------:R-:W2:Y:S04]  /*28680*/  LDL.LU R242, [R1+0x2134] ;  /* 0x0021340001f27983 */ /* 0x000ea80000300800 */
[----:B------:R-:W2:Y:S04]  /*28690*/  LDL.LU R37, [R1+0x698] ;  /* 0x0006980001257983 */ /* 0x000ea80000300800 */
[----:B------:R-:W2:Y:S04]  /*286a0*/  LDL.LU R38, [R1+0x694] ;  /* 0x0006940001267983 */ /* 0x000ea80000300800 */
[----:B------:R-:W2:Y:S01]  /*286b0*/  LDL.LU R63, [R1+0x434] ;  /* 0x00043400013f7983 */ /* 0x000ea20000300800 */
[----:B------:R-:W-:-:S02]  /*286c0*/  LOP3.LUT R40, R172, 0xffff, RZ, 0xc0, !PT ;  /* 0x0000ffffac287812 */ /* 0x000fc400078ec0ff */
[----:B------:R-:W-:Y:S02]  /*286d0*/  PRMT R6, R43, 0x3340, R0 ;  /* 0x000033402b067816 */ /* 0x000fe40000000000 */
[----:B------:R-:W-:Y:S02]  /*286e0*/  PRMT R11, R44, 0x3340, R45 ;  /* 0x000033402c0b7816 */ /* 0x000fe4000000002d */
[----:B------:R-:W-:Y:S02]  /*286f0*/  LOP3.LUT R240, R240, 0xffff, RZ, 0xc0, !PT ;  /* 0x0000fffff0f07812 */ /* 0x000fe400078ec0ff */
[----:B0-----:R-:W-:Y:S02]  /*28700*/  PRMT R14, R14, 0x3340, R15 ;  /* 0x000033400e0e7816 */ /* 0x001fe4000000000f */
[----:B-1----:R-:W-:Y:S02]  /*28710*/  PRMT R15, R2, 0x3340, R4 ;  /* 0x00003340020f7816 */ /* 0x002fe40000000004 */
[----:B------:R-:W-:-:S02]  /*28720*/  PRMT R7, R40, 0x3340, R0 ;  /* 0x0000334028077816 */ /* 0x000fc40000000000 */
[----:B------:R-:W-:Y:S02]  /*28730*/  PRMT R13, R13, 0x3340, R42 ;  /* 0x000033400d0d7816 */ /* 0x000fe4000000002a */
[----:B------:R-:W-:Y:S02]  /*28740*/  PRMT R4, R11, 0x5410, R6 ;  /* 0x000054100b047816 */ /* 0x000fe40000000006 */
[--C-:B------:R-:W-:Y:S02]  /*28750*/  PRMT R8, R41, 0x3340, R0.reuse ;  /* 0x0000334029087816 */ /* 0x100fe40000000000 */
[----:B------:R-:W-:Y:S01]  /*28760*/  PRMT R9, R240, 0x3340, R0 ;  /* 0x00003340f0097816 */ /* 0x000fe20000000000 */
[----:B------:R0:W-:Y:S01]  /*28770*/  STL [R1+0x7b0], R4 ;  /* 0x0007b00401007387 */ /* 0x0001e20000100800 */
[----:B------:R-:W-:Y:S02]  /*28780*/  PRMT R6, R13, 0x5410, R7 ;  /* 0x000054100d067816 */ /* 0x000fe40000000007 */
        /* <DEDUP_REMOVED lines=9> */
[----:B------:R-:W-:Y:S04]  /*28820*/  STL [R1+0x224], R14 ;  /* 0x0002240e01007387 */ /* 0x000fe80000100800 */
[----:B------:R-:W2:Y:S04]  /*28830*/  LDL.LU R34, [R1+0xc70] ;  /* 0x000c700001227983 */ /* 0x000ea80000300800 */
[----:B------:R-:W-:Y:S04]  /*28840*/  STL [R1+0x220], R2 ;  /* 0x0002200201007387 */ /* 0x000fe80000100800 */
[----:B------:R-:W2:Y:S01]  /*28850*/  LDL.LU R46, [R1+0xc6c] ;  /* 0x000c6c00012e7983 */ /* 0x000ea20000300800 */
[----:B---3--:R-:W-:-:S02]  /*28860*/  LOP3.LUT R35, R33, 0xffff, RZ, 0xc0, !PT ;  /* 0x0000ffff21237812 */ /* 0x008fc400078ec0ff */
[----:B----4-:R-:W-:Y:S02]  /*28870*/  LOP3.LUT R15, R31, 0xffff, RZ, 0xc0, !PT ;  /* 0x0000ffff1f0f7812 */ /* 0x010fe400078ec0ff */
[----:B------:R-:W3:Y:S04]  /*28880*/  LDL.LU R31, [R1+0xa5c] ;  /* 0x000a5c00011f7983 */ /* 0x000ee80000300800 */
[----:B------:R-:W4:Y:S01]  /*28890*/  LDL.LU R33, [R1+0xa58] ;  /* 0x000a580001217983 */ /* 0x000f220000300800 */
[----:B------:R-:W-:Y:S02]  /*288a0*/  LOP3.LUT R7, R173, 0xffff, RZ, 0xc0, !PT ;  /* 0x0000ffffad077812 */ /* 0x000fe400078ec0ff */
[----:B------:R-:W-:Y:S01]  /*288b0*/  LOP3.LUT R36, R32, 0xffff, RZ, 0xc0, !PT ;  /* 0x0000ffff20247812 */ /* 0x000fe200078ec0ff */
[----:B------:R-:W-:Y:S04]  /*288c0*/  STL [R1+0x218], R15 ;  /* 0x0002180f01007387 */ /* 0x000fe80000100800 */
[----:B------:R-:W3:Y:S01]  /*288d0*/  LDL.LU R32, [R1+0x6a0] ;  /* 0x0006a00001207983 */ /* 0x000ee20000300800 */
[----:B--2---:R-:W-:-:S05]  /*288e0*/  LOP3.LUT R4, R30, 0xffff, RZ, 0xc0, !PT ;  /* 0x0000ffff1e047812 */ /* 0x004fca00078ec0ff */
[----:B------:R-:W-:Y:S04]  /*288f0*/  STL [R1+0x214], R4 ;  /* 0x0002140401007387 */ /* 0x000fe80000100800 */
[----:B------:R-:W2:Y:S04]  /*28900*/  LDL.LU R30, [R1+0x69c] ;  /* 0x00069c00011e7983 */ /* 0x000ea80000300800 */
[----:B------:R0:W-:Y:S01]  /*28910*/  STL [R1+0x2f4], R7 ;  /* 0x0002f40701007387 */ /* 0x0001e20000100800 */
[----:B------:R-:W-:-:S05]  /*28920*/  LOP3.LUT R8, R63, 0xffff, RZ, 0xc0, !PT ;  /* 0x0000ffff3f087812 */ /* 0x000fca00078ec0ff */
[----:B------:R1:W-:Y:S04]  /*28930*/  STL [R1+0x210], R8 ;  /* 0x0002100801007387 */ /* 0x0003e80000100800 */
[----:B------:R-:W3:Y:S01]  /*28940*/  LDL.LU R63, [R1+0x43c] ;  /* 0x00043c00013f7983 */ /* 0x000ee20000300800 */
[----:B------:R-:W-:Y:S02]  /*28950*/  LOP3.LUT R37, R37, 0xffff, RZ, 0xc0, !PT ;  /* 0x0000ffff25257812 */ /* 0x000fe400078ec0ff */
[----:B------:R-:W-:Y:S02]  /*28960*/  LOP3.LUT R39, R174, 0xffff, RZ, 0xc0, !PT ;  /* 0x0000ffffae277812 */ /* 0x000fe400078ec0ff */
[----:B------:R-:W-:Y:S02]  /*28970*/  LOP3.LUT R38, R38, 0xffff, RZ, 0xc0, !PT ;  /* 0x0000ffff26267812 */ /* 0x000fe400078ec0ff */
[----:B------:R-:W-:-:S02]  /*28980*/  PRMT R6, R39, 0x3340, R0 ;  /* 0x0000334027067816 */ /* 0x000fc40000000000 */
[----:B------:R-:W-:Y:S02]  /*28990*/  PRMT R11, R35, 0x3340, R37 ;  /* 0x00003340230b7816 */ /* 0x000fe40000000025 */
[----:B0-----:R-:W-:Y:S02]  /*289a0*/  PRMT R7, R7, 0x3340, R0 ;  /* 0x0000334007077816 */ /* 0x001fe40000000000 */
[----:B------:R-:W-:Y:S02]  /*289b0*/  PRMT R13, R36, 0x3340, R38 ;  /* 0x00003340240d7816 */ /* 0x000fe40000000026 */
[----:B------:R-:W-:Y:S02]  /*289c0*/  LOP3.LUT R241, R241, 0xffff, RZ, 0xc0, !PT ;  /* 0x0000fffff1f17812 */ /* 0x000fe400078ec0ff */
[----:B-1----:R-:W-:Y:S02]  /*289d0*/  PRMT R8, R8, 0x3340, R0 ;  /* 0x0000334008087816 */ /* 0x002fe40000000000 */
[----:B------:R-:W-:-:S02]  /*289e0*/  PRMT R14, R14, 0x3340, R15 ;  /* 0x000033400e0e7816 */ /* 0x000fc4000000000f */
[----:B------:R-:W-:Y:S02]  /*289f0*/  PRMT R15, R2, 0x3340, R4 ;  /* 0x00003340020f7816 */ /* 0x000fe40000000004 */
[----:B------:R-:W-:Y:S02]  /*28a00*/  PRMT R2, R11, 0x5410, R6 ;  /* 0x000054100b027816 */ /* 0x000fe40000000006 */
[----:B------:R-:W-:Y:S02]  /*28a10*/  PRMT R6, R13, 0x5410, R7 ;  /* 0x000054100d067816 */ /* 0x000fe40000000007 */
[----:B------:R-:W-:Y:S02]  /*28a20*/  PRMT R9, R241, 0x3340, R0 ;  /* 0x00003340f1097816 */ /* 0x000fe40000000000 */
[----:B------:R-:W-:Y:S01]  /*28a30*/  PRMT R4, R14, 0x5410, R8 ;  /* 0x000054100e047816 */ /* 0x000fe20000000008 */
[----:B------:R0:W-:Y:S04]  /*28a40*/  STL [R1+0x694], R2 ;  /* 0x0006940201007387 */ /* 0x0001e80000100800 */
[----:B------:R-:W-:Y:S04]  /*28a50*/  STL [R1+0x68c], R6 ;  /* 0x00068c0601007387 */ /* 0x000fe80000100800 */
[----:B------:R1:W-:Y:S01]  /*28a60*/  STL [R1+0x67c], R4 ;  /* 0x00067c0401007387 */ /* 0x0003e20000100800 */
[----:B0-----:R-:W-:-:S05]  /*28a70*/  PRMT R2, R15, 0x5410, R9 ;  /* 0x000054100f027816 */ /* 0x001fca0000000009 */
[----:B------:R0:W-:Y:S01]  /*28a80*/  STL [R1+0x670], R2 ;  /* 0x0006700201007387 */ /* 0x0001e20000100800 */
[----:B-1----:R-:W-:-:S03]  /*28a90*/  LOP3.LUT R4, R47, 0xffff, RZ, 0xc0, !PT ;  /* 0x0000ffff2f047812 */ /* 0x002fc600078ec0ff */
[----:B------:R-:W2:Y:S01]  /*28aa0*/  LDL.LU R127, [R1+0xe18] ;  /* 0x000e1800017f7983 */ /* 0x000ea20000300800 */
[----:B------:R-:W-:-:S03]  /*28ab0*/  LOP3.LUT R28, R46, 0xffff, RZ, 0xc0, !PT ;  /* 0x0000ffff2e1c7812 */ /* 0x000fc600078ec0ff */
[----:B------:R-:W-:Y:S04]  /*28ac0*/  STL [R1+0x22c], R4 ;  /* 0x00022c0401007387 */ /* 0x000fe80000100800 */
[----:B------:R-:W2:Y:S04]  /*28ad0*/  LDL.LU R47, [R1+0xe14] ;  /* 0x000e1400012f7983 */ /* 0x000ea80000300800 */
[----:B------:R-:W2:Y:S04]  /*28ae0*/  LDL.LU R46, [R1+0xc80] ;  /* 0x000c8000012e7983 */ /* 0x000ea80000300800 */
[----:B------:R-:W2:Y:S01]  /*28af0*/  LDL.LU R98, [R1+0xc7c] ;  /* 0x000c7c0001627983 */ /* 0x000ea20000300800 */
[----:B------:R-:W-:-:S02]  /*28b00*/  LOP3.LUT R29, R52, 0xffff, RZ, 0xc0, !PT ;  /* 0x0000ffff341d7812 */ /* 0x000fc400078ec0ff */
[----:B----4-:R-:W-:-:S05]  /*28b10*/  LOP3.LUT R15, R33, 0xffff, RZ, 0xc0, !PT ;  /* 0x0000ffff210f7812 */ /* 0x010fca00078ec0ff */
[----:B------:R-:W-:Y:S04]  /*28b20*/  STL [R1+0x228], R15 ;  /* 0x0002280f01007387 */ /* 0x000fe80000100800 */
[----:B------:R-:W4:Y:S04]  /*28b30*/  LDL.LU R97, [R1+0xa6c] ;  /* 0x000a6c0001617983 */ /* 0x000f280000300800 */
[----:B------:R-:W4:Y:S04]  /*28b40*/  LDL.LU R86, [R1+0xa68] ;  /* 0x000a680001567983 */ /* 0x000f280000300800 */
[----:B------:R-:W4:Y:S04]  /*28b50*/  LDL.LU R83, [R1+0x878] ;  /* 0x0008780001537983 */ /* 0x000f280000300800 */
[----:B------:R-:W4:Y:S04]  /*28b60*/  LDL.LU R52, [R1+0x874] ;  /* 0x0008740001347983 */ /* 0x000f280000300800 */
[----:B------:R-:W4:Y:S01]  /*28b70*/  LDL.LU R82, [R1+0x444] ;  /* 0x0004440001527983 */ /* 0x000f220000300800 */
[----:B---3--:R-:W-:-:S03]  /*28b80*/  LOP3.LUT R24, R63, 0xffff, RZ, 0xc0, !PT ;  /* 0x0000ffff3f187812 */ /* 0x008fc600078ec0ff */
[----:B------:R-:W3:Y:S01]  /*28b90*/  LDL.LU R63, [R1+0x440] ;  /* 0x00044000013f7983 */ /* 0x000ee20000300800 */
[----:B------:R-:W-:Y:S02]  /*28ba0*/  LOP3.LUT R33, R32, 0xffff, RZ, 0xc0, !PT ;  /* 0x0000ffff20217812 */ /* 0x000fe400078ec0ff */
[----:B------:R-:W-:Y:S02]  /*28bb0*/  LOP3.LUT R34, R34, 0xffff, RZ, 0xc0, !PT ;  /* 0x0000ffff22227812 */ /* 0x000fe400078ec0ff */
[----:B------:R-:W-:Y:S02]  /*28bc0*/  LOP3.LUT R32, R176, 0xffff, RZ, 0xc0, !PT ;  /* 0x0000ffffb0207812 */ /* 0x000fe400078ec0ff */
[----:B0-----:R-:W-:Y:S02]  /*28bd0*/  LOP3.LUT R2, R175, 0xffff, RZ, 0xc0, !PT ;  /* 0x0000ffffaf027812 */ /* 0x001fe400078ec0ff */
[----:B--2---:R-:W-:Y:S02]  /*28be0*/  LOP3.LUT R30, R30, 0xffff, RZ, 0xc0, !PT ;  /* 0x0000ffff1e1e7812 */ /* 0x004fe400078ec0ff */
[----:B------:R-:W-:-:S02]  /*28bf0*/  PRMT R6, R32, 0x3340, R0 ;  /* 0x0000334020067816 */ /* 0x000fc40000000000 */
[----:B------:R-:W-:Y:S02]  /*28c00*/  PRMT R11, R34, 0x3340, R33 ;  /* 0x00003340220b7816 */ /* 0x000fe40000000021 */
[----:B------:R-:W-:Y:S01]  /*28c10*/  LOP3.LUT R31, R31, 0xffff, RZ, 0xc0, !PT ;  /* 0x0000ffff1f1f7812 */ /* 0x000fe200078ec0ff */
[----:B------:R0:W-:Y:S01]  /*28c20*/  STL [R1+0x2128], R2 ;  /* 0x0021280201007387 */ /* 0x0001e20000100800 */
[----:B------:R-:W-:Y:S02]  /*28c30*/  LOP3.LUT R242, R242, 0xffff, RZ, 0xc0, !PT ;  /* 0x0000fffff2f27812 */ /* 0x000fe400078ec0ff */
[----:B------:R-:W-:Y:S02]  /*28c40*/  PRMT R7, R2, 0x3340, R0 ;  /* 0x0000334002077816 */ /* 0x000fe40000000000 */
[----:B------:R-:W-:Y:S02]  /*28c50*/  PRMT R13, R28, 0x3340, R30 ;  /* 0x000033401c0d7816 */ /* 0x000fe4000000001e */
[----:B------:R-:W-:-:S02]  /*28c60*/  PRMT R8, R24, 0x3340, R0 ;  /* 0x0000334018087816 */ /* 0x000fc40000000000 */
[----:B------:R-:W-:Y:S02]  /*28c70*/  PRMT R14, R29, 0x3340, R31 ;  /* 0x000033401d0e7816 */ /* 0x000fe4000000001f */
[----:B0-----:R-:W-:Y:S02]  /*28c80*/  PRMT R2, R11, 0x5410, R6 ;  /* 0x000054100b027816 */ /* 0x001fe40000000006 */
[----:B------:R-:W-:Y:S02]  /*28c90*/  PRMT R9, R242, 0x3340, R0 ;  /* 0x00003340f2097816 */ /* 0x000fe40000000000 */
[----:B------:R-:W-:Y:S01]  /*28ca0*/  PRMT R15, R4, 0x3340, R15 ;  /* 0x00003340040f7816 */ /* 0x000fe2000000000f */
[----:B------:R0:W-:Y:S01]  /*28cb0*/  STL [R1+0x66c], R2 ;  /* 0x00066c0201007387 */ /* 0x0001e20000100800 */
[----:B------:R-:W-:Y:S02]  /*28cc0*/  PRMT R6, R13, 0x5410, R7 ;  /* 0x000054100d067816 */ /* 0x000fe40000000007 */
[----:B------:R-:W-:-:S03]  /*28cd0*/  PRMT R4, R14, 0x5410, R8 ;  /* 0x000054100e047816 */ /* 0x000fc60000000008 */
[----:B------:R-:W-:Y:S01]  /*28ce0*/  STL [R1+0x668], R6 ;  /* 0x0006680601007387 */ /* 0x000fe20000100800 */
[----:B0-----:R-:W-:-:S03]  /*28cf0*/  PRMT R2, R15, 0x5410, R9 ;  /* 0x000054100f027816 */ /* 0x001fc60000000009 */
[----:B------:R-:W-:Y:S04]  /*28d00*/  STL [R1+0x664], R4 ;  /* 0x0006640401007387 */ /* 0x000fe80000100800 */
[----:B------:R0:W-:Y:S01]  /*28d10*/  STL [R1+0x654], R2 ;  /* 0x0006540201007387 */ /* 0x0001e20000100800 */
[----:B------:R-:W-:-:S03]  /*28d20*/  LOP3.LUT R16, R127, 0xffff, RZ, 0xc0, !PT ;  /* 0x0000ffff7f107812 */ /* 0x000fc600078ec0ff */
[----:B------:R-:W2:Y:S01]  /*28d30*/  LDL.LU R127, [R1+0xe20] ;  /* 0x000e2000017f7983 */ /* 0x000ea20000300800 */
[----:B------:R-:W-:Y:S02]  /*28d40*/  LOP3.LUT R17, R47, 0xffff, RZ, 0xc0, !PT ;  /* 0x0000ffff2f117812 */ /* 0x000fe400078ec0ff */
[----:B0-----:R-:W-:Y:S02]  /*28d50*/  LOP3.LUT R2, R46, 0xffff, RZ, 0xc0, !PT ;  /* 0x0000ffff2e027812 */ /* 0x001fe400078ec0ff */
[----:B------:R-:W2:Y:S01]  /*28d60*/  LDL.LU R46, [R1+0xe1c] ;  /* 0x000e1c00012e7983 */ /* 0x000ea20000300800 */
[----:B------:R-:W-:-:S03]  /*28d70*/  LOP3.LUT R25, R98, 0xffff, RZ, 0xc0, !PT ;  /* 0x0000ffff62197812 */ /* 0x000fc600078ec0ff */
[----:B------:R-:W2:Y:S04]  /*28d80*/  LDL.LU R47, [R1+0xc90] ;  /* 0x000c9000012f7983 */ /* 0x000ea80000300800 */
[----:B------:R-:W-:Y:S04]  /*28d90*/  STL [R1+0x258], R2 ;  /* 0x0002580201007387 */ /* 0x000fe80000100800 */
[----:B------:R-:W2:Y:S01]  /*28da0*/  LDL.LU R98, [R1+0xc8c] ;  /* 0x000c8c0001627983 */ /* 0x000ea20000300800 */
[----:B----4-:R-:W-:-:S03]  /*28db0*/  LOP3.LUT R19, R97, 0xffff, RZ, 0xc0, !PT ;  /* 0x0000ffff61137812 */ /* 0x010fc600078ec0ff */
[----:B------:R-:W4:Y:S01]  /*28dc0*/  LDL.LU R97, [R1+0xa7c] ;  /* 0x000a7c0001617983 */ /* 0x000f220000300800 */
[----:B------:R-:W-:Y:S02]  /*28dd0*/  LOP3.LUT R4, R83, 0xffff, RZ, 0xc0, !PT ;  /* 0x0000ffff53047812 */ /* 0x000fe400078ec0ff */
[----:B------:R-:W-:Y:S02]  /*28de0*/  LOP3.LUT R21, R86, 0xffff, RZ, 0xc0, !PT ;  /* 0x0000ffff56157812 */ /* 0x000fe400078ec0ff */
[----:B------:R-:W-:Y:S01]  /*28df0*/  LOP3.LUT R26, R52, 0xffff, RZ, 0xc0, !PT ;  /* 0x0000ffff341a7812 */ /* 0x000fe200078ec0ff */
[----:B------:R-:W-:Y:S04]  /*28e00*/  STL [R1+0x248], R4 ;  /* 0x0002480401007387 */ /* 0x000fe80000100800 */
[----:B------:R-:W4:Y:S04]  /*28e10*/  LDL.LU R52, [R1+0xa78] ;  /* 0x000a780001347983 */ /* 0x000f280000300800 */
[----:B------:R-:W4:Y:S04]  /*28e20*/  LDL.LU R86, [R1+0x888] ;  /* 0x0008880001567983 */ /* 0x000f280000300800 */
[----:B------:R-:W4:Y:S01]  /*28e30*/  LDL.LU R83, [R1+0x884] ;  /* 0x0008840001537983 */ /* 0x000f220000300800 */
[----:B------:R-:W-:-:S03]  /*28e40*/  LOP3.LUT R7, R82, 0xffff, RZ, 0xc0, !PT ;  /* 0x0000ffff52077812 */ /* 0x000fc600078ec0ff */
[----:B------:R-:W4:Y:S04]  /*28e50*/  LDL.LU R82, [R1+0x44c] ;  /* 0x00044c0001527983 */ /* 0x000f280000300800 */
[----:B------:R0:W-:Y:S01]  /*28e60*/  STL [R1+0x238], R7 ;  /* 0x0002380701007387 */ /* 0x0001e20000100800 */
[----:B---3--:R-:W-:-:S03]  /*28e70*/  LOP3.LUT R8, R63, 0xffff, RZ, 0xc0, !PT ;  /* 0x0000ffff3f087812 */ /* 0x008fc600078ec0ff */
[----:B------:R-:W3:Y:S01]  /*28e80*/  LDL.LU R63, [R1+0x448] ;  /* 0x00044800013f7983 */ /* 0x000ee20000300800 */
[----:B------:R-:W-:Y:S02]  /*28e90*/  LOP3.LUT R27, R177, 0xffff, RZ, 0xc0, !PT ;  /* 0x0000ffffb11b7812 */ /* 0x000fe400078ec0ff */
[----:B------:R-:W-:Y:S02]  /*28ea0*/  LOP3.LUT R9, R214, 0xffff, RZ, 0xc0, !PT ;  /* 0x0000ffffd6097812 */ /* 0x000fe400078ec0ff */
[----:B------:R-:W-:Y:S02]  /*28eb0*/  PRMT R6, R27, 0x3340, R0 ;  /* 0x000033401b067816 */ /* 0x000fe40000000000 */
[----:B------:R-:W-:Y:S01]  /*28ec0*/  PRMT R11, R25, 0x3340, R26 ;  /* 0x00003340190b7816 */ /* 0x000fe2000000001a */
[----:B------:R1:W-:Y:S01]  /*28ed0*/  STL [R1+0x234], R8 ;  /* 0x0002340801007387 */ /* 0x0003e20000100800 */
[----:B------:R-:W-:Y:S02]  /*28ee0*/  PRMT R15, R2, 0x3340, R4 ;  /* 0x00003340020f7816 */ /* 0x000fe40000000004 */
[----:B0-----:R-:W-:Y:S01]  /*28ef0*/  PRMT R7, R7, 0x3340, R0 ;  /* 0x0000334007077816 */ /* 0x001fe20000000000 */
[----:B------:R0:W-:Y:S01]  /*28f00*/  STL [R1+0x244], R9 ;  /* 0x0002440901007387 */ /* 0x0001e20000100800 */
[----:B------:R-:W-:-:S02]  /*28f10*/  PRMT R13, R16, 0x3340, R19 ;  /* 0x00003340100d7816 */ /* 0x000fc40000000013 */
[----:B------:R-:W-:Y:S02]  /*28f20*/  PRMT R2, R11, 0x5410, R6 ;  /* 0x000054100b027816 */ /* 0x000fe40000000006 */
[----:B------:R-:W-:Y:S02]  /*28f30*/  PRMT R14, R17, 0x3340, R21 ;  /* 0x00003340110e7816 */ /* 0x000fe40000000015 */
[--C-:B-1----:R-:W-:Y:S02]  /*28f40*/  PRMT R8, R8, 0x3340, R0.reuse ;  /* 0x0000334008087816 */ /* 0x102fe40000000000 */
[----:B0-----:R-:W-:Y:S01]  /*28f50*/  PRMT R9, R9, 0x3340, R0 ;  /* 0x0000334009097816 */ /* 0x001fe20000000000 */
        /* <DEDUP_REMOVED lines=9> */
[----:B--2---:R-:W-:-:S02]  /*28ff0*/  LOP3.LUT R8, R127, 0xffff, RZ, 0xc0, !PT ;  /* 0x0000ffff7f087812 */ /* 0x004fc400078ec0ff */
[----:B------:R-:W-:Y:S02]  /*29000*/  LOP3.LUT R46, R46, 0xffff, RZ, 0xc0, !PT ;  /* 0x0000ffff2e2e7812 */ /* 0x000fe400078ec0ff */
[----:B------:R-:W-:-:S03]  /*29010*/  LOP3.LUT R47, R47, 0xffff, RZ, 0xc0, !PT ;  /* 0x0000ffff2f2f7812 */ /* 0x000fc600078ec0ff */
[----:B------:R1:W-:Y:S04]  /*29020*/  STL [R1+0x23c], R46 ;  /* 0x00023c2e01007387 */ /* 0x0003e80000100800 */
[----:B------:R-:W2:Y:S01]  /*29030*/  LDL.LU R128, [R1+0xca0] ;  /* 0x000ca00001807983 */ /* 0x000ea20000300800 */
[----:B0-----:R-:W-:-:S03]  /*29040*/  LOP3.LUT R2, R98, 0xffff, RZ, 0xc0, !PT ;  /* 0x0000ffff62027812 */ /* 0x001fc600078ec0ff */
[----:B------:R-:W-:Y:S04]  /*29050*/  STL [R1+0x6c], R47 ;  /* 0x00006c2f01007387 */ /* 0x000fe80000100800 */
[----:B------:R-:W2:Y:S04]  /*29060*/  LDL.LU R127, [R1+0xc9c] ;  /* 0x000c9c00017f7983 */ /* 0x000ea80000300800 */
[----:B------:R-:W-:Y:S01]  /*29070*/  STL [R1+0x26c], R2 ;  /* 0x00026c0201007387 */ /* 0x000fe20000100800 */
[----:B----4-:R-:W-:Y:S02]  /*29080*/  LOP3.LUT R9, R97, 0xffff, RZ, 0xc0, !PT ;  /* 0x0000ffff61097812 */ /* 0x010fe400078ec0ff */
[----:B------:R-:W-:-:S05]  /*29090*/  LOP3.LUT R52, R52, 0xffff, RZ, 0xc0, !PT ;  /* 0x0000ffff34347812 */ /* 0x000fca00078ec0ff */
[----:B------:R0:W-:Y:S01]  /*290a0*/  STL [R1+0x24], R52 ;  /* 0x0000243401007387 */ /* 0x0001e20000100800 */
[----:B------:R-:W-:-:S03]  /*290b0*/  LOP3.LUT R4, R83, 0xffff, RZ, 0xc0, !PT ;  /* 0x0000ffff53047812 */ /* 0x000fc600078ec0ff */
[----:B------:R-:W4:Y:S01]  /*290c0*/  LDL.LU R98, [R1+0xa8c] ;  /* 0x000a8c0001627983 */ /* 0x000f220000300800 */
[----:B------:R-:W-:Y:S02]  /*290d0*/  LOP3.LUT R252, R86, 0xffff, RZ, 0xc0, !PT ;  /* 0x0000ffff56fc7812 */ /* 0x000fe400078ec0ff */
[----:B------:R-:W-:Y:S01]  /*290e0*/  LOP3.LUT R11, R82, 0xffff, RZ, 0xc0, !PT ;  /* 0x0000ffff520b7812 */ /* 0x000fe200078ec0ff */
[----:B------:R-:W-:Y:S04]  /*290f0*/  STL [R1+0x264], R4 ;  /* 0x0002640401007387 */ /* 0x000fe80000100800 */
[----:B------:R-:W4:Y:S04]  /*29100*/  LDL.LU R82, [R1+0xa88] ;  /* 0x000a880001527983 */ /* 0x000f280000300800 */
[----:B------:R-:W4:Y:S04]  /*29110*/  LDL.LU R97, [R1+0x898] ;  /* 0x0008980001617983 */ /* 0x000f280000300800 */
[----:B------:R-:W4:Y:S04]  /*29120*/  LDL.LU R86, [R1+0x894] ;  /* 0x0008940001567983 */ /* 0x000f280000300800 */
[----:B------:R-:W4:Y:S01]  /*29130*/  LDL.LU R83, [R1+0x454] ;  /* 0x0004540001537983 */ /* 0x000f220000300800 */
[----:B---3--:R-:W-:-:S03]  /*29140*/  LOP3.LUT R6, R63, 0xffff, RZ, 0xc0, !PT ;  /* 0x0000ffff3f067812 */ /* 0x008fc600078ec0ff */
[----:B------:R-:W3:Y:S01]  /*29150*/  LDL.LU R63, [R1+0x450] ;  /* 0x00045000013f7983 */ /* 0x000ee20000300800 */
[----:B------:R-:W-:Y:S02]  /*29160*/  LOP3.LUT R22, R218, 0xffff, RZ, 0xc0, !PT ;  /* 0x0000ffffda167812 */ /* 0x000fe400078ec0ff */
[----:B------:R-:W-:Y:S02]  /*29170*/  PRMT R13, R11, 0x3340, R0 ;  /* 0x000033400b0d7816 */ /* 0x000fe40000000000 */
[----:B------:R-:W-:Y:S02]  /*29180*/  PRMT R23, R8, 0x3340, R9 ;  /* 0x0000334008177816 */ /* 0x000fe40000000009 */
[----:B------:R-:W-:Y:S02]  /*29190*/  LOP3.LUT R7, R219, 0xffff, RZ, 0xc0, !PT ;  /* 0x0000ffffdb077812 */ /* 0x000fe400078ec0ff */
[----:B-1----:R-:W-:Y:S02]  /*291a0*/  PRMT R46, R46, 0x3340, R52 ;  /* 0x000033402e2e7816 */ /* 0x002fe40000000034 */
[----:B0-----:R-:W-:Y:S01]  /*291b0*/  PRMT R52, R2, 0x3340, R4 ;  /* 0x0000334002347816 */ /* 0x001fe20000000004 */
[----:B------:R0:W-:Y:S01]  /*291c0*/  STL [R1+0x2ec], R22 ;  /* 0x0002ec1601007387 */ /* 0x0001e20000100800 */
[----:B------:R-:W-:-:S02]  /*291d0*/  PRMT R14, R6, 0x3340, R0 ;  /* 0x00003340060e7816 */ /* 0x000fc40000000000 */
[----:B------:R-:W-:Y:S02]  /*291e0*/  PRMT R2, R23, 0x5410, R13 ;  /* 0x0000541017027816 */ /* 0x000fe4000000000d */
[----:B------:R-:W-:Y:S02]  /*291f0*/  PRMT R15, R7, 0x3340, R0 ;  /* 0x00003340070f7816 */ /* 0x000fe40000000000 */
[----:B------:R-:W-:Y:S02]  /*29200*/  PRMT R47, R47, 0x3340, R252 ;  /* 0x000033402f2f7816 */ /* 0x000fe400000000fc */
[----:B0-----:R-:W-:Y:S01]  /*29210*/  PRMT R22, R22, 0x3340, R0 ;  /* 0x0000334016167816 */ /* 0x001fe20000000000 */
[----:B------:R0:W-:Y:S01]  /*29220*/  STL [R1+0x634], R2 ;  /* 0x0006340201007387 */ /* 0x0001e20000100800 */
[----:B------:R-:W-:Y:S02]  /*29230*/  PRMT R13, R46, 0x5410, R14 ;  /* 0x000054102e0d7816 */ /* 0x000fe4000000000e */
[----:B------:R-:W-:-:S03]  /*29240*/  PRMT R4, R47, 0x5410, R15 ;  /* 0x000054102f047816 */ /* 0x000fc6000000000f */
[----:B------:R-:W-:Y:S01]  /*29250*/  STL [R1+0x630], R13 ;  /* 0x0006300d01007387 */ /* 0x000fe20000100800 */
[----:B0-----:R-:W-:-:S03]  /*29260*/  PRMT R2, R52, 0x5410, R22 ;  /* 0x0000541034027816 */ /* 0x001fc60000000016 */
[----:B------:R-:W-:Y:S01]  /*29270*/  STL [R1+0x62c], R4 ;  /* 0x00062c0401007387 */ /* 0x000fe20000100800 */
[----:B------:R-:W-:-:S03]  /*29280*/  LOP3.LUT R23, R143, 0xffff, RZ, 0xc0, !PT ;  /* 0x0000ffff8f177812 */ /* 0x000fc600078ec0ff */
[----:B------:R0:W-:Y:S01]  /*29290*/  STL [R1+0x628], R2 ;  /* 0x0006280201007387 */ /* 0x0001e20000100800 */
[----:B------:R-:W-:-:S03]  /*292a0*/  LOP3.LUT R46, R142, 0xffff, RZ, 0xc0, !PT ;  /* 0x0000ffff8e2e7812 */ /* 0x000fc600078ec0ff */
[----:B------:R1:W-:Y:S04]  /*292b0*/  STL [R1+0x58], R23 ;  /* 0x0000581701007387 */ /* 0x0003e80000100800 */
[----:B------:R-:W3:Y:S04]  /*292c0*/  LDL.LU R243, [R1+0xe34] ;  /* 0x000e340001f37983 */ /* 0x000ee80000300800 */
[----:B------:R-:W-:Y:S04]  /*292d0*/  STL [R1+0x34], R46 ;  /* 0x0000342e01007387 */ /* 0x000fe80000100800 */
[----:B------:R-:W3:Y:S01]  /*292e0*/  LDL.LU R142, [R1+0xe30] ;  /* 0x000e3000018e7983 */ /* 0x000ee20000300800 */
[----:B--2---:R-:W-:-:S05]  /*292f0*/  LOP3.LUT R47, R128, 0xffff, RZ, 0xc0, !PT ;  /* 0x0000ffff802f7812 */ /* 0x004fca00078ec0ff */
[----:B------:R-:W-:Y:S01]  /*29300*/  STL [R1+0x260], R47 ;  /* 0x0002602f01007387 */ /* 0x000fe20000100800 */
[----:B0-----:R-:W-:-:S03]  /*29310*/  LOP3.LUT R2, R127, 0xffff, RZ, 0xc0, !PT ;  /* 0x0000ffff7f027812 */ /* 0x001fc600078ec0ff */
[----:B------:R-:W2:Y:S04]  /*29320*/  LDL.LU R128, [R1+0xe2c] ;  /* 0x000e2c0001807983 */ /* 0x000ea80000300800 */
[----:B------:R-:W-:Y:S04]  /*29330*/  STL [R1+0x25c], R2 ;  /* 0x00025c0201007387 */ /* 0x000fe80000100800 */
[----:B------:R-:W2:Y:S01]  /*29340*/  LDL.LU R127, [R1+0xcb0] ;  /* 0x000cb000017f7983 */ /* 0x000ea20000300800 */
[----:B------:R-:W-:Y:S02]  /*29350*/  LOP3.LUT R15, R227, 0xffff, RZ, 0xc0, !PT ;  /* 0x0000ffffe30f7812 */ /* 0x000fe400078ec0ff */
[----:B------:R-:W-:-:S02]  /*29360*/  LOP3.LUT R22, R226, 0xffff, RZ, 0xc0, !PT ;  /* 0x0000ffffe2167812 */ /* 0x000fc400078ec0ff */
[----:B----4-:R-:W-:Y:S02]  /*29370*/  LOP3.LUT R152, R98, 0xffff, RZ, 0xc0, !PT ;  /* 0x0000ffff62987812 */ /* 0x010fe400078ec0ff */
[----:B------:R-:W-:-:S03]  /*29380*/  LOP3.LUT R82, R82, 0xffff, RZ, 0xc0, !PT ;  /* 0x0000ffff52527812 */ /* 0x000fc600078ec0ff */
[----:B------:R-:W-:Y:S01]  /*29390*/  STL [R1+0x30], R152 ;  /* 0x0000309801007387 */ /* 0x000fe20000100800 */
[----:B------:R-:W-:-:S03]  /*293a0*/  LOP3.LUT R52, R97, 0xffff, RZ, 0xc0, !PT ;  /* 0x0000ffff61347812 */ /* 0x000fc600078ec0ff */
[----:B------:R-:W-:Y:S01]  /*293b0*/  STL [R1+0x2c], R82 ;  /* 0x00002c5201007387 */ /* 0x000fe20000100800 */
[----:B------:R-:W-:Y:S02]  /*293c0*/  LOP3.LUT R4, R86, 0xffff, RZ, 0xc0, !PT ;  /* 0x0000ffff56047812 */ /* 0x000fe400078ec0ff */
[----:B------:R-:W-:Y:S01]  /*293d0*/  LOP3.LUT R13, R83, 0xffff, RZ, 0xc0, !PT ;  /* 0x0000ffff530d7812 */ /* 0x000fe200078ec0ff */
[----:B------:R-:W-:Y:S04]  /*293e0*/  STL [R1+0x254], R52 ;  /* 0x0002543401007387 */ /* 0x000fe80000100800 */
[----:B------:R0:W-:Y:S04]  /*293f0*/  STL [R1+0x28], R13 ;  /* 0x0000280d01007387 */ /* 0x0001e80000100800 */
[----:B------:R-:W4:Y:S04]  /*29400*/  LDL.LU R143, [R1+0xa9c] ;  /* 0x000a9c00018f7983 */ /* 0x000f280000300800 */
[----:B------:R-:W-:Y:S01]  /*29410*/  STL [R1+0x250], R4 ;  /* 0x0002500401007387 */ /* 0x000fe20000100800 */
[----:B-1----:R-:W-:-:S02]  /*29420*/  PRMT R23, R23, 0x3340, R152 ;  /* 0x0000334017177816 */ /* 0x002fc40000000098 */
[----:B0-----:R-:W-:-:S04]  /*29430*/  PRMT R13, R13, 0x3340, R0 ;  /* 0x000033400d0d7816 */ /* 0x001fc80000000000 */
[----:B------:R-:W-:Y:S02]  /*29440*/  PRMT R13, R23, 0x5410, R13 ;  /* 0x00005410170d7816 */ /* 0x000fe4000000000d */
[----:B------:R-:W-:Y:S02]  /*29450*/  PRMT R46, R46, 0x3340, R82 ;  /* 0x000033402e2e7816 */ /* 0x000fe40000000052 */
[----:B---3--:R-:W-:-:S05]  /*29460*/  LOP3.LUT R14, R63, 0xffff, RZ, 0xc0, !PT ;  /* 0x0000ffff3f0e7812 */ /* 0x008fca00078ec0ff */
[----:B------:R0:W-:Y:S04]  /*29470*/  STL [R1+0x24c], R14 ;  /* 0x00024c0e01007387 */ /* 0x0001e80000100800 */
[----:B------:R-:W3:Y:S04]  /*29480*/  LDL.LU R97, [R1+0xa98] ;  /* 0x000a980001617983 */ /* 0x000ee80000300800 */
[----:B------:R-:W3:Y:S04]  /*29490*/  LDL.LU R86, [R1+0xa94] ;  /* 0x000a940001567983 */ /* 0x000ee80000300800 */
[----:B------:R-:W3:Y:S04]  /*294a0*/  LDL.LU R98, [R1+0x8a8] ;  /* 0x0008a80001627983 */ /* 0x000ee80000300800 */
[----:B------:R-:W3:Y:S04]  /*294b0*/  LDL.LU R83, [R1+0x644] ;  /* 0x0006440001537983 */ /* 0x000ee80000300800 */
[----:B------:R1:W-:Y:S04]  /*294c0*/  STL [R1+0x78], R15 ;  /* 0x0000780f01007387 */ /* 0x0003e80000100800 */
[----:B------:R1:W-:Y:S04]  /*294d0*/  STL [R1+0x2e8], R22 ;  /* 0x0002e81601007387 */ /* 0x0003e80000100800 */
[----:B------:R-:W3:Y:S04]  /*294e0*/  LDL.LU R63, [R1+0x458] ;  /* 0x00045800013f7983 */ /* 0x000ee80000300800 */
[----:B------:R-:W-:Y:S04]  /*294f0*/  STL [R1+0x624], R13 ;  /* 0x0006240d01007387 */ /* 0x000fe80000100800 */
[----:B------:R-:W3:Y:S01]  /*29500*/  LDL.LU R82, [R1+0x64c] ;  /* 0x00064c0001527983 */ /* 0x000ee20000300800 */
[----:B0-----:R-:W-:-:S02]  /*29510*/  PRMT R14, R14, 0x3340, R0 ;  /* 0x000033400e0e7816 */ /* 0x001fc40000000000 */
[----:B-1----:R-:W-:Y:S02]  /*29520*/  PRMT R15, R15, 0x3340, R0 ;  /* 0x000033400f0f7816 */ /* 0x002fe40000000000 */
[----:B------:R-:W-:Y:S02]  /*29530*/  PRMT R47, R47, 0x3340, R52 ;  /* 0x000033402f2f7816 */ /* 0x000fe40000000034 */
[----:B------:R-:W-:Y:S02]  /*29540*/  PRMT R52, R2, 0x3340, R4 ;  /* 0x0000334002347816 */ /* 0x000fe40000000004 */
[----:B------:R-:W-:Y:S02]  /*29550*/  PRMT R4, R46, 0x5410, R14 ;  /* 0x000054102e047816 */ /* 0x000fe4000000000e */
[----:B------:R-:W-:Y:S02]  /*29560*/  PRMT R2, R47, 0x5410, R15 ;  /* 0x000054102f027816 */ /* 0x000fe4000000000f */
[----:B------:R-:W-:Y:S01]  /*29570*/  PRMT R22, R22, 0x3340, R0 ;  /* 0x0000334016167816 */ /* 0x000fe20000000000 */
[----:B------:R0:W-:Y:S01]  /*29580*/  STL [R1+0x620], R4 ;  /* 0x0006200401007387 */ /* 0x0001e20000100800 */
[----:B------:R-:W-:-:S03]  /*29590*/  LOP3.LUT R23, R142, 0xffff, RZ, 0xc0, !PT ;  /* 0x0000ffff8e177812 */ /* 0x000fc600078ec0ff */
[----:B------:R1:W-:Y:S01]  /*295a0*/  STL [R1+0x61c], R2 ;  /* 0x00061c0201007387 */ /* 0x0003e20000100800 */
[----:B0-----:R-:W-:Y:S02]  /*295b0*/  PRMT R4, R52, 0x5410, R22 ;  /* 0x0000541034047816 */ /* 0x001fe40000000016 */
[----:B-1----:R-:W-:-:S03]  /*295c0*/  LOP3.LUT R2, R243, 0xffff, RZ, 0xc0, !PT ;  /* 0x0000fffff3027812 */ /* 0x002fc600078ec0ff */
[----:B------:R4:W-:Y:S01]  /*295d0*/  STL [R1+0x618], R4 ;  /* 0x0006180401007387 */ /* 0x0009e20000100800 */
[----:B--2---:R-:W-:-:S03]  /*295e0*/  LOP3.LUT R46, R128, 0xffff, RZ, 0xc0, !PT ;  /* 0x0000ffff802e7812 */ /* 0x004fc600078ec0ff */
[----:B------:R-:W-:Y:S04]  /*295f0*/  STL [R1+0x278], R2 ;  /* 0x0002780201007387 */ /* 0x000fe80000100800 */
[----:B------:R0:W-:Y:S01]  /*29600*/  STL [R1+0x74], R23 ;  /* 0x0000741701007387 */ /* 0x0001e20000100800 */
[----:B------:R-:W-:-:S03]  /*29610*/  LOP3.LUT R47, R127, 0xffff, RZ, 0xc0, !PT ;  /* 0x0000ffff7f2f7812 */ /* 0x000fc600078ec0ff */
[----:B------:R-:W2:Y:S04]  /*29620*/  LDL.LU R142, [R1+0xe40] ;  /* 0x000e4000018e7983 */ /* 0x000ea80000300800 */
[----:B------:R-:W-:Y:S04]  /*29630*/  STL [R1+0x70], R46 ;  /* 0x0000702e01007387 */ /* 0x000fe80000100800 */
[----:B------:R-:W2:Y:S04]  /*29640*/  LDL.LU R128, [R1+0xe3c] ;  /* 0x000e3c0001807983 */ /* 0x000ea80000300800 */
[----:B------:R-:W-:Y:S04]  /*29650*/  STL [R1+0x270], R47 ;  /* 0x0002702f01007387 */ /* 0x000fe80000100800 */
[----:B------:R-:W2:Y:S01]  /*29660*/  LDL.LU R127, [R1+0xe38] ;  /* 0x000e3800017f7983 */ /* 0x000ea20000300800 */
[----:B------:R-:W-:-:S02]  /*29670*/  LOP3.LUT R15, R229, 0xffff, RZ, 0xc0, !PT ;  /* 0x0000ffffe50f7812 */ /* 0x000fc400078ec0ff */
[----:B----4-:R-:W-:-:S05]  /*29680*/  LOP3.LUT R4, R143, 0xffff, RZ, 0xc0, !PT ;  /* 0x0000ffff8f047812 */ /* 0x010fca00078ec0ff */
[----:B------:R-:W-:Y:S01]  /*29690*/  STL [R1+0x274], R4 ;  /* 0x0002740401007387 */ /* 0x000fe20000100800 */
[----:B---3--:R-:W-:Y:S02]  /*296a0*/  LOP3.LUT R97, R97, 0xffff, RZ, 0xc0, !PT ;  /* 0x0000ffff61617812 */ /* 0x008fe400078ec0ff */
[----:B------:R-:W-:-:S03]  /*296b0*/  LOP3.LUT R86, R86, 0xffff, RZ, 0xc0, !PT ;  /* 0x0000ffff56567812 */ /* 0x000fc600078ec0ff */
[----:B------:R1:W-:Y:S01]  /*296c0*/  STL [R1+0x68], R97 ;  /* 0x0000686101007387 */ /* 0x0003e20000100800 */
[----:B------:R-:W-:-:S03]  /*296d0*/  LOP3.LUT R52, R98, 0xffff, RZ, 0xc0, !PT ;  /* 0x0000ffff62347812 */ /* 0x000fc600078ec0ff */
[----:B------:R3:W-:Y:S01]  /*296e0*/  STL [R1+0x64], R86 ;  /* 0x0000645601007387 */ /* 0x0007e20000100800 */
[----:B------:R-:W-:-:S03]  /*296f0*/  LOP3.LUT R13, R83, 0xffff, RZ, 0xc0, !PT ;  /* 0x0000ffff530d7812 */ /* 0x000fc600078ec0ff */
[----:B------:R-:W-:Y:S04]  /*29700*/  STL [R1+0x268], R52 ;  /* 0x0002683401007387 */ /* 0x000fe80000100800 */
[----:B------:R4:W-:Y:S04]  /*29710*/  STL [R1+0x60], R13 ;  /* 0x0000600d01007387 */ /* 0x0009e80000100800 */
[----:B------:R-:W2:Y:S01]  /*29720*/  LDL.LU R243, [R1+0xcbc] ;  /* 0x000cbc0001f37983 */ /* 0x000ea20000300800 */
[----:B------:R-:W-:-:S03]  /*29730*/  LOP3.LUT R14, R63, 0xffff, RZ, 0xc0, !PT ;  /* 0x0000ffff3f0e7812 */ /* 0x000fc600078ec0ff */
[----:B------:R-:W2:Y:S04]  /*29740*/  LDL.LU R143, [R1+0xaac] ;  /* 0x000aac00018f7983 */ /* 0x000ea80000300800 */
[----:B------:R4:W-:Y:S04]  /*29750*/  STL [R1+0x5c], R14 ;  /* 0x00005c0e01007387 */ /* 0x0009e80000100800 */
[----:B------:R-:W2:Y:S01]  /*29760*/  LDL.LU R98, [R1+0xaa8] ;  /* 0x000aa80001627983 */ /* 0x000ea20000300800 */
[----:B------:R-:W-:-:S03]  /*29770*/  LOP3.LUT R22, R82, 0xffff, RZ, 0xc0, !PT ;  /* 0x0000ffff52167812 */ /* 0x000fc600078ec0ff */
[----:B------:R-:W2:Y:S04]  /*29780*/  LDL.LU R83, [R1+0xaa4] ;  /* 0x000aa40001537983 */ /* 0x000ea80000300800 */
[----:B------:R-:W2:Y:S01]  /*29790*/  LDL.LU R63, [R1+0x8b8] ;  /* 0x0008b800013f7983 */ /* 0x000ea20000300800 */
[----:B0-----:R-:W-:-:S03]  /*297a0*/  PRMT R23, R23, 0x3340, R97 ;  /* 0x0000334017177816 */ /* 0x001fc60000000061 */
[----:B------:R-:W2:Y:S04]  /*297b0*/  LDL.LU R82, [R1+0x658] ;  /* 0x0006580001527983 */ /* 0x000ea80000300800 */
[----:B------:R0:W-:Y:S04]  /*297c0*/  STL [R1+0x7c], R15 ;  /* 0x00007c0f01007387 */ /* 0x0001e80000100800 */
[----:B------:R0:W-:Y:S04]  /*297d0*/  STL [R1+0x280], R22 ;  /* 0x0002801601007387 */ /* 0x0001e80000100800 */
[----:B-1----:R-:W2:Y:S01]  /*297e0*/  LDL.LU R97, [R1+0x660] ;  /* 0x0006600001617983 */ /* 0x002ea20000300800 */
[----:B------:R-:W-:-:S03]  /*297f0*/  PRMT R46, R46, 0x3340, R86 ;  /* 0x000033402e2e7816 */ /* 0x000fc60000000056 */
[----:B---3--:R-:W3:Y:S01]  /*29800*/  LDL.LU R86, [R1+0x65c] ;  /* 0x00065c0001567983 */ /* 0x008ee20000300800 */
[----:B----4-:R-:W-:Y:S02]  /*29810*/  PRMT R13, R13, 0x3340, R0 ;  /* 0x000033400d0d7816 */ /* 0x010fe40000000000 */
[----:B------:R-:W-:Y:S02]  /*29820*/  PRMT R47, R47, 0x3340, R52 ;  /* 0x000033402f2f7816 */ /* 0x000fe40000000034 */
[----:B------:R-:W-:Y:S02]  /*29830*/  PRMT R52, R2, 0x3340, R4 ;  /* 0x0000334002347816 */ /* 0x000fe40000000004 */
[----:B------:R-:W-:Y:S02]  /*29840*/  PRMT R2, R23, 0x5410, R13 ;  /* 0x0000541017027816 */ /* 0x000fe4000000000d */
[--C-:B------:R-:W-:Y:S02]  /*29850*/  PRMT R14, R14, 0x3340, R0.reuse ;  /* 0x000033400e0e7816 */ /* 0x100fe40000000000 */
[----:B0-----:R-:W-:-:S02]  /*29860*/  PRMT R15, R15, 0x3340, R0 ;  /* 0x000033400f0f7816 */ /* 0x001fc40000000000 */
[----:B------:R-:W-:Y:S01]  /*29870*/  PRMT R22, R22, 0x3340, R0 ;  /* 0x0000334016167816 */ /* 0x000fe20000000000 */
[----:B------:R0:W-:Y:S01]  /*29880*/  STL [R1+0x614], R2 ;  /* 0x0006140201007387 */ /* 0x0001e20000100800 */
[----:B------:R-:W-:Y:S02]  /*29890*/  PRMT R13, R46, 0x5410, R14 ;  /* 0x000054102e0d7816 */ /* 0x000fe4000000000e */
[----:B------:R-:W-:-:S03]  /*298a0*/  PRMT R4, R52, 0x5410, R22 ;  /* 0x0000541034047816 */ /* 0x000fc60000000016 */
[----:B------:R-:W-:Y:S01]  /*298b0*/  STL [R1+0x610], R13 ;  /* 0x0006100d01007387 */ /* 0x000fe20000100800 */
[----:B0-----:R-:W-:Y:S02]  /*298c0*/  PRMT R2, R47, 0x5410, R15 ;  /* 0x000054102f027816 */ /* 0x001fe4000000000f */
[----:B--2---:R-:W-:-:S03]  /*298d0*/  LOP3.LUT R47, R142, 0xffff, RZ, 0xc0, !PT ;  /* 0x0000ffff8e2f7812 */ /* 0x004fc600078ec0ff */
[----:B------:R0:W-:Y:S01]  /*298e0*/  STL [R1+0x60c], R2 ;  /* 0x00060c0201007387 */ /* 0x0001e20000100800 */
[----:B------:R-:W-:-:S03]  /*298f0*/  LOP3.LUT R23, R127, 0xffff, RZ, 0xc0, !PT ;  /* 0x0000ffff7f177812 */ /* 0x000fc600078ec0ff */
[----:B------:R1:W-:Y:S04]  /*29900*/  STL [R1+0x604], R4 ;  /* 0x0006040401007387 */ /* 0x0003e80000100800 */
[----:B------:R-:W2:Y:S01]  /*29910*/  LDL.LU R142, [R1+0xe48] ;  /* 0x000e4800018e7983 */ /* 0x000ea20000300800 */
[----:B0-----:R-:W-:-:S03]  /*29920*/  LOP3.LUT R2, R128, 0xffff, RZ, 0xc0, !PT ;  /* 0x0000ffff80027812 */ /* 0x001fc600078ec0ff */
[----:B------:R-:W-:Y:S04]  /*29930*/  STL [R1+0x284], R47 ;  /* 0x0002842f01007387 */ /* 0x000fe80000100800 */
[----:B------:R-:W4:Y:S04]  /*29940*/  LDL.LU R128, [R1+0xe44] ;  /* 0x000e440001807983 */ /* 0x000f280000300800 */
[----:B------:R0:W-:Y:S04]  /*29950*/  STL [R1+0x90], R23 ;  /* 0x0000901701007387 */ /* 0x0001e80000100800 */
[----:B------:R-:W-:Y:S04]  /*29960*/  STL [R1+0x294], R2 ;  /* 0x0002940201007387 */ /* 0x000fe80000100800 */
[----:B------:R-:W4:Y:S01]  /*29970*/  LDL.LU R127, [R1+0xcc4] ;  /* 0x000cc400017f7983 */ /* 0x000f220000300800 */
[----:B------:R-:W-:-:S02]  /*29980*/  LOP3.LUT R14, R245, 0xffff, RZ, 0xc0, !PT ;  /* 0x0000fffff50e7812 */ /* 0x000fc400078ec0ff */
[----:B------:R-:W-:Y:S02]  /*29990*/  LOP3.LUT R46, R243, 0xffff, RZ, 0xc0, !PT ;  /* 0x0000fffff32e7812 */ /* 0x000fe400078ec0ff */
[----:B------:R-:W-:-:S03]  /*299a0*/  LOP3.LUT R52, R143, 0xffff, RZ, 0xc0, !PT ;  /* 0x0000ffff8f347812 */ /* 0x000fc600078ec0ff */
[----:B------:R0:W-:Y:S04]  /*299b0*/  STL [R1+0x8c], R46 ;  /* 0x00008c2e01007387 */ /* 0x0001e80000100800 */
[----:B------:R-:W-:Y:S01]  /*299c0*/  STL [R1+0x27c], R52 ;  /* 0x00027c3401007387 */ /* 0x000fe20000100800 */
[----:B-1----:R-:W-:Y:S02]  /*299d0*/  LOP3.LUT R4, R98, 0xffff, RZ, 0xc0, !PT ;  /* 0x0000ffff62047812 */ /* 0x002fe400078ec0ff */
[----:B------:R-:W-:Y:S02]  /*299e0*/  LOP3.LUT R83, R83, 0xffff, RZ, 0xc0, !PT ;  /* 0x0000ffff53537812 */ /* 0x000fe400078ec0ff */
[----:B------:R-:W-:-:S03]  /*299f0*/  LOP3.LUT R63, R63, 0xffff, RZ, 0xc0, !PT ;  /* 0x0000ffff3f3f7812 */ /* 0x000fc600078ec0ff */
[----:B------:R1:W-:Y:S01]  /*29a00*/  STL [R1+0x88], R83 ;  /* 0x0000885301007387 */ /* 0x0003e20000100800 */
[----:B------:R-:W-:-:S03]  /*29a10*/  LOP3.LUT R13, R82, 0xffff, RZ, 0xc0, !PT ;  /* 0x0000ffff520d7812 */ /* 0x000fc600078ec0ff */
[----:B------:R-:W-:Y:S04]  /*29a20*/  STL [R1+0x28c], R4 ;  /* 0x00028c0401007387 */ /* 0x000fe80000100800 */
[----:B------:R1:W-:Y:S04]  /*29a30*/  STL [R1+0x84], R63 ;  /* 0x0000843f01007387 */ /* 0x0003e80000100800 */
[----:B------:R-:W4:Y:S01]  /*29a40*/  LDL.LU R82, [R1+0xcc0] ;  /* 0x000cc00001527983 */ /* 0x000f220000300800 */
[----:B------:R-:W-:-:S03]  /*29a50*/  LOP3.LUT R15, R97, 0xffff, RZ, 0xc0, !PT ;  /* 0x0000ffff610f7812 */ /* 0x000fc600078ec0ff */
[----:B------:R1:W-:Y:S04]  /*29a60*/  STL [R1+0x80], R13 ;  /* 0x0000800d01007387 */ /* 0x0003e80000100800 */
[----:B------:R-:W4:Y:S01]  /*29a70*/  LDL.LU R243, [R1+0xabc] ;  /* 0x000abc0001f37983 */ /* 0x000f220000300800 */
[----:B---3--:R-:W-:-:S03]  /*29a80*/  LOP3.LUT R22, R86, 0xffff, RZ, 0xc0, !PT ;  /* 0x0000ffff56167812 */ /* 0x008fc600078ec0ff */
[----:B------:R-:W3:Y:S04]  /*29a90*/  LDL.LU R98, [R1+0xab8] ;  /* 0x000ab80001627983 */ /* 0x000ee80000300800 */
[----:B------:R1:W-:Y:S04]  /*29aa0*/  STL [R1+0xa0], R14 ;  /* 0x0000a00e01007387 */ /* 0x0003e80000100800 */
[----:B------:R1:W-:Y:S04]  /*29ab0*/  STL [R1+0x288], R15 ;  /* 0x0002880f01007387 */ /* 0x0003e80000100800 */
[----:B------:R-:W3:Y:S01]  /*29ac0*/  LDL.LU R97, [R1+0x8c0] ;  /* 0x0008c00001617983 */ /* 0x000ee20000300800 */
[----:B0-----:R-:W-:-:S03]  /*29ad0*/  PRMT R23, R23, 0x3340, R83 ;  /* 0x0000334017177816 */ /* 0x001fc60000000053 */
[----:B------:R-:W3:Y:S01]  /*29ae0*/  LDL.LU R86, [R1+0x8bc] ;  /* 0x0008bc0001567983 */ /* 0x000ee20000300800 */
[----:B------:R-:W-:-:S03]  /*29af0*/  PRMT R46, R46, 0x3340, R63 ;  /* 0x000033402e2e7816 */ /* 0x000fc6000000003f */
[----:B------:R0:W-:Y:S04]  /*29b00*/  STL [R1+0x2b8], R22 ;  /* 0x0002b81601007387 */ /* 0x0001e80000100800 */
[----:B-1----:R-:W3:Y:S04]  /*29b10*/  LDL.LU R83, [R1+0x678] ;  /* 0x0006780001537983 */ /* 0x002ee80000300800 */
[----:B------:R-:W3:Y:S01]  /*29b20*/  LDL.LU R63, [R1+0x674] ;  /* 0x00067400013f7983 */ /* 0x000ee20000300800 */
[----:B------:R-:W-:Y:S02]  /*29b30*/  PRMT R13, R13, 0x3340, R0 ;  /* 0x000033400d0d7816 */ /* 0x000fe40000000000 */
[----:B------:R-:W-:-:S02]  /*29b40*/  PRMT R47, R47, 0x3340, R52 ;  /* 0x000033402f2f7816 */ /* 0x000fc40000000034 */
[----:B------:R-:W-:Y:S02]  /*29b50*/  PRMT R52, R2, 0x3340, R4 ;  /* 0x0000334002347816 */ /* 0x000fe40000000004 */
[----:B------:R-:W-:Y:S02]  /*29b60*/  PRMT R2, R23, 0x5410, R13 ;  /* 0x0000541017027816 */ /* 0x000fe4000000000d */
[--C-:B------:R-:W-:Y:S02]  /*29b70*/  PRMT R14, R14, 0x3340, R0.reuse ;  /* 0x000033400e0e7816 */ /* 0x100fe40000000000 */
[--C-:B------:R-:W-:Y:S02]  /*29b80*/  PRMT R15, R15, 0x3340, R0.reuse ;  /* 0x000033400f0f7816 */ /* 0x100fe40000000000 */
[----:B0-----:R-:W-:Y:S01]  /*29b90*/  PRMT R22, R22, 0x3340, R0 ;  /* 0x0000334016167816 */ /* 0x001fe20000000000 */
[----:B------:R0:W-:Y:S01]  /*29ba0*/  STL [R1+0x600], R2 ;  /* 0x0006000201007387 */ /* 0x0001e20000100800 */
[----:B------:R-:W-:-:S02]  /*29bb0*/  PRMT R13, R46, 0x5410, R14 ;  /* 0x000054102e0d7816 */ /* 0x000fc4000000000e */
[----:B------:R-:W-:-:S03]  /*29bc0*/  PRMT R4, R52, 0x5410, R22 ;  /* 0x0000541034047816 */ /* 0x000fc60000000016 */
[----:B------:R-:W-:Y:S01]  /*29bd0*/  STL [R1+0x5fc], R13 ;  /* 0x0005fc0d01007387 */ /* 0x000fe20000100800 */
[----:B0-----:R-:W-:Y:S02]  /*29be0*/  PRMT R2, R47, 0x5410, R15 ;  /* 0x000054102f027816 */ /* 0x001fe4000000000f */
[----:B--2---:R-:W-:Y:S02]  /*29bf0*/  LOP3.LUT R47, R142, 0xffff, RZ, 0xc0, !PT ;  /* 0x0000ffff8e2f7812 */ /* 0x004fe400078ec0ff */
[----:B----4-:R-:W-:Y:S01]  /*29c00*/  LOP3.LUT R23, R127, 0xffff, RZ, 0xc0, !PT ;  /* 0x0000ffff7f177812 */ /* 0x010fe200078ec0ff */
[----:B------:R0:W-:Y:S04]  /*29c10*/  STL [R1+0x5f4], R2 ;  /* 0x0005f40201007387 */ /* 0x0001e80000100800 */
[----:B------:R3:W-:Y:S04]  /*29c20*/  STL [R1+0x5f0], R4 ;  /* 0x0005f00401007387 */ /* 0x0007e80000100800 */
[----:B------:R-:W2:Y:S01]  /*29c30*/  LDL.LU R143, [R1+0xe50] ;  /* 0x000e5000018f7983 */ /* 0x000ea20000300800 */
[----:B0-----:R-:W-:-:S03]  /*29c40*/  LOP3.LUT R2, R128, 0xffff, RZ, 0xc0, !PT ;  /* 0x0000ffff80027812 */ /* 0x001fc600078ec0ff */
[----:B------:R-:W-:Y:S04]  /*29c50*/  STL [R1+0xd8], R47 ;  /* 0x0000d82f01007387 */ /* 0x000fe80000100800 */
[----:B------:R-:W4:Y:S04]  /*29c60*/  LDL.LU R142, [R1+0xe4c] ;  /* 0x000e4c00018e7983 */ /* 0x000f280000300800 */
[----:B------:R0:W-:Y:S04]  /*29c70*/  STL [R1+0xa8], R23 ;  /* 0x0000a81701007387 */ /* 0x0001e80000100800 */
[----:B------:R-:W-:Y:S04]  /*29c80*/  STL [R1+0x2bc], R2 ;  /* 0x0002bc0201007387 */ /* 0x000fe80000100800 */
[----:B------:R-:W4:Y:S04]  /*29c90*/  LDL.LU R128, [R1+0xccc] ;  /* 0x000ccc0001807983 */ /* 0x000f280000300800 */
[----:B------:R-:W4:Y:S01]  /*29ca0*/  LDL.LU R127, [R1+0xcc8] ;  /* 0x000cc800017f7983 */ /* 0x000f220000300800 */
[----:B------:R-:W-:-:S02]  /*29cb0*/  LOP3.LUT R13, R247, 0xffff, RZ, 0xc0, !PT ;  /* 0x0000fffff70d7812 */ /* 0x000fc400078ec0ff */
[----:B------:R-:W-:Y:S02]  /*29cc0*/  LOP3.LUT R14, R246, 0xffff, RZ, 0xc0, !PT ;  /* 0x0000fffff60e7812 */ /* 0x000fe400078ec0ff */
[----:B------:R-:W-:Y:S02]  /*29cd0*/  LOP3.LUT R46, R82, 0xffff, RZ, 0xc0, !PT ;  /* 0x0000ffff522e7812 */ /* 0x000fe400078ec0ff */
[----:B------:R-:W4:Y:S01]  /*29ce0*/  LDL.LU R82, [R1+0xac4] ;  /* 0x000ac40001527983 */ /* 0x000f220000300800 */
[----:B------:R-:W-:-:S03]  /*29cf0*/  LOP3.LUT R52, R243, 0xffff, RZ, 0xc0, !PT ;  /* 0x0000fffff3347812 */ /* 0x000fc600078ec0ff */
[----:B------:R-:W-:Y:S01]  /*29d00*/  STL [R1+0xd0], R46 ;  /* 0x0000d02e01007387 */ /* 0x000fe20000100800 */
[----:B---3--:R-:W-:-:S03]  /*29d10*/  LOP3.LUT R4, R98, 0xffff, RZ, 0xc0, !PT ;  /* 0x0000ffff62047812 */ /* 0x008fc600078ec0ff */
[----:B------:R-:W-:Y:S01]  /*29d20*/  STL [R1+0xcc], R52 ;  /* 0x0000cc3401007387 */ /* 0x000fe20000100800 */
[----:B------:R-:W-:-:S03]  /*29d30*/  LOP3.LUT R98, R97, 0xffff, RZ, 0xc0, !PT ;  /* 0x0000ffff61627812 */ /* 0x000fc600078ec0ff */
[----:B------:R-:W3:Y:S01]  /*29d40*/  LDL.LU R97, [R1+0xac0] ;  /* 0x000ac00001617983 */ /* 0x000ee20000300800 */
[----:B------:R-:W-:-:S03]  /*29d50*/  LOP3.LUT R86, R86, 0xffff, RZ, 0xc0, !PT ;  /* 0x0000ffff56567812 */ /* 0x000fc600078ec0ff */
[----:B------:R-:W-:Y:S04]  /*29d60*/  STL [R1+0xa4], R98 ;  /* 0x0000a46201007387 */ /* 0x000fe80000100800 */
[----:B------:R-:W-:Y:S01]  /*29d70*/  STL [R1+0x2b0], R4 ;  /* 0x0002b00401007387 */ /* 0x000fe20000100800 */
[----:B------:R-:W-:-:S03]  /*29d80*/  LOP3.LUT R15, R83, 0xffff, RZ, 0xc0, !PT ;  /* 0x0000ffff530f7812 */ /* 0x000fc600078ec0ff */
[----:B------:R-:W-:Y:S01]  /*29d90*/  STL [R1+0xc4], R86 ;  /* 0x0000c45601007387 */ /* 0x000fe20000100800 */
[----:B------:R-:W-:-:S03]  /*29da0*/  LOP3.LUT R22, R63, 0xffff, RZ, 0xc0, !PT ;  /* 0x0000ffff3f167812 */ /* 0x000fc600078ec0ff */
[----:B------:R-:W3:Y:S04]  /*29db0*/  LDL.LU R83, [R1+0x8c8] ;  /* 0x0008c80001537983 */ /* 0x000ee80000300800 */
[----:B------:R1:W-:Y:S04]  /*29dc0*/  STL [R1+0x9c], R13 ;  /* 0x00009c0d01007387 */ /* 0x0003e80000100800 */
[----:B------:R2:W-:Y:S01]  /*29dd0*/  STL [R1+0x2e4], R14 ;  /* 0x0002e40e01007387 */ /* 0x0005e20000100800 */
[----:B0-----:R-:W-:-:S03]  /*29de0*/  PRMT R23, R23, 0x3340, R98 ;  /* 0x0000334017177816 */ /* 0x001fc60000000062 */
[----:B------:R0:W-:Y:S01]  /*29df0*/  STL [R1+0xb0], R15 ;  /* 0x0000b00f01007387 */ /* 0x0001e20000100800 */
[----:B-1----:R-:W-:-:S03]  /*29e00*/  PRMT R13, R13, 0x3340, R0 ;  /* 0x000033400d0d7816 */ /* 0x002fc60000000000 */
[----:B------:R1:W-:Y:S04]  /*29e10*/  STL [R1+0x2a4], R22 ;  /* 0x0002a41601007387 */ /* 0x0003e80000100800 */
[----:B------:R-:W3:Y:S01]  /*29e20*/  LDL.LU R63, [R1+0x8c4] ;  /* 0x0008c400013f7983 */ /* 0x000ee20000300800 */
[----:B------:R-:W-:Y:S02]  /*29e30*/  PRMT R46, R46, 0x3340, R86 ;  /* 0x000033402e2e7816 */ /* 0x000fe40000000056 */
[----:B------:R-:W-:Y:S01]  /*29e40*/  PRMT R13, R23, 0x5410, R13 ;  /* 0x00005410170d7816 */ /* 0x000fe2000000000d */
[----:B------:R-:W3:Y:S04]  /*29e50*/  LDL.LU R86, [R1+0x684] ;  /* 0x0006840001567983 */ /* 0x000ee80000300800 */
[----:B------:R-:W-:Y:S04]  /*29e60*/  STL [R1+0x5e8], R13 ;  /* 0x0005e80d01007387 */ /* 0x000fe80000100800 */
[----:B------:R-:W3:Y:S01]  /*29e70*/  LDL.LU R98, [R1+0x680] ;  /* 0x0006800001627983 */ /* 0x000ee20000300800 */
[----:B--2---:R-:W-:-:S02]  /*29e80*/  PRMT R14, R14, 0x3340, R0 ;  /* 0x000033400e0e7816 */ /* 0x004fc40000000000 */
[----:B------:R-:W-:Y:S02]  /*29e90*/  PRMT R47, R47, 0x3340, R52 ;  /* 0x000033402f2f7816 */ /* 0x000fe40000000034 */
[----:B0-----:R-:W-:Y:S02]  /*29ea0*/  PRMT R15, R15, 0x3340, R0 ;  /* 0x000033400f0f7816 */ /* 0x001fe40000000000 */
[----:B------:R-:W-:Y:S02]  /*29eb0*/  PRMT R52, R2, 0x3340, R4 ;  /* 0x0000334002347816 */ /* 0x000fe40000000004 */
[----:B------:R-:W-:Y:S02]  /*29ec0*/  PRMT R4, R46, 0x5410, R14 ;  /* 0x000054102e047816 */ /* 0x000fe4000000000e */
[----:B-1----:R-:W-:Y:S02]  /*29ed0*/  PRMT R22, R22, 0x3340, R0 ;  /* 0x0000334016167816 */ /* 0x002fe40000000000 */
[----:B------:R-:W-:Y:S01]  /*29ee0*/  PRMT R2, R47, 0x5410, R15 ;  /* 0x000054102f027816 */ /* 0x000fe2000000000f */
[----:B------:R0:W-:Y:S01]  /*29ef0*/  STL [R1+0x5e4], R4 ;  /* 0x0005e40401007387 */ /* 0x0001e20000100800 */
[----:B------:R-:W-:-:S03]  /*29f00*/  LOP3.LUT R47, R143, 0xffff, RZ, 0xc0, !PT ;  /* 0x0000ffff8f2f7812 */ /* 0x000fc600078ec0ff */
[----:B------:R1:W-:Y:S01]  /*29f10*/  STL [R1+0x5e0], R2 ;  /* 0x0005e00201007387 */ /* 0x0003e20000100800 */
[----:B0-----:R-:W-:Y:S02]  /*29f20*/  PRMT R4, R52, 0x5410, R22 ;  /* 0x0000541034047816 */ /* 0x001fe40000000016 */
[----:B----4-:R-:W-:Y:S02]  /*29f30*/  LOP3.LUT R23, R128, 0xffff, RZ, 0xc0, !PT ;  /* 0x0000ffff80177812 */ /* 0x010fe400078ec0ff */
[----:B-1----:R-:W-:Y:S01]  /*29f40*/  LOP3.LUT R2, R142, 0xffff, RZ, 0xc0, !PT ;  /* 0x0000ffff8e027812 */ /* 0x002fe200078ec0ff */
[----:B------:R3:W-:Y:S01]  /*29f50*/  STL [R1+0x5dc], R4 ;  /* 0x0005dc0401007387 */ /* 0x0007e20000100800 */
[----:B------:R-:W-:-:S03]  /*29f60*/  LOP3.LUT R46, R127, 0xffff, RZ, 0xc0, !PT ;  /* 0x0000ffff7f2e7812 */ /* 0x000fc600078ec0ff */
[----:B------:R-:W-:Y:S04]  /*29f70*/  STL [R1+0x2a0], R47 ;  /* 0x0002a02f01007387 */ /* 0x000fe80000100800 */
[----:B------:R0:W-:Y:S04]  /*29f80*/  STL [R1+0xb8], R23 ;  /* 0x0000b81701007387 */ /* 0x0001e80000100800 */
[----:B------:R-:W-:Y:S04]  /*29f90*/  STL [R1+0x29c], R2 ;  /* 0x00029c0201007387 */ /* 0x000fe80000100800 */
[----:B------:R1:W-:Y:S01]  /*29fa0*/  STL [R1+0x290], R46 ;  /* 0x0002902e01007387 */ /* 0x0003e20000100800 */
[----:B------:R-:W-:-:S02]  /*29fb0*/  LOP3.LUT R13, R249, 0xffff, RZ, 0xc0, !PT ;  /* 0x0000fffff90d7812 */ /* 0x000fc400078ec0ff */
[----:B------:R-:W-:Y:S02]  /*29fc0*/  LOP3.LUT R14, R248, 0xffff, RZ, 0xc0, !PT ;  /* 0x0000fffff80e7812 */ /* 0x000fe400078ec0ff */
[----:B------:R-:W-:Y:S02]  /*29fd0*/  LOP3.LUT R52, R82, 0xffff, RZ, 0xc0, !PT ;  /* 0x0000ffff52347812 */ /* 0x000fe400078ec0ff */
[----:B------:R-:W2:Y:S04]  /*29fe0*/  LDL.LU R82, [R1+0xe58] ;  /* 0x000e580001527983 */ /* 0x000ea80000300800 */
[----:B------:R-:W-:Y:S04]  /*29ff0*/  STL [R1+0xec], R52 ;  /* 0x0000ec3401007387 */ /* 0x000fe80000100800 */
[----:B------:R-:W4:Y:S04]  /*2a000*/  LDL.LU R191, [R1+0xe54] ;  /* 0x000e540001bf7983 */ /* 0x000f280000300800 */
[----:B------:R-:W4:Y:S01]  /*2a010*/  LDL.LU R243, [R1+0xce8] ;  /* 0x000ce80001f37983 */ /* 0x000f220000300800 */
[----:B---3--:R-:W-:-:S05]  /*2a020*/  LOP3.LUT R4, R97, 0xffff, RZ, 0xc0, !PT ;  /* 0x0000ffff61047812 */ /* 0x008fca00078ec0ff */
[----:B------:R-:W-:Y:S04]  /*2a030*/  STL [R1+0x298], R4 ;  /* 0x0002980401007387 */ /* 0x000fe80000100800 */
[----:B------:R-:W3:Y:S01]  /*2a040*/  LDL.LU R143, [R1+0xce4] ;  /* 0x000ce400018f7983 */ /* 0x000ee20000300800 */
[----:B------:R-:W-:-:S03]  /*2a050*/  LOP3.LUT R97, R83, 0xffff, RZ, 0xc0, !PT ;  /* 0x0000ffff53617812 */ /* 0x000fc600078ec0ff */
[----:B------:R-:W3:Y:S04]  /*2a060*/  LDL.LU R83, [R1+0xacc] ;  /* 0x000acc0001537983 */ /* 0x000ee80000300800 */
[----:B------:R1:W-:Y:S04]  /*2a070*/  STL [R1+0xb4], R97 ;  /* 0x0000b46101007387 */ /* 0x0003e80000100800 */
[----:B------:R-:W3:Y:S01]  /*2a080*/  LDL.LU R142, [R1+0xac8] ;  /* 0x000ac800018e7983 */ /* 0x000ee20000300800 */
[----:B------:R-:W-:Y:S02]  /*2a090*/  LOP3.LUT R63, R63, 0xffff, RZ, 0xc0, !PT ;  /* 0x0000ffff3f3f7812 */ /* 0x000fe400078ec0ff */
[----:B------:R-:W-:-:S03]  /*2a0a0*/  LOP3.LUT R15, R86, 0xffff, RZ, 0xc0, !PT ;  /* 0x0000ffff560f7812 */ /* 0x000fc600078ec0ff */
[----:B------:R1:W-:Y:S04]  /*2a0b0*/  STL [R1+0xe8], R63 ;  /* 0x0000e83f01007387 */ /* 0x0003e80000100800 */
[----:B------:R1:W-:Y:S04]  /*2a0c0*/  STL [R1+0xac], R13 ;  /* 0x0000ac0d01007387 */ /* 0x0003e80000100800 */
[----:B------:R-:W3:Y:S01]  /*2a0d0*/  LDL.LU R128, [R1+0x8e0] ;  /* 0x0008e00001807983 */ /* 0x000ee20000300800 */
[----:B------:R-:W-:-:S03]  /*2a0e0*/  LOP3.LUT R22, R98, 0xffff, RZ, 0xc0, !PT ;  /* 0x0000ffff62167812 */ /* 0x000fc600078ec0ff */
[----:B------:R1:W-:Y:S04]  /*2a0f0*/  STL [R1+0x2e0], R14 ;  /* 0x0002e00e01007387 */ /* 0x0003e80000100800 */
[----:B------:R-:W3:Y:S04]  /*2a100*/  LDL.LU R86, [R1+0x8dc] ;  /* 0x0008dc0001567983 */ /* 0x000ee80000300800 */
[----:B------:R1:W-:Y:S04]  /*2a110*/  STL [R1+0xc0], R15 ;  /* 0x0000c00f01007387 */ /* 0x0003e80000100800 */
[----:B------:R-:W3:Y:S04]  /*2a120*/  LDL.LU R127, [R1+0x204] ;  /* 0x00020400017f7983 */ /* 0x000ee80000300800 */
[----:B------:R1:W-:Y:S01]  /*2a130*/  STL [R1+0x2c8], R22 ;  /* 0x0002c81601007387 */ /* 0x0003e20000100800 */
[----:B0-----:R-:W-:-:S03]  /*2a140*/  PRMT R23, R23, 0x3340, R97 ;  /* 0x0000334017177816 */ /* 0x001fc60000000061 */
[----:B------:R-:W3:Y:S01]  /*2a150*/  LDL.LU R98, [R1+0x690] ;  /* 0x0006900001627983 */ /* 0x000ee20000300800 */
[----:B-1----:R-:W-:-:S03]  /*2a160*/  PRMT R46, R46, 0x3340, R63 ;  /* 0x000033402e2e7816 */ /* 0x002fc6000000003f */
[----:B------:R-:W3:Y:S04]  /*2a170*/  LDL.LU R97, [R1+0x688] ;  /* 0x0006880001617983 */ /* 0x000ee80000300800 */
[----:B------:R-:W3:Y:S01]  /*2a180*/  LDL.LU R63, [R1+0x400] ;  /* 0x00040000013f7983 */ /* 0x000ee20000300800 */
[----:B------:R-:W-:Y:S02]  /*2a190*/  PRMT R13, R13, 0x3340, R0 ;  /* 0x000033400d0d7816 */ /* 0x000fe40000000000 */
[----:B------:R-:W-:Y:S02]  /*2a1a0*/  PRMT R47, R47, 0x3340, R52 ;  /* 0x000033402f2f7816 */ /* 0x000fe40000000034 */
[----:B------:R-:W-:Y:S02]  /*2a1b0*/  PRMT R14, R14, 0x3340, R0 ;  /* 0x000033400e0e7816 */ /* 0x000fe40000000000 */
[----:B------:R-:W-:-:S02]  /*2a1c0*/  PRMT R52, R2, 0x3340, R4 ;  /* 0x0000334002347816 */ /* 0x000fc40000000004 */
[--C-:B------:R-:W-:Y:S02]  /*2a1d0*/  PRMT R15, R15, 0x3340, R0.reuse ;  /* 0x000033400f0f7816 */ /* 0x100fe40000000000 */
[----:B------:R-:W-:Y:S02]  /*2a1e0*/  PRMT R2, R23, 0x5410, R13 ;  /* 0x0000541017027816 */ /* 0x000fe4000000000d */
[----:B------:R-:W-:Y:S02]  /*2a1f0*/  PRMT R22, R22, 0x3340, R0 ;  /* 0x0000334016167816 */ /* 0x000fe40000000000 */
[----:B------:R-:W-:Y:S01]  /*2a200*/  PRMT R13, R46, 0x5410, R14 ;  /* 0x000054102e0d7816 */ /* 0x000fe2000000000e */
[----:B------:R0:W-:Y:S01]  /*2a210*/  STL [R1+0x5d4], R2 ;  /* 0x0005d40201007387 */ /* 0x0001e20000100800 */
[----:B------:R-:W-:-:S03]  /*2a220*/  PRMT R4, R47, 0x5410, R15 ;  /* 0x000054102f047816 */ /* 0x000fc6000000000f */
[----:B------:R-:W-:Y:S01]  /*2a230*/  STL [R1+0x5d0], R13 ;  /* 0x0005d00d01007387 */ /* 0x000fe20000100800 */
[----:B0-----:R-:W-:-:S03]  /*2a240*/  PRMT R2, R52, 0x5410, R22 ;  /* 0x0000541034027816 */ /* 0x001fc60000000016 */
[----:B------:R-:W-:Y:S01]  /*2a250*/  STL [R1+0x5c8], R4 ;  /* 0x0005c80401007387 */ /* 0x000fe20000100800 */
[----:B--2---:R-:W-:-:S03]  /*2a260*/  LOP3.LUT R46, R82, 0xffff, RZ, 0xc0, !PT ;  /* 0x0000ffff522e7812 */ /* 0x004fc600078ec0ff */
[----:B------:R-:W2:Y:S04]  /*2a270*/  LDL.LU R82, [R1+0xcf0] ;  /* 0x000cf00001527983 */ /* 0x000ea80000300800 */
[----:B------:R0:W-:Y:S01]  /*2a280*/  STL [R1+0x5c4], R2 ;  /* 0x0005c40201007387 */ /* 0x0001e20000100800 */
[----:B----4-:R-:W-:-:S03]  /*2a290*/  LOP3.LUT R47, R191, 0xffff, RZ, 0xc0, !PT ;  /* 0x0000ffffbf2f7812 */ /* 0x010fc600078ec0ff */
[----:B------:R-:W-:Y:S01]  /*2a2a0*/  STL [R1+0x2d0], R46 ;  /* 0x0002d02e01007387 */ /* 0x000fe20000100800 */
[----:B0-----:R-:W-:-:S03]  /*2a2b0*/  LOP3.LUT R2, R243, 0xffff, RZ, 0xc0, !PT ;  /* 0x0000fffff3027812 */ /* 0x001fc600078ec0ff */
[----:B------:R-:W-:Y:S01]  /*2a2c0*/  STL [R1+0x2cc], R47 ;  /* 0x0002cc2f01007387 */ /* 0x000fe20000100800 */
[----:B---3--:R-:W-:-:S05]  /*2a2d0*/  LOP3.LUT R23, R143, 0xffff, RZ, 0xc0, !PT ;  /* 0x0000ffff8f177812 */ /* 0x008fca00078ec0ff */
[----:B------:R-:W-:Y:S01]  /*2a2e0*/  STL [R1+0xd4], R23 ;  /* 0x0000d41701007387 */ /* 0x000fe20000100800 */
[----:B------:R-:W-:-:S03]  /*2a2f0*/  LOP3.LUT R83, R83, 0xffff, RZ, 0xc0, !PT ;  /* 0x0000ffff53537812 */ /* 0x000fc600078ec0ff */
[----:B------:R-:W-:Y:S01]  /*2a300*/  STL [R1+0x2dc], R2 ;  /* 0x0002dc0201007387 */ /* 0x000fe20000100800 */
[----:B------:R-:W-:-:S03]  /*2a310*/  LOP3.LUT R52, R142, 0xffff, RZ, 0xc0, !PT ;  /* 0x0000ffff8e347812 */ /* 0x000fc600078ec0ff */
[----:B------:R-:W-:Y:S04]  /*2a320*/  STL [R1+0x2c4], R83 ;  /* 0x0002c45301007387 */ /* 0x000fe80000100800 */
[----:B------:R-:W-:Y:S04]  /*2a330*/  STL [R1+0x2c0], R52 ;  /* 0x0002c03401007387 */ /* 0x000fe80000100800 */
[----:B------:R-:W3:Y:S01]  /*2a340*/  LDL.LU R193, [R1+0xcec] ;  /* 0x000cec0001c17983 */ /* 0x000ee20000300800 */
[----:B------:R-:W-:Y:S02]  /*2a350*/  LOP3.LUT R4, R128, 0xffff, RZ, 0xc0, !PT ;  /* 0x0000ffff80047812 */ /* 0x000fe400078ec0ff */
[----:B------:R-:W-:-:S05]  /*2a360*/  LOP3.LUT R86, R86, 0xffff, RZ, 0xc0, !PT ;  /* 0x0000ffff56567812 */ /* 0x000fca00078ec0ff */
[----:B------:R-:W-:Y:S01]  /*2a370*/  STL [R1+0xc8], R86 ;  /* 0x0000c85601007387 */ /* 0x000fe20000100800 */
[----:B------:R-:W-:-:S03]  /*2a380*/  LOP3.LUT R13, R127, 0xffff, RZ, 0xc0, !PT ;  /* 0x0000ffff7f0d7812 */ /* 0x000fc600078ec0ff */
[----:B------:R-:W-:Y:S04]  /*2a390*/  STL [R1+0x2d8], R4 ;  /* 0x0002d80401007387 */ /* 0x000fe80000100800 */
[----:B------:R0:W-:Y:S01]  /*2a3a0*/  STL [R1+0xbc], R13 ;  /* 0x0000bc0d01007387 */ /* 0x0001e20000100800 */
[----:B------:R-:W-:-:S03]  /*2a3b0*/  LOP3.LUT R14, R98, 0xffff, RZ, 0xc0, !PT ;  /* 0x0000ffff620e7812 */ /* 0x000fc600078ec0ff */
[----:B------:R-:W4:Y:S04]  /*2a3c0*/  LDL.LU R190, [R1+0xce0] ;  /* 0x000ce00001be7983 */ /* 0x000f280000300800 */
[----:B------:R-:W4:Y:S01]  /*2a3d0*/  LDL.LU R191, [R1+0xcd8] ;  /* 0x000cd80001bf7983 */ /* 0x000f220000300800 */
[----:B------:R-:W-:-:S03]  /*2a3e0*/  LOP3.LUT R15, R97, 0xffff, RZ, 0xc0, !PT ;  /* 0x0000ffff610f7812 */ /* 0x000fc600078ec0ff */
[----:B------:R-:W4:Y:S01]  /*2a3f0*/  LDL.LU R243, [R1+0x8e8] ;  /* 0x0008e80001f37983 */ /* 0x000f220000300800 */
[----:B------:R-:W-:-:S03]  /*2a400*/  LOP3.LUT R22, R63, 0xffff, RZ, 0xc0, !PT ;  /* 0x0000ffff3f167812 */ /* 0x000fc600078ec0ff */
[----:B------:R-:W4:Y:S04]  /*2a410*/  LDL.LU R143, [R1+0x8e4] ;  /* 0x0008e400018f7983 */ /* 0x000f280000300800 */
[----:B------:R1:W-:Y:S04]  /*2a420*/  STL [R1+0x2b4], R14 ;  /* 0x0002b40e01007387 */ /* 0x0003e80000100800 */
[----:B------:R-:W4:Y:S04]  /*2a430*/  LDL.LU R142, [R1+0x8d8] ;  /* 0x0008d800018e7983 */ /* 0x000f280000300800 */
[----:B------:R1:W-:Y:S04]  /*2a440*/  STL [R1+0x2ac], R15 ;  /* 0x0002ac0f01007387 */ /* 0x0003e80000100800 */
[----:B------:R1:W-:Y:S04]  /*2a450*/  STL [R1+0x2d4], R22 ;  /* 0x0002d41601007387 */ /* 0x0003e80000100800 */
[----:B------:R-:W4:Y:S01]  /*2a460*/  LDL.LU R63, [R1+0x8d0] ;  /* 0x0008d000013f7983 */ /* 0x000f220000300800 */
[----:B0-----:R-:W-:-:S02]  /*2a470*/  PRMT R13, R13, 0x3340, R0 ;  /* 0x000033400d0d7816 */ /* 0x001fc40000000000 */
[----:B------:R-:W-:Y:S02]  /*2a480*/  PRMT R23, R23, 0x3340, R86 ;  /* 0x0000334017177816 */ /* 0x000fe40000000056 */
[----:B------:R-:W-:Y:S02]  /*2a490*/  PRMT R47, R47, 0x3340, R52 ;  /* 0x000033402f2f7816 */ /* 0x000fe40000000034 */
[----:B-1----:R-:W-:Y:S02]  /*2a4a0*/  PRMT R14, R14, 0x3340, R0 ;  /* 0x000033400e0e7816 */ /* 0x002fe40000000000 */
[----:B------:R-:W-:Y:S02]  /*2a4b0*/  PRMT R46, R46, 0x3340, R83 ;  /* 0x000033402e2e7816 */ /* 0x000fe40000000053 */
[----:B------:R-:W-:Y:S02]  /*2a4c0*/  PRMT R52, R2, 0x3340, R4 ;  /* 0x0000334002347816 */ /* 0x000fe40000000004 */
[----:B------:R-:W-:-:S02]  /*2a4d0*/  PRMT R15, R15, 0x3340, R0 ;  /* 0x000033400f0f7816 */ /* 0x000fc40000000000 */
[----:B------:R-:W-:Y:S02]  /*2a4e0*/  PRMT R2, R23, 0x5410, R13 ;  /* 0x0000541017027816 */ /* 0x000fe4000000000d */
[----:B------:R-:W-:Y:S02]  /*2a4f0*/  PRMT R22, R22, 0x3340, R0 ;  /* 0x0000334016167816 */ /* 0x000fe40000000000 */
[----:B------:R-:W-:Y:S01]  /*2a500*/  PRMT R13, R46, 0x5410, R14 ;  /* 0x000054102e0d7816 */ /* 0x000fe2000000000e */
[----:B------:R0:W-:Y:S01]  /*2a510*/  STL [R1+0x5c0], R2 ;  /* 0x0005c00201007387 */ /* 0x0001e20000100800 */
[----:B------:R-:W-:-:S03]  /*2a520*/  PRMT R4, R47, 0x5410, R15 ;  /* 0x000054102f047816 */ /* 0x000fc6000000000f */
[----:B------:R1:W-:Y:S01]  /*2a530*/  STL [R1+0x5bc], R13 ;  /* 0x0005bc0d01007387 */ /* 0x0003e20000100800 */
[----:B0-----:R-:W-:-:S03]  /*2a540*/  PRMT R2, R52, 0x5410, R22 ;  /* 0x0000541034027816 */ /* 0x001fc60000000016 */
[----:B------:R0:W-:Y:S04]  /*2a550*/  STL [R1+0x5b8], R4 ;  /* 0x0005b80401007387 */ /* 0x0001e80000100800 */
[----:B------:R-:W4:Y:S04]  /*2a560*/  LDL.LU R128, [R1+0xcdc] ;  /* 0x000cdc0001807983 */ /* 0x000f280000300800 */
[----:B------:R-:W-:Y:S04]  /*2a570*/  STL [R1+0x5b4], R2 ;  /* 0x0005b40201007387 */ /* 0x000fe80000100800 */
[----:B------:R-:W4:Y:S04]  /*2a580*/  LDL.LU R127, [R1+0xcd4] ;  /* 0x000cd400017f7983 */ /* 0x000f280000300800 */
[----:B------:R-:W4:Y:S01]  /*2a590*/  LDL.LU R98, [R1+0xcd0] ;  /* 0x000cd00001627983 */ /* 0x000f220000300800 */
[----:B-1----:R-:W-:-:S02]  /*2a5a0*/  LOP3.LUT R13, R3, 0xffff, RZ, 0xc0, !PT ;  /* 0x0000ffff030d7812 */ /* 0x002fc400078ec0ff */
[----:B--2---:R-:W-:-:S05]  /*2a5b0*/  LOP3.LUT R23, R82, 0xffff, RZ, 0xc0, !PT ;  /* 0x0000ffff52177812 */ /* 0x004fca00078ec0ff */
[----:B------:R1:W-:Y:S04]  /*2a5c0*/  STL [R1+0x2a8], R23 ;  /* 0x0002a81701007387 */ /* 0x0003e80000100800 */
[----:B------:R-:W2:Y:S04]  /*2a5d0*/  LDL.LU R82, [R1+0xae0] ;  /* 0x000ae00001527983 */ /* 0x000ea80000300800 */
[----:B------:R-:W2:Y:S04]  /*2a5e0*/  LDL.LU R97, [R1+0x8d4] ;  /* 0x0008d40001617983 */ /* 0x000ea80000300800 */
[----:B------:R-:W2:Y:S04]  /*2a5f0*/  LDL.LU R86, [R1+0x8cc] ;  /* 0x0008cc0001567983 */ /* 0x000ea80000300800 */
[----:B------:R-:W2:Y:S01]  /*2a600*/  LDL.LU R83, [R1+0x6c4] ;  /* 0x0006c40001537983 */ /* 0x000ea20000300800 */
[----:B---3--:R-:W-:-:S05]  /*2a610*/  LOP3.LUT R46, R193, 0xffff, RZ, 0xc0, !PT ;  /* 0x0000ffffc12e7812 */ /* 0x008fca00078ec0ff */
[----:B------:R3:W-:Y:S01]  /*2a620*/  STL [R1+0x98], R46 ;  /* 0x0000982e01007387 */ /* 0x0007e20000100800 */
[----:B----4-:R-:W-:Y:S02]  /*2a630*/  LOP3.LUT R47, R190, 0xffff, RZ, 0xc0, !PT ;  /* 0x0000ffffbe2f7812 */ /* 0x010fe400078ec0ff */
[----:B0-----:R-:W-:Y:S02]  /*2a640*/  LOP3.LUT R4, R191, 0xffff, RZ, 0xc0, !PT ;  /* 0x0000ffffbf047812 */ /* 0x001fe400078ec0ff */
[----:B------:R-:W-:Y:S01]  /*2a650*/  LOP3.LUT R152, R243, 0xffff, RZ, 0xc0, !PT ;  /* 0x0000fffff3987812 */ /* 0x000fe200078ec0ff */
[----:B------:R-:W-:Y:S01]  /*2a660*/  STL [R1+0x54], R47 ;  /* 0x0000542f01007387 */ /* 0x000fe20000100800 */
[----:B------:R-:W-:-:S03]  /*2a670*/  LOP3.LUT R143, R143, 0xffff, RZ, 0xc0, !PT ;  /* 0x0000ffff8f8f7812 */ /* 0x000fc600078ec0ff */
[----:B------:R-:W-:Y:S04]  /*2a680*/  STL [R1+0x204], R152 ;  /* 0x0002049801007387 */ /* 0x000fe80000100800 */
[----:B------:R-:W-:Y:S01]  /*2a690*/  STL [R1+0x48], R4 ;  /* 0x0000480401007387 */ /* 0x000fe20000100800 */
[----:B------:R-:W-:-:S03]  /*2a6a0*/  LOP3.LUT R142, R142, 0xffff, RZ, 0xc0, !PT ;  /* 0x0000ffff8e8e7812 */ /* 0x000fc600078ec0ff */
[----:B------:R-:W-:Y:S04]  /*2a6b0*/  STL [R1+0x94], R143 ;  /* 0x0000948f01007387 */ /* 0x000fe80000100800 */
[----:B------:R-:W4:Y:S04]  /*2a6c0*/  LDL.LU R3, [R1+0x2130] ;  /* 0x0021300001037983 */ /* 0x000f280000300800 */
[----:B------:R-:W-:Y:S01]  /*2a6d0*/  STL [R1+0x50], R142 ;  /* 0x0000508e01007387 */ /* 0x000fe20000100800 */
[----:B------:R-:W-:-:S03]  /*2a6e0*/  LOP3.LUT R52, R63, 0xffff, RZ, 0xc0, !PT ;  /* 0x0000ffff3f347812 */ /* 0x000fc600078ec0ff */
[----:B------:R-:W4:Y:S01]  /*2a6f0*/  LDL.LU R63, [R1+0x6b8] ;  /* 0x0006b800013f7983 */ /* 0x000f220000300800 */
[----:B------:R-:W-:Y:S02]  /*2a700*/  LOP3.LUT R14, R5, 0xffff, RZ, 0xc0, !PT ;  /* 0x0000ffff050e7812 */ /* 0x000fe400078ec0ff */
[----:B------:R-:W-:Y:S01]  /*2a710*/  LOP3.LUT R15, R230, 0xffff, RZ, 0xc0, !PT ;  /* 0x0000ffffe60f7812 */ /* 0x000fe200078ec0ff */
[----:B------:R-:W4:Y:S01]  /*2a720*/  LDL.LU R5, [R1+0x212c] ;  /* 0x00212c0001057983 */ /* 0x000f220000300800 */
[----:B-1----:R-:W-:-:S03]  /*2a730*/  PRMT R23, R23, 0x3340, R152 ;  /* 0x0000334017177816 */ /* 0x002fc60000000098 */
[----:B------:R0:W-:Y:S01]  /*2a740*/  STL [R1+0xdc], R13 ;  /* 0x0000dc0d01007387 */ /* 0x0001e20000100800 */
[----:B------:R-:W-:-:S03]  /*2a750*/  LOP3.LUT R2, R228, 0xffff, RZ, 0xc0, !PT ;  /* 0x0000ffffe4027812 */ /* 0x000fc600078ec0ff */
[----:B------:R1:W-:Y:S01]  /*2a760*/  STL [R1+0x44], R52 ;  /* 0x0000443401007387 */ /* 0x0003e20000100800 */
[----:B---3--:R-:W-:Y:S02]  /*2a770*/  PRMT R46, R46, 0x3340, R143 ;  /* 0x000033402e2e7816 */ /* 0x008fe4000000008f */
[----:B0-----:R-:W-:Y:S01]  /*2a780*/  PRMT R13, R13, 0x3340, R0 ;  /* 0x000033400d0d7816 */ /* 0x001fe20000000000 */
[----:B------:R0:W-:Y:S01]  /*2a790*/  STL [R1+0x200], R14 ;  /* 0x0002000e01007387 */ /* 0x0001e20000100800 */
[----:B------:R-:W-:Y:S02]  /*2a7a0*/  PRMT R47, R47, 0x3340, R142 ;  /* 0x000033402f2f7816 */ /* 0x000fe4000000008e */
[----:B-1----:R-:W-:Y:S01]  /*2a7b0*/  PRMT R52, R4, 0x3340, R52 ;  /* 0x0000334004347816 */ /* 0x002fe20000000034 */
[----:B------:R1:W-:Y:S01]  /*2a7c0*/  STL [R1+0x4c], R15 ;  /* 0x00004c0f01007387 */ /* 0x0003e20000100800 */
[----:B------:R-:W-:Y:S02]  /*2a7d0*/  PRMT R4, R23, 0x5410, R13 ;  /* 0x0000541017047816 */ /* 0x000fe4000000000d */
[----:B------:R-:W-:-:S02]  /*2a7e0*/  PRMT R22, R2, 0x3340, R0 ;  /* 0x0000334002167816 */ /* 0x000fc40000000000 */
[--C-:B0-----:R-:W-:Y:S02]  /*2a7f0*/  PRMT R14, R14, 0x3340, R0.reuse ;  /* 0x000033400e0e7816 */ /* 0x101fe40000000000 */
[----:B-1----:R-:W-:Y:S01]  /*2a800*/  PRMT R15, R15, 0x3340, R0 ;  /* 0x000033400f0f7816 */ /* 0x002fe20000000000 */
[----:B------:R0:W-:Y:S01]  /*2a810*/  STL [R1+0x5ac], R4 ;  /* 0x0005ac0401007387 */ /* 0x0001e20000100800 */
[----:B------:R-:W-:Y:S02]  /*2a820*/  PRMT R13, R46, 0x5410, R14 ;  /* 0x000054102e0d7816 */ /* 0x000fe4000000000e */
[----:B------:R-:W-:-:S03]  /*2a830*/  PRMT R14, R47, 0x5410, R15 ;  /* 0x000054102f0e7816 */ /* 0x000fc6000000000f */
[----:B------:R1:W-:Y:S01]  /*2a840*/  STL [R1+0x5b0], R13 ;  /* 0x0005b00d01007387 */ /* 0x0003e20000100800 */
[----:B0-----:R-:W-:-:S03]  /*2a850*/  PRMT R4, R52, 0x5410, R22 ;  /* 0x0000541034047816 */ /* 0x001fc60000000016 */
[----:B------:R-:W-:Y:S01]  /*2a860*/  STL [R1+0x5cc], R14 ;  /* 0x0005cc0e01007387 */ /* 0x000fe20000100800 */
[----:B------:R-:W-:-:S03]  /*2a870*/  LOP3.LUT R15, R225, 0xffff, RZ, 0xc0, !PT ;  /* 0x0000ffffe10f7812 */ /* 0x000fc600078ec0ff */
[----:B------:R0:W-:Y:S01]  /*2a880*/  STL [R1+0x5d8], R4 ;  /* 0x0005d80401007387 */ /* 0x0001e20000100800 */
[----:B-1----:R-:W-:Y:S02]  /*2a890*/  LOP3.LUT R13, R128, 0xffff, RZ, 0xc0, !PT ;  /* 0x0000ffff800d7812 */ /* 0x002fe400078ec0ff */
[----:B------:R-:W-:Y:S01]  /*2a8a0*/  LOP3.LUT R22, R127, 0xffff, RZ, 0xc0, !PT ;  /* 0x0000ffff7f167812 */ /* 0x000fe200078ec0ff */
[----:B------:R-:W3:Y:S01]  /*2a8b0*/  LDL.LU R217, [R1+0xaec] ;  /* 0x000aec0001d97983 */ /* 0x000ee20000300800 */
[----:B------:R-:W-:-:S03]  /*2a8c0*/  LOP3.LUT R46, R98, 0xffff, RZ, 0xc0, !PT ;  /* 0x0000ffff622e7812 */ /* 0x000fc600078ec0ff */
[----:B------:R-:W3:Y:S01]  /*2a8d0*/  LDL.LU R216, [R1+0xae8] ;  /* 0x000ae80001d87983 */ /* 0x000ee20000300800 */
[----:B0-----:R-:W-:-:S03]  /*2a8e0*/  LOP3.LUT R4, R223, 0xffff, RZ, 0xc0, !PT ;  /* 0x0000ffffdf047812 */ /* 0x001fc600078ec0ff */
[----:B------:R-:W3:Y:S01]  /*2a8f0*/  LDL.LU R212, [R1+0xadc] ;  /* 0x000adc0001d47983 */ /* 0x000ee20000300800 */
[----:B------:R-:W-:-:S03]  /*2a900*/  LOP3.LUT R52, R171, 0xffff, RZ, 0xc0, !PT ;  /* 0x0000ffffab347812 */ /* 0x000fc600078ec0ff */
[----:B------:R-:W3:Y:S01]  /*2a910*/  LDL.LU R213, [R1+0xad4] ;  /* 0x000ad40001d57983 */ /* 0x000ee20000300800 */
[----:B------:R-:W-:-:S03]  /*2a920*/  PRMT R98, R52, 0x3340, R0 ;  /* 0x0000334034627816 */ /* 0x000fc60000000000 */
[----:B------:R-:W3:Y:S04]  /*2a930*/  LDL.LU R221, [R1+0x6c0] ;  /* 0x0006c00001dd7983 */ /* 0x000ee80000300800 */
[----:B------:R-:W3:Y:S04]  /*2a940*/  LDL.LU R196, [R1+0x6bc] ;  /* 0x0006bc0001c47983 */ /* 0x000ee80000300800 */
[----:B------:R-:W3:Y:S04]  /*2a950*/  LDL.LU R197, [R1+0x6b0] ;  /* 0x0006b00001c57983 */ /* 0x000ee80000300800 */
[----:B------:R-:W3:Y:S01]  /*2a960*/  LDL.LU R243, [R1+0x6a8] ;  /* 0x0006a80001f37983 */ /* 0x000ee20000300800 */
[----:B--2---:R-:W-:-:S02]  /*2a970*/  LOP3.LUT R14, R97, 0xffff, RZ, 0xc0, !PT ;  /* 0x0000ffff610e7812 */ /* 0x004fc400078ec0ff */
[----:B------:R-:W-:Y:S02]  /*2a980*/  LOP3.LUT R23, R86, 0xffff, RZ, 0xc0, !PT ;  /* 0x0000ffff56177812 */ /* 0x000fe400078ec0ff */
[----:B------:R-:W-:Y:S02]  /*2a990*/  PRMT R128, R13, 0x3340, R14 ;  /* 0x000033400d807816 */ /* 0x000fe4000000000e */
[----:B------:R-:W-:Y:S02]  /*2a9a0*/  LOP3.LUT R47, R83, 0xffff, RZ, 0xc0, !PT ;  /* 0x0000ffff532f7812 */ /* 0x000fe400078ec0ff */
[----:B------:R-:W-:Y:S02]  /*2a9b0*/  LOP3.LUT R82, R82, 0xffff, RZ, 0xc0, !PT ;  /* 0x0000ffff52527812 */ /* 0x000fe400078ec0ff */
[----:B------:R-:W-:Y:S02]  /*2a9c0*/  LOP3.LUT R86, R164, 0xffff, RZ, 0xc0, !PT ;  /* 0x0000ffffa4567812 */ /* 0x000fe400078ec0ff */
[----:B------:R-:W-:-:S02]  /*2a9d0*/  PRMT R97, R4, 0x3340, R0 ;  /* 0x0000334004617816 */ /* 0x000fc40000000000 */
[----:B------:R-:W-:Y:S02]  /*2a9e0*/  PRMT R142, R22, 0x3340, R23 ;  /* 0x00003340168e7816 */ /* 0x000fe40000000017 */
[----:B------:R-:W-:Y:S02]  /*2a9f0*/  PRMT R143, R46, 0x3340, R47 ;  /* 0x000033402e8f7816 */ /* 0x000fe4000000002f */
[--C-:B------:R-:W-:Y:S02]  /*2aa00*/  PRMT R127, R86, 0x3340, R0.reuse ;  /* 0x00003340567f7816 */ /* 0x100fe40000000000 */
[----:B----4-:R-:W-:Y:S02]  /*2aa10*/  LOP3.LUT R83, R63, 0xffff, RZ, 0xc0, !PT ;  /* 0x0000ffff3f537812 */ /* 0x010fe400078ec0ff */
[----:B------:R-:W-:Y:S02]  /*2aa20*/  PRMT R63, R15, 0x3340, R0 ;  /* 0x000033400f3f7816 */ /* 0x000fe40000000000 */
[----:B------:R-:W-:-:S02]  /*2aa30*/  PRMT R152, R82, 0x3340, R83 ;  /* 0x0000334052987816 */ /* 0x000fc40000000053 */
[----:B------:R-:W-:Y:S02]  /*2aa40*/  PRMT R63, R128, 0x5410, R63 ;  /* 0x00005410803f7816 */ /* 0x000fe4000000003f */
[----:B------:R-:W-:Y:S02]  /*2aa50*/  PRMT R128, R142, 0x5410, R97 ;  /* 0x000054108e807816 */ /* 0x000fe40000000061 */
[----:B------:R-:W-:Y:S01]  /*2aa60*/  PRMT R97, R143, 0x5410, R98 ;  /* 0x000054108f617816 */ /* 0x000fe20000000062 */
[----:B------:R0:W-:Y:S04]  /*2aa70*/  STL [R1+0x5ec], R63 ;  /* 0x0005ec3f01007387 */ /* 0x0001e80000100800 */
[----:B------:R-:W-:Y:S04]  /*2aa80*/  STL [R1+0x5f8], R128 ;  /* 0x0005f88001007387 */ /* 0x000fe80000100800 */
[----:B------:R-:W2:Y:S01]  /*2aa90*/  LDL.LU R194, [R1+0xcf4] ;  /* 0x000cf40001c27983 */ /* 0x000ea20000300800 */
[----:B0-----:R-:W-:-:S03]  /*2aaa0*/  PRMT R63, R152, 0x5410, R127 ;  /* 0x00005410983f7816 */ /* 0x001fc6000000007f */
[----:B------:R3:W-:Y:S04]  /*2aab0*/  STL [R1+0x608], R97 ;  /* 0x0006086101007387 */ /* 0x0007e80000100800 */
[----:B------:R-:W4:Y:S04]  /*2aac0*/  LDL.LU R195, [R1+0xae4] ;  /* 0x000ae40001c37983 */ /* 0x000f280000300800 */
[----:B------:R0:W-:Y:S04]  /*2aad0*/  STL [R1+0x644], R63 ;  /* 0x0006443f01007387 */ /* 0x0001e80000100800 */
[----:B------:R-:W2:Y:S04]  /*2aae0*/  LDL.LU R192, [R1+0xad8] ;  /* 0x000ad80001c07983 */ /* 0x000ea80000300800 */
[----:B------:R-:W2:Y:S04]  /*2aaf0*/  LDL.LU R193, [R1+0xad0] ;  /* 0x000ad00001c17983 */ /* 0x000ea80000300800 */
[----:B------:R-:W2:Y:S04]  /*2ab00*/  LDL.LU R190, [R1+0x6c8] ;  /* 0x0006c80001be7983 */ /* 0x000ea80000300800 */
[----:B------:R-:W2:Y:S01]  /*2ab10*/  LDL.LU R191, [R1+0x6b4] ;  /* 0x0006b40001bf7983 */ /* 0x000ea20000300800 */
[----:B------:R-:W-:-:S02]  /*2ab20*/  LOP3.LUT R156, R156, 0xffff, RZ, 0xc0, !PT ;  /* 0x0000ffff9c9c7812 */ /* 0x000fc400078ec0ff */
[----:B---3--:R-:W-:Y:S02]  /*2ab30*/  LOP3.LUT R97, R217, 0xffff, RZ, 0xc0, !PT ;  /* 0x0000ffffd9617812 */ /* 0x008fe400078ec0ff */
[----:B------:R-:W-:Y:S02]  /*2ab40*/  LOP3.LUT R127, R216, 0xffff, RZ, 0xc0, !PT ;  /* 0x0000ffffd87f7812 */ /* 0x000fe400078ec0ff */
[----:B------:R-:W-:Y:S02]  /*2ab50*/  LOP3.LUT R142, R212, 0xffff, RZ, 0xc0, !PT ;  /* 0x0000ffffd48e7812 */ /* 0x000fe400078ec0ff */
[----:B0-----:R-:W-:Y:S02]  /*2ab60*/  PRMT R63, R156, 0x3340, R0 ;  /* 0x000033409c3f7816 */ /* 0x001fe40000000000 */
[----:B------:R-:W-:Y:S02]  /*2ab70*/  LOP3.LUT R152, R213, 0xffff, RZ, 0xc0, !PT ;  /* 0x0000ffffd5987812 */ /* 0x000fe400078ec0ff */
[----:B------:R-:W-:-:S02]  /*2ab80*/  LOP3.LUT R98, R221, 0xffff, RZ, 0xc0, !PT ;  /* 0x0000ffffdd627812 */ /* 0x000fc400078ec0ff */
[----:B------:R-:W-:Y:S02]  /*2ab90*/  LOP3.LUT R221, R162, 0xffff, RZ, 0xc0, !PT ;  /* 0x0000ffffa2dd7812 */ /* 0x000fe400078ec0ff */
[----:B------:R-:W-:Y:S02]  /*2aba0*/  LOP3.LUT R128, R196, 0xffff, RZ, 0xc0, !PT ;  /* 0x0000ffffc4807812 */ /* 0x000fe400078ec0ff */
[----:B------:R-:W-:Y:S02]  /*2abb0*/  PRMT R161, R97, 0x3340, R98 ;  /* 0x0000334061a17816 */ /* 0x000fe40000000062 */
[----:B------:R-:W-:Y:S02]  /*2abc0*/  LOP3.LUT R143, R197, 0xffff, RZ, 0xc0, !PT ;  /* 0x0000ffffc58f7812 */ /* 0x000fe400078ec0ff */
[----:B------:R-:W-:Y:S02]  /*2abd0*/  LOP3.LUT R158, R243, 0xffff, RZ, 0xc0, !PT ;  /* 0x0000fffff39e7812 */ /* 0x000fe400078ec0ff */
[----:B------:R-:W-:-:S02]  /*2abe0*/  LOP3.LUT R243, R154, 0xffff, RZ, 0xc0, !PT ;  /* 0x0000ffff9af37812 */ /* 0x000fc400078ec0ff */
[----:B------:R-:W-:Y:S02]  /*2abf0*/  LOP3.LUT R154, R20, 0xffff, RZ, 0xc0, !PT ;  /* 0x0000ffff149a7812 */ /* 0x000fe400078ec0ff */
[----:B------:R-:W-:Y:S02]  /*2ac00*/  PRMT R20, R221, 0x3340, R0 ;  /* 0x00003340dd147816 */ /* 0x000fe40000000000 */
[----:B------:R-:W-:Y:S02]  /*2ac10*/  PRMT R162, R127, 0x3340, R128 ;  /* 0x000033407fa27816 */ /* 0x000fe40000000080 */
[--C-:B------:R-:W-:Y:S02]  /*2ac20*/  PRMT R159, R243, 0x3340, R0.reuse ;  /* 0x00003340f39f7816 */ /* 0x100fe40000000000 */
[----:B------:R-:W-:Y:S02]  /*2ac30*/  PRMT R163, R142, 0x3340, R143 ;  /* 0x000033408ea37816 */ /* 0x000fe4000000008f */
[----:B------:R-:W-:-:S02]  /*2ac40*/  PRMT R160, R154, 0x3340, R0 ;  /* 0x000033409aa07816 */ /* 0x000fc40000000000 */
[----:B------:R-:W-:Y:S02]  /*2ac50*/  PRMT R164, R152, 0x3340, R158 ;  /* 0x0000334098a47816 */ /* 0x000fe4000000009e */
[----:B------:R-:W-:Y:S02]  /*2ac60*/  PRMT R161, R161, 0x5410, R20 ;  /* 0x00005410a1a17816 */ /* 0x000fe40000000014 */
[----:B------:R-:W-:Y:S02]  /*2ac70*/  PRMT R20, R162, 0x5410, R63 ;  /* 0x00005410a2147816 */ /* 0x000fe4000000003f */
[----:B------:R-:W-:Y:S01]  /*2ac80*/  PRMT R159, R163, 0x5410, R159 ;  /* 0x00005410a39f7816 */ /* 0x000fe2000000009f */
[----:B------:R-:W-:Y:S01]  /*2ac90*/  STL [R1+0x211c], R221 ;  /* 0x00211cdd01007387 */ /* 0x000fe20000100800 */
[----:B------:R-:W-:-:S03]  /*2aca0*/  PRMT R63, R164, 0x5410, R160 ;  /* 0x00005410a43f7816 */ /* 0x000fc600000000a0 */
[----:B------:R-:W-:Y:S04]  /*2acb0*/  STL [R1+0x64c], R161 ;  /* 0x00064ca101007387 */ /* 0x000fe80000100800 */
[----:B------:R-:W-:Y:S04]  /*2acc0*/  STL [R1+0x658], R20 ;  /* 0x0006581401007387 */ /* 0x000fe80000100800 */
[----:B------:R4:W-:Y:S04]  /*2acd0*/  STL [R1+0x65c], R159 ;  /* 0x00065c9f01007387 */ /* 0x0009e80000100800 */
[----:B------:R0:W-:Y:S01]  /*2ace0*/  STL [R1+0x660], R63 ;  /* 0x0006603f01007387 */ /* 0x0001e20000100800 */
[----:B----4-:R-:W-:-:S02]  /*2acf0*/  LOP3.LUT R159, R195, 0xffff, RZ, 0xc0, !PT ;  /* 0x0000ffffc39f7812 */ /* 0x010fc400078ec0ff */
[----:B--2---:R-:W-:Y:S02]  /*2ad00*/  LOP3.LUT R160, R191, 0xffff, RZ, 0xc0, !PT ;  /* 0x0000ffffbfa07812 */ /* 0x004fe400078ec0ff */
[----:B------:R-:W2:Y:S04]  /*2ad10*/  LDL.LU R191, [R1+0x10] ;  /* 0x0000100001bf7983 */ /* 0x000ea80000300800 */
[----:B------:R-:W3:Y:S01]  /*2ad20*/  LDL.LU R195, [R1+0xc] ;  /* 0x00000c0001c37983 */ /* 0x000ee20000300800 */
[----:B------:R-:W-:Y:S02]  /*2ad30*/  LOP3.LUT R164, R3, 0xffff, RZ, 0xc0, !PT ;  /* 0x0000ffff03a47812 */ /* 0x000fe400078ec0ff */
[----:B------:R-:W-:Y:S02]  /*2ad40*/  LOP3.LUT R3, R18, 0xffff, RZ, 0xc0, !PT ;  /* 0x0000ffff12037812 */ /* 0x000fe400078ec0ff */
[----:B------:R-:W-:-:S02]  /*2ad50*/  LOP3.LUT R161, R192, 0xffff, RZ, 0xc0, !PT ;  /* 0x0000ffffc0a17812 */ /* 0x000fc400078ec0ff */
[----:B------:R-:W-:Y:S02]  /*2ad60*/  LOP3.LUT R162, R5, 0xffff, RZ, 0xc0, !PT ;  /* 0x0000ffff05a27812 */ /* 0x000fe400078ec0ff */
[----:B------:R-:W-:Y:S02]  /*2ad70*/  LOP3.LUT R12, R12, 0xffff, RZ, 0xc0, !PT ;  /* 0x0000ffff0c0c7812 */ /* 0x000fe400078ec0ff */
[----:B------:R-:W-:Y:S02]  /*2ad80*/  PRMT R18, R3, 0x3340, R0 ;  /* 0x0000334003127816 */ /* 0x000fe40000000000 */
[----:B------:R-:W-:Y:S02]  /*2ad90*/  PRMT R167, R159, 0x3340, R160 ;  /* 0x000033409fa77816 */ /* 0x000fe400000000a0 */
[----:B------:R-:W-:Y:S02]  /*2ada0*/  PRMT R165, R12, 0x3340, R0 ;  /* 0x000033400ca57816 */ /* 0x000fe40000000000 */
[----:B------:R-:W-:-:S02]  /*2adb0*/  PRMT R168, R161, 0x3340, R162 ;  /* 0x00003340a1a87816 */ /* 0x000fc400000000a2 */
[----:B------:R-:W-:Y:S02]  /*2adc0*/  LOP3.LUT R163, R193, 0xffff, RZ, 0xc0, !PT ;  /* 0x0000ffffc1a37812 */ /* 0x000fe400078ec0ff */
[----:B------:R-:W-:Y:S02]  /*2add0*/  LOP3.LUT R5, R10, 0xffff, RZ, 0xc0, !PT ;  /* 0x0000ffff0a057812 */ /* 0x000fe400078ec0ff */
[----:B------:R-:W-:Y:S02]  /*2ade0*/  PRMT R167, R167, 0x5410, R18 ;  /* 0x00005410a7a77816 */ /* 0x000fe40000000012 */
[----:B------:R-:W-:Y:S02]  /*2adf0*/  LOP3.LUT R20, R194, 0xffff, RZ, 0xc0, !PT ;  /* 0x0000ffffc2147812 */ /* 0x000fe400078ec0ff */
[----:B0-----:R-:W-:Y:S02]  /*2ae00*/  LOP3.LUT R63, R190, 0xffff, RZ, 0xc0, !PT ;  /* 0x0000ffffbe3f7812 */ /* 0x001fe400078ec0ff */
[----:B------:R-:W-:-:S02]  /*2ae10*/  LOP3.LUT R221, R215, 0xffff, RZ, 0xc0, !PT ;  /* 0x0000ffffd7dd7812 */ /* 0x000fc400078ec0ff */
[----:B------:R-:W-:Y:S01]  /*2ae20*/  PRMT R165, R168, 0x5410, R165 ;  /* 0x00005410a8a57816 */ /* 0x000fe200000000a5 */
[----:B------:R-:W-:Y:S01]  /*2ae30*/  STL [R1+0x674], R167 ;  /* 0x000674a701007387 */ /* 0x000fe20000100800 */
[----:B------:R-:W-:Y:S02]  /*2ae40*/  PRMT R166, R5, 0x3340, R0 ;  /* 0x0000334005a67816 */ /* 0x000fe40000000000 */
[----:B------:R-:W-:Y:S01]  /*2ae50*/  PRMT R169, R163, 0x3340, R164 ;  /* 0x00003340a3a97816 */ /* 0x000fe200000000a4 */
[----:B------:R-:W-:Y:S01]  /*2ae60*/  STL [R1+0x678], R165 ;  /* 0x000678a501007387 */ /* 0x000fe20000100800 */
[----:B------:R-:W-:Y:S02]  /*2ae70*/  PRMT R10, R221, 0x3340, R0 ;  /* 0x00003340dd0a7816 */ /* 0x000fe40000000000 */
[----:B------:R-:W-:Y:S01]  /*2ae80*/  PRMT R170, R20, 0x3340, R63 ;  /* 0x0000334014aa7816 */ /* 0x000fe2000000003f */
[----:B------:R-:W4:Y:S01]  /*2ae90*/  LDL.LU R193, [R1] ;  /* 0x0000000001c17983 */ /* 0x000f220000300800 */
[----:B------:R-:W-:-:S02]  /*2aea0*/  PRMT R18, R169, 0x5410, R166 ;  /* 0x00005410a9127816 */ /* 0x000fc400000000a6 */
[----:B------:R-:W-:-:S03]  /*2aeb0*/  PRMT R10, R170, 0x5410, R10 ;  /* 0x00005410aa0a7816 */ /* 0x000fc6000000000a */
[----:B------:R-:W-:Y:S04]  /*2aec0*/  STL [R1+0x680], R18 ;  /* 0x0006801201007387 */ /* 0x000fe80000100800 */
[----:B------:R3:W-:Y:S04]  /*2aed0*/  STL [R1+0x638], R10 ;  /* 0x0006380a01007387 */ /* 0x0007e80000100800 */
[----:B------:R-:W4:Y:S01]  /*2aee0*/  LDL.LU R212, [R1+0x20] ;  /* 0x0000200001d47983 */ /* 0x000f220000300800 */
[----:B---3--:R-:W-:-:S03]  /*2aef0*/  SHF.R.U32.HI R10, RZ, 0x8, R195 ;  /* 0x00000008ff0a7819 */ /* 0x008fc600000116c3 */
[----:B------:R-:W3:Y:S04]  /*2af00*/  LDL.LU R195, [R1+0x14] ;  /* 0x0000140001c37983 */ /* 0x000ee80000300800 */
[----:B------:R-:W3:Y:S01]  /*2af10*/  LDL.LU R213, [R1+0x18] ;  /* 0x0000180001d57983 */ /* 0x000ee20000300800 */
[----:B--2---:R-:W-:Y:S02]  /*2af20*/  SHF.R.U32.HI R18, RZ, 0x8, R191 ;  /* 0x00000008ff127819 */ /* 0x004fe400000116bf */
[----:B------:R-:W-:Y:S02]  /*2af30*/  LOP3.LUT R10, R10, 0xffff, RZ, 0xc0, !PT ;  /* 0x0000ffff0a0a7812 */ /* 0x000fe400078ec0ff */
[----:B------:R-:W-:-:S04]  /*2af40*/  LOP3.LUT R18, R18, 0xffff, RZ, 0xc0, !PT ;  /* 0x0000ffff12127812 */ /* 0x000fc800078ec0ff */
[----:B------:R-:W-:Y:S02]  /*2af50*/  PRMT R18, R18, 0x3340, R10 ;  /* 0x0000334012127816 */ /* 0x000fe4000000000a */
[----:B------:R-:W-:-:S03]  /*2af60*/  SHF.R.U32.HI R150, RZ, 0x8, R150 ;  /* 0x00000008ff967819 */ /* 0x000fc60000011696 */
[----:B------:R3:W-:Y:S04]  /*2af70*/  STL [R1+0x4f4], R18 ;  /* 0x0004f41201007387 */ /* 0x0007e80000100800 */
[----:B------:R-:W2:Y:S01]  /*2af80*/  LDL.LU R196, [R1+0x8] ;  /* 0x0000080001c47983 */ /* 0x000ea20000300800 */
[----:B------:R-:W-:-:S03]  /*2af90*/  LOP3.LUT R150, R150, 0xffff, RZ, 0xc0, !PT ;  /* 0x0000ffff96967812 */ /* 0x000fc600078ec0ff */
[----:B------:R-:W2:Y:S04]  /*2afa0*/  LDL.LU R197, [R1+0x4] ;  /* 0x0000040001c57983 */ /* 0x000ea80000300800 */
[----:B------:R-:W2:Y:S01]  /*2afb0*/  LDL.LU R217, [R1+0x40] ;  /* 0x0000400001d97983 */ /* 0x000ea20000300800 */
[----:B----4-:R-:W-:-:S04]  /*2afc0*/  SHF.R.U32.HI R10, RZ, 0x8, R193 ;  /* 0x00000008ff0a7819 */ /* 0x010fc800000116c1 */
[----:B------:R-:W-:-:S04]  /*2afd0*/  LOP3.LUT R10, R10, 0xffff, RZ, 0xc0, !PT ;  /* 0x0000ffff0a0a7812 */ /* 0x000fc800078ec0ff */
[----:B------:R-:W-:Y:S02]  /*2afe0*/  PRMT R246, R10, 0x3340, R150 ;  /* 0x000033400af67816 */ /* 0x000fe40000000096 */
[----:B------:R-:W-:Y:S02]  /*2aff0*/  SHF.R.U32.HI R10, RZ, 0x8, R212 ;  /* 0x00000008ff0a7819 */ /* 0x000fe400000116d4 */
[----:B------:R-:W4:Y:S01]  /*2b000*/  LDL.LU R212, [R1+0x3c] ;  /* 0x00003c0001d47983 */ /* 0x000f220000300800 */
[----:B---3--:R-:W-:-:S03]  /*2b010*/  SHF.R.U32.HI R18, RZ, 0x8, R213 ;  /* 0x00000008ff127819 */ /* 0x008fc600000116d5 */
[----:B------:R-:W3:Y:S01]  /*2b020*/  LDL.LU R213, [R1+0x38] ;  /* 0x0000380001d57983 */ /* 0x000ee20000300800 */
[----:B------:R-:W-:Y:S02]  /*2b030*/  LOP3.LUT R10, R10, 0xffff, RZ, 0xc0, !PT ;  /* 0x0000ffff0a0a7812 */ /* 0x000fe400078ec0ff */
[----:B------:R-:W-:-:S04]  /*2b040*/  LOP3.LUT R18, R18, 0xffff, RZ, 0xc0, !PT ;  /* 0x0000ffff12127812 */ /* 0x000fc800078ec0ff */
[----:B------:R-:W-:-:S05]  /*2b050*/  PRMT R10, R10, 0x3340, R18 ;  /* 0x000033400a0a7816 */ /* 0x000fca0000000012 */
[----:B------:R0:W-:Y:S04]  /*2b060*/  STL [R1+0x4f0], R10 ;  /* 0x0004f00a01007387 */ /* 0x0001e80000100800 */
[----:B------:R-:W3:Y:S01]  /*2b070*/  LDL.LU R216, [R1+0x1c] ;  /* 0x00001c0001d87983 */ /* 0x000ee20000300800 */
[----:B--2---:R-:W-:Y:S02]  /*2b080*/  SHF.R.U32.HI R18, RZ, 0x8, R197 ;  /* 0x00000008ff127819 */ /* 0x004fe400000116c5 */
[----:B0-----:R-:W-:Y:S02]  /*2b090*/  SHF.R.U32.HI R10, RZ, 0x8, R196 ;  /* 0x00000008ff0a7819 */ /* 0x001fe400000116c4 */
[----:B------:R-:W-:Y:S02]  /*2b0a0*/  LOP3.LUT R18, R18, 0xffff, RZ, 0xc0, !PT ;  /* 0x0000ffff12127812 */ /* 0x000fe400078ec0ff */
[----:B------:R-:W-:-:S02]  /*2b0b0*/  LOP3.LUT R10, R10, 0xffff, RZ, 0xc0, !PT ;  /* 0x0000ffff0a0a7812 */ /* 0x000fc400078ec0ff */
[----:B------:R-:W-:Y:S02]  /*2b0c0*/  SHF.R.U32.HI R247, RZ, 0x8, R151 ;  /* 0x00000008fff77819 */ /* 0x000fe40000011697 */
[----:B------:R-:W-:Y:S02]  /*2b0d0*/  PRMT R231, R10, 0x3340, R18 ;  /* 0x000033400ae77816 */ /* 0x000fe40000000012 */
[----:B----4-:R-:W-:Y:S02]  /*2b0e0*/  SHF.R.U32.HI R18, RZ, 0x8, R212 ;  /* 0x00000008ff127819 */ /* 0x010fe400000116d4 */
[----:B------:R-:W2:Y:S01]  /*2b0f0*/  LDL.LU R212, [R1+0x104] ;  /* 0x0001040001d47983 */ /* 0x000ea20000300800 */
[----:B---3--:R-:W-:-:S03]  /*2b100*/  SHF.R.U32.HI R151, RZ, 0x8, R213 ;  /* 0x00000008ff977819 */ /* 0x008fc600000116d5 */
[----:B------:R-:W3:Y:S01]  /*2b110*/  LDL.LU R213, [R1+0x100] ;  /* 0x0001000001d57983 */ /* 0x000ee20000300800 */
[----:B------:R-:W-:Y:S02]  /*2b120*/  SHF.R.U32.HI R149, RZ, 0x8, R149 ;  /* 0x00000008ff957819 */ /* 0x000fe40000011695 */
[----:B------:R-:W-:Y:S02]  /*2b130*/  LOP3.LUT R247, R247, 0xffff, RZ, 0xc0, !PT ;  /* 0x0000fffff7f77812 */ /* 0x000fe400078ec0ff */
[----:B------:R-:W-:Y:S02]  /*2b140*/  LOP3.LUT R149, R149, 0xffff, RZ, 0xc0, !PT ;  /* 0x0000ffff95957812 */ /* 0x000fe400078ec0ff */
[----:B------:R-:W-:Y:S02]  /*2b150*/  SHF.R.U32.HI R164, RZ, 0x8, R164 ;  /* 0x00000008ffa47819 */ /* 0x000fe400000116a4 */
[----:B------:R-:W-:Y:S02]  /*2b160*/  PRMT R247, R149, 0x3340, R247 ;  /* 0x0000334095f77816 */ /* 0x000fe400000000f7 */
[----:B------:R-:W-:-:S02]  /*2b170*/  SHF.R.U32.HI R149, RZ, 0x8, R163 ;  /* 0x00000008ff957819 */ /* 0x000fc400000116a3 */
[----:B------:R-:W-:Y:S02]  /*2b180*/  SHF.R.U32.HI R150, RZ, 0x8, R148 ;  /* 0x00000008ff967819 */ /* 0x000fe40000011694 */
[----:B------:R-:W-:Y:S02]  /*2b190*/  SHF.R.U32.HI R10, RZ, 0x8, R217 ;  /* 0x00000008ff0a7819 */ /* 0x000fe400000116d9 */
[----:B------:R-:W-:Y:S02]  /*2b1a0*/  LOP3.LUT R149, R149, 0xffff, RZ, 0xc0, !PT ;  /* 0x0000ffff95957812 */ /* 0x000fe400078ec0ff */
[----:B------:R-:W-:Y:S02]  /*2b1b0*/  LOP3.LUT R148, R164, 0xffff, RZ, 0xc0, !PT ;  /* 0x0000ffffa4947812 */ /* 0x000fe400078ec0ff */
[----:B------:R-:W-:Y:S02]  /*2b1c0*/  LOP3.LUT R10, R10, 0xffff, RZ, 0xc0, !PT ;  /* 0x0000ffff0a0a7812 */ /* 0x000fe400078ec0ff */
[----:B------:R-:W-:-:S02]  /*2b1d0*/  LOP3.LUT R18, R18, 0xffff, RZ, 0xc0, !PT ;  /* 0x0000ffff12127812 */ /* 0x000fc400078ec0ff */
[----:B------:R-:W-:Y:S02]  /*2b1e0*/  PRMT R148, R149, 0x3340, R148 ;  /* 0x0000334095947816 */ /* 0x000fe40000000094 */
[----:B------:R-:W-:Y:S02]  /*2b1f0*/  PRMT R230, R10, 0x3340, R18 ;  /* 0x000033400ae67816 */ /* 0x000fe40000000012 */
[----:B------:R-:W-:Y:S01]  /*2b200*/  SHF.R.U32.HI R202, RZ, 0x8, R202 ;  /* 0x00000008ffca7819 */ /* 0x000fe200000116ca */
[----:B------:R-:W-:Y:S01]  /*2b210*/  STL [R1+0x4e0], R148 ;  /* 0x0004e09401007387 */ /* 0x000fe20000100800 */
[----:B------:R-:W-:Y:S02]  /*2b220*/  SHF.R.U32.HI R203, RZ, 0x8, R203 ;  /* 0x00000008ffcb7819 */ /* 0x000fe400000116cb */
[----:B------:R-:W-:Y:S01]  /*2b230*/  SHF.R.U32.HI R10, RZ, 0x8, R216 ;  /* 0x00000008ff0a7819 */ /* 0x000fe200000116d8 */
[----:B------:R-:W4:Y:S01]  /*2b240*/  LDL.LU R222, [R1+0x120] ;  /* 0x0001200001de7983 */ /* 0x000f220000300800 */
[----:B------:R-:W-:-:S03]  /*2b250*/  SHF.R.U32.HI R185, RZ, 0x8, R185 ;  /* 0x00000008ffb97819 */ /* 0x000fc600000116b9 */
[----:B------:R-:W4:Y:S01]  /*2b260*/  LDL.LU R224, [R1+0x118] ;  /* 0x0001180001e07983 */ /* 0x000f220000300800 */
[----:B------:R-:W-:Y:S02]  /*2b270*/  LOP3.LUT R202, R202, 0xffff, RZ, 0xc0, !PT ;  /* 0x0000ffffcaca7812 */ /* 0x000fe400078ec0ff */
[----:B------:R-:W-:Y:S01]  /*2b280*/  LOP3.LUT R203, R203, 0xffff, RZ, 0xc0, !PT ;  /* 0x0000ffffcbcb7812 */ /* 0x000fe200078ec0ff */
[----:B------:R-:W4:Y:S01]  /*2b290*/  LDL.LU R216, [R1+0x114] ;  /* 0x0001140001d87983 */ /* 0x000f220000300800 */
[----:B------:R-:W-:Y:S02]  /*2b2a0*/  LOP3.LUT R10, R10, 0xffff, RZ, 0xc0, !PT ;  /* 0x0000ffff0a0a7812 */ /* 0x000fe400078ec0ff */
[----:B------:R-:W-:Y:S01]  /*2b2b0*/  LOP3.LUT R185, R185, 0xffff, RZ, 0xc0, !PT ;  /* 0x0000ffffb9b97812 */ /* 0x000fe200078ec0ff */
[----:B------:R-:W4:Y:S01]  /*2b2c0*/  LDL.LU R217, [R1+0x110] ;  /* 0x0001100001d97983 */ /* 0x000f220000300800 */
[----:B------:R-:W-:Y:S02]  /*2b2d0*/  PRMT R251, R202, 0x3340, R203 ;  /* 0x00003340cafb7816 */ /* 0x000fe400000000cb */
[----:B------:R-:W-:-:S02]  /*2b2e0*/  PRMT R228, R10, 0x3340, R185 ;  /* 0x000033400ae47816 */ /* 0x000fc400000000b9 */
[----:B--2---:R-:W-:Y:S02]  /*2b2f0*/  SHF.R.U32.HI R10, RZ, 0x8, R212 ;  /* 0x00000008ff0a7819 */ /* 0x004fe400000116d4 */
[----:B------:R-:W-:Y:S01]  /*2b300*/  SHF.R.U32.HI R202, RZ, 0x8, R12 ;  /* 0x00000008ffca7819 */ /* 0x000fe2000001160c */
[----:B------:R-:W2:Y:S01]  /*2b310*/  LDL.LU R212, [R1+0x10c] ;  /* 0x00010c0001d47983 */ /* 0x000ea20000300800 */
[----:B---3--:R-:W-:-:S03]  /*2b320*/  SHF.R.U32.HI R12, RZ, 0x8, R213 ;  /* 0x00000008ff0c7819 */ /* 0x008fc600000116d5 */
[----:B------:R-:W3:Y:S01]  /*2b330*/  LDL.LU R213, [R1+0x108] ;  /* 0x0001080001d57983 */ /* 0x000ee20000300800 */
[----:B------:R-:W-:Y:S02]  /*2b340*/  LOP3.LUT R10, R10, 0xffff, RZ, 0xc0, !PT ;  /* 0x0000ffff0a0a7812 */ /* 0x000fe400078ec0ff */
[----:B------:R-:W-:Y:S02]  /*2b350*/  LOP3.LUT R12, R12, 0xffff, RZ, 0xc0, !PT ;  /* 0x0000ffff0c0c7812 */ /* 0x000fe400078ec0ff */
[----:B------:R-:W-:Y:S02]  /*2b360*/  SHF.R.U32.HI R205, RZ, 0x8, R205 ;  /* 0x00000008ffcd7819 */ /* 0x000fe400000116cd */
[----:B------:R-:W-:Y:S02]  /*2b370*/  SHF.R.U32.HI R204, RZ, 0x8, R204 ;  /* 0x00000008ffcc7819 */ /* 0x000fe400000116cc */
[----:B------:R-:W-:Y:S02]  /*2b380*/  PRMT R226, R10, 0x3340, R12 ;  /* 0x000033400ae27816 */ /* 0x000fe4000000000c */
[----:B------:R-:W-:-:S02]  /*2b390*/  LOP3.LUT R205, R205, 0xffff, RZ, 0xc0, !PT ;  /* 0x0000ffffcdcd7812 */ /* 0x000fc400078ec0ff */
[----:B------:R-:W-:Y:S02]  /*2b3a0*/  LOP3.LUT R204, R204, 0xffff, RZ, 0xc0, !PT ;  /* 0x0000ffffcccc7812 */ /* 0x000fe400078ec0ff */
[----:B------:R-:W-:Y:S02]  /*2b3b0*/  SHF.R.U32.HI R10, RZ, 0x8, R137 ;  /* 0x00000008ff0a7819 */ /* 0x000fe40000011689 */
[----:B------:R-:W-:Y:S02]  /*2b3c0*/  SHF.R.U32.HI R12, RZ, 0x8, R138 ;  /* 0x00000008ff0c7819 */ /* 0x000fe4000001168a */
[----:B------:R-:W-:Y:S02]  /*2b3d0*/  SHF.R.U32.HI R207, RZ, 0x8, R207 ;  /* 0x00000008ffcf7819 */ /* 0x000fe400000116cf */
[----:B------:R-:W-:Y:S02]  /*2b3e0*/  SHF.R.U32.HI R206, RZ, 0x8, R206 ;  /* 0x00000008ffce7819 */ /* 0x000fe400000116ce */
[----:B------:R-:W-:-:S02]  /*2b3f0*/  PRMT R250, R205, 0x3340, R204 ;  /* 0x00003340cdfa7816 */ /* 0x000fc400000000cc */
[----:B------:R-:W-:Y:S02]  /*2b400*/  SHF.R.U32.HI R208, RZ, 0x8, R208 ;  /* 0x00000008ffd07819 */ /* 0x000fe400000116d0 */
[----:B------:R-:W-:Y:S02]  /*2b410*/  SHF.R.U32.HI R209, RZ, 0x8, R209 ;  /* 0x00000008ffd17819 */ /* 0x000fe400000116d1 */
[----:B------:R-:W-:Y:S02]  /*2b420*/  LOP3.LUT R10, R10, 0xffff, RZ, 0xc0, !PT ;  /* 0x0000ffff0a0a7812 */ /* 0x000fe400078ec0ff */
[----:B------:R-:W-:Y:S02]  /*2b430*/  LOP3.LUT R12, R12, 0xffff, RZ, 0xc0, !PT ;  /* 0x0000ffff0c0c7812 */ /* 0x000fe400078ec0ff */
[----:B----4-:R-:W-:Y:S02]  /*2b440*/  SHF.R.U32.HI R205, RZ, 0x8, R222 ;  /* 0x00000008ffcd7819 */ /* 0x010fe400000116de */
[----:B------:R-:W-:-:S02]  /*2b450*/  LOP3.LUT R207, R207, 0xffff, RZ, 0xc0, !PT ;  /* 0x0000ffffcfcf7812 */ /* 0x000fc400078ec0ff */
[----:B------:R-:W-:Y:S02]  /*2b460*/  SHF.R.U32.HI R18, RZ, 0x8, R224 ;  /* 0x00000008ff127819 */ /* 0x000fe400000116e0 */
[----:B------:R-:W-:Y:S02]  /*2b470*/  LOP3.LUT R206, R206, 0xffff, RZ, 0xc0, !PT ;  /* 0x0000ffffcece7812 */ /* 0x000fe400078ec0ff */
[----:B------:R-:W-:Y:S02]  /*2b480*/  LOP3.LUT R208, R208, 0xffff, RZ, 0xc0, !PT ;  /* 0x0000ffffd0d07812 */ /* 0x000fe400078ec0ff */
[----:B------:R-:W-:Y:S02]  /*2b490*/  LOP3.LUT R209, R209, 0xffff, RZ, 0xc0, !PT ;  /* 0x0000ffffd1d17812 */ /* 0x000fe400078ec0ff */
[----:B------:R-:W-:Y:S02]  /*2b4a0*/  PRMT R12, R10, 0x3340, R12 ;  /* 0x000033400a0c7816 */ /* 0x000fe4000000000c */
[----:B------:R-:W-:-:S02]  /*2b4b0*/  LOP3.LUT R205, R205, 0xffff, RZ, 0xc0, !PT ;  /* 0x0000ffffcdcd7812 */ /* 0x000fc400078ec0ff */
[----:B------:R-:W-:Y:S02]  /*2b4c0*/  LOP3.LUT R18, R18, 0xffff, RZ, 0xc0, !PT ;  /* 0x0000ffff12127812 */ /* 0x000fe400078ec0ff */
[----:B------:R-:W-:Y:S02]  /*2b4d0*/  PRMT R249, R207, 0x3340, R206 ;  /* 0x00003340cff97816 */ /* 0x000fe400000000ce */
[----:B------:R-:W-:Y:S02]  /*2b4e0*/  SHF.R.U32.HI R206, RZ, 0x8, R216 ;  /* 0x00000008ffce7819 */ /* 0x000fe400000116d8 */
[----:B------:R-:W-:Y:S01]  /*2b4f0*/  PRMT R248, R208, 0x3340, R209 ;  /* 0x00003340d0f87816 */ /* 0x000fe200000000d1 */
[----:B------:R-:W4:Y:S01]  /*2b500*/  LDL.LU R216, [R1+0x128] ;  /* 0x0001280001d87983 */ /* 0x000f220000300800 */
[----:B------:R-:W-:Y:S02]  /*2b510*/  PRMT R205, R205, 0x3340, R18 ;  /* 0x00003340cdcd7816 */ /* 0x000fe40000000012 */
[----:B--2---:R-:W-:Y:S01]  /*2b520*/  SHF.R.U32.HI R209, RZ, 0x8, R212 ;  /* 0x00000008ffd17819 */ /* 0x004fe200000116d4 */
[----:B------:R0:W-:Y:S01]  /*2b530*/  STL [R1+0x4bc], R12 ;  /* 0x0004bc0c01007387 */ /* 0x0001e20000100800 */
[----:B------:R-:W-:-:S03]  /*2b540*/  SHF.R.U32.HI R10, RZ, 0x8, R217 ;  /* 0x00000008ff0a7819 */ /* 0x000fc600000116d9 */
[----:B------:R-:W2:Y:S01]  /*2b550*/  LDL.LU R212, [R1+0x124] ;  /* 0x0001240001d47983 */ /* 0x000ea20000300800 */
[----:B------:R-:W-:Y:S02]  /*2b560*/  LOP3.LUT R209, R209, 0xffff, RZ, 0xc0, !PT ;  /* 0x0000ffffd1d17812 */ /* 0x000fe400078ec0ff */
[----:B0-----:R-:W-:Y:S02]  /*2b570*/  SHF.R.U32.HI R12, RZ, 0x8, R186 ;  /* 0x00000008ff0c7819 */ /* 0x001fe400000116ba */
[----:B------:R-:W-:Y:S02]  /*2b580*/  LOP3.LUT R10, R10, 0xffff, RZ, 0xc0, !PT ;  /* 0x0000ffff0a0a7812 */ /* 0x000fe400078ec0ff */
[----:B------:R-:W-:-:S04]  /*2b590*/  LOP3.LUT R12, R12, 0xffff, RZ, 0xc0, !PT ;  /* 0x0000ffff0c0c7812 */ /* 0x000fc800078ec0ff */
[----:B------:R-:W-:Y:S02]  /*2b5a0*/  PRMT R209, R209, 0x3340, R12 ;  /* 0x00003340d1d17816 */ /* 0x000fe4000000000c */
[----:B------:R-:W-:-:S04]  /*2b5b0*/  SHF.R.U32.HI R12, RZ, 0x8, R132 ;  /* 0x00000008ff0c7819 */ /* 0x000fc80000011684 */
[----:B------:R-:W-:Y:S02]  /*2b5c0*/  LOP3.LUT R12, R12, 0xffff, RZ, 0xc0, !PT ;  /* 0x0000ffff0c0c7812 */ /* 0x000fe400078ec0ff */
[----:B---3--:R-:W-:Y:S02]  /*2b5d0*/  SHF.R.U32.HI R18, RZ, 0x8, R213 ;  /* 0x00000008ff127819 */ /* 0x008fe400000116d5 */
[----:B------:R-:W3:Y:S02]  /*2b5e0*/  LDL.LU R213, [R1+0x11c] ;  /* 0x00011c0001d57983 */ /* 0x000ee40000300800 */
[----:B------:R-:W-:-:S04]  /*2b5f0*/  LOP3.LUT R18, R18, 0xffff, RZ, 0xc0, !PT ;  /* 0x0000ffff12127812 */ /* 0x000fc800078ec0ff */
[----:B------:R-:W-:Y:S02]  /*2b600*/  PRMT R224, R10, 0x3340, R18 ;  /* 0x000033400ae07816 */ /* 0x000fe40000000012 */
[----:B------:R-:W-:-:S04]  /*2b610*/  SHF.R.U32.HI R10, RZ, 0x8, R130 ;  /* 0x00000008ff0a7819 */ /* 0x000fc80000011682 */
[----:B------:R-:W-:-:S04]  /*2b620*/  LOP3.LUT R10, R10, 0xffff, RZ, 0xc0, !PT ;  /* 0x0000ffff0a0a7812 */ /* 0x000fc800078ec0ff */
[----:B------:R-:W-:-:S05]  /*2b630*/  PRMT R10, R10, 0x3340, R12 ;  /* 0x000033400a0a7816 */ /* 0x000fca000000000c */
[----:B------:R0:W-:Y:S04]  /*2b640*/  STL [R1+0x4b0], R10 ;  /* 0x0004b00a01007387 */ /* 0x0001e80000100800 */
[----:B------:R-:W3:Y:S01]  /*2b650*/  LDL.LU R172, [R1+0x138] ;  /* 0x0001380001ac7983 */ /* 0x000ee20000300800 */
[----:B------:R-:W-:Y:S02]  /*2b660*/  SHF.R.U32.HI R219, RZ, 0x8, R135 ;  /* 0x00000008ffdb7819 */ /* 0x000fe40000011687 */
[----:B0-----:R-:W-:Y:S02]  /*2b670*/  SHF.R.U32.HI R10, RZ, 0x8, R136 ;  /* 0x00000008ff0a7819 */ /* 0x001fe40000011688 */
[----:B------:R-:W-:Y:S02]  /*2b680*/  LOP3.LUT R219, R219, 0xffff, RZ, 0xc0, !PT ;  /* 0x0000ffffdbdb7812 */ /* 0x000fe400078ec0ff */
[----:B------:R-:W-:-:S02]  /*2b690*/  LOP3.LUT R10, R10, 0xffff, RZ, 0xc0, !PT ;  /* 0x0000ffff0a0a7812 */ /* 0x000fc400078ec0ff */
[----:B------:R-:W-:Y:S02]  /*2b6a0*/  SHF.R.U32.HI R194, RZ, 0x8, R210 ;  /* 0x00000008ffc27819 */ /* 0x000fe400000116d2 */
[----:B------:R-:W-:Y:S02]  /*2b6b0*/  PRMT R219, R219, 0x3340, R10 ;  /* 0x00003340dbdb7816 */ /* 0x000fe4000000000a */
[----:B------:R-:W-:-:S04]  /*2b6c0*/  SHF.R.U32.HI R10, RZ, 0x8, R159 ;  /* 0x00000008ff0a7819 */ /* 0x000fc8000001169f */
[----:B------:R-:W-:Y:S02]  /*2b6d0*/  LOP3.LUT R10, R10, 0xffff, RZ, 0xc0, !PT ;  /* 0x0000ffff0a0a7812 */ /* 0x000fe400078ec0ff */
[----:B--2---:R-:W-:-:S04]  /*2b6e0*/  SHF.R.U32.HI R212, RZ, 0x8, R212 ;  /* 0x00000008ffd47819 */ /* 0x004fc800000116d4 */
[----:B------:R-:W-:Y:S02]  /*2b6f0*/  LOP3.LUT R212, R212, 0xffff, RZ, 0xc0, !PT ;  /* 0x0000ffffd4d47812 */ /* 0x000fe400078ec0ff */
[----:B----4-:R-:W-:Y:S02]  /*2b700*/  SHF.R.U32.HI R210, RZ, 0x8, R216 ;  /* 0x00000008ffd27819 */ /* 0x010fe400000116d8 */
[----:B------:R-:W2:Y:S04]  /*2b710*/  LDL.LU R216, [R1+0x130] ;  /* 0x0001300001d87983 */ /* 0x000ea80000300800 */
[----:B------:R-:W4:Y:S04]  /*2b720*/  LDL.LU R217, [R1+0x12c] ;  /* 0x00012c0001d97983 */ /* 0x000f280000300800 */
[----:B------:R-:W2:Y:S01]  /*2b730*/  LDL.LU R174, [R1+0x134] ;  /* 0x0001340001ae7983 */ /* 0x000ea20000300800 */
[----:B---3--:R-:W-:-:S04]  /*2b740*/  SHF.R.U32.HI R12, RZ, 0x8, R213 ;  /* 0x00000008ff0c7819 */ /* 0x008fc800000116d5 */
[----:B------:R-:W-:-:S04]  /*2b750*/  LOP3.LUT R12, R12, 0xffff, RZ, 0xc0, !PT ;  /* 0x0000ffff0c0c7812 */ /* 0x000fc800078ec0ff */
[----:B------:R-:W-:Y:S02]  /*2b760*/  PRMT R212, R212, 0x3340, R12 ;  /* 0x00003340d4d47816 */ /* 0x000fe4000000000c */
[----:B------:R-:W-:-:S04]  /*2b770*/  SHF.R.U32.HI R12, RZ, 0x8, R160 ;  /* 0x00000008ff0c7819 */ /* 0x000fc800000116a0 */
[----:B------:R-:W-:-:S04]  /*2b780*/  LOP3.LUT R12, R12, 0xffff, RZ, 0xc0, !PT ;  /* 0x0000ffff0c0c7812 */ /* 0x000fc800078ec0ff */
[----:B------:R-:W-:-:S05]  /*2b790*/  PRMT R10, R10, 0x3340, R12 ;  /* 0x000033400a0a7816 */ /* 0x000fca000000000c */
[----:B------:R2:W-:Y:S01]  /*2b7a0*/  STL [R1+0x474], R10 ;  /* 0x0004740a01007387 */ /* 0x0005e20000100800 */
[----:B------:R-:W-:-:S03]  /*2b7b0*/  SHF.R.U32.HI R186, RZ, 0x8, R172 ;  /* 0x00000008ffba7819 */ /* 0x000fc600000116ac */
[----:B------:R-:W3:Y:S04]  /*2b7c0*/  LDL.LU R173, [R1+0x140] ;  /* 0x0001400001ad7983 */ /* 0x000ee80000300800 */
[----:B------:R-:W4:Y:S01]  /*2b7d0*/  LDL.LU R172, [R1+0x13c] ;  /* 0x00013c0001ac7983 */ /* 0x000f220000300800 */
[----:B------:R-:W-:Y:S02]  /*2b7e0*/  LOP3.LUT R186, R186, 0xffff, RZ, 0xc0, !PT ;  /* 0x0000ffffbaba7812 */ /* 0x000fe400078ec0ff */
[----:B--2---:R-:W-:Y:S02]  /*2b7f0*/  SHF.R.U32.HI R10, RZ, 0x8, R174 ;  /* 0x00000008ff0a7819 */ /* 0x004fe400000116ae */
[----:B------:R-:W2:Y:S02]  /*2b800*/  LDL.LU R174, [R1+0x160] ;  /* 0x0001600001ae7983 */ /* 0x000ea40000300800 */
[----:B------:R-:W-:-:S02]  /*2b810*/  LOP3.LUT R10, R10, 0xffff, RZ, 0xc0, !PT ;  /* 0x0000ffff0a0a7812 */ /* 0x000fc400078ec0ff */
[----:B------:R-:W2:Y:S02]  /*2b820*/  LDL.LU R176, [R1+0x154] ;  /* 0x0001540001b07983 */ /* 0x000ea40000300800 */
[----:B------:R-:W-:Y:S02]  /*2b830*/  PRMT R186, R186, 0x3340, R10 ;  /* 0x00003340baba7816 */ /* 0x000fe4000000000a */
[----:B------:R-:W2:Y:S01]  /*2b840*/  LDL.LU R175, [R1+0x150] ;  /* 0x0001500001af7983 */ /* 0x000ea20000300800 */
[----:B---3--:R-:W-:-:S03]  /*2b850*/  SHF.R.U32.HI R10, RZ, 0x8, R173 ;  /* 0x00000008ff0a7819 */ /* 0x008fc600000116ad */
[----:B------:R-:W3:Y:S01]  /*2b860*/  LDL.LU R173, [R1+0x14c] ;  /* 0x00014c0001ad7983 */ /* 0x000ee20000300800 */
[----:B----4-:R-:W-:-:S03]  /*2b870*/  SHF.R.U32.HI R12, RZ, 0x8, R172 ;  /* 0x00000008ff0c7819 */ /* 0x010fc600000116ac */
[----:B------:R-:W4:Y:S04]  /*2b880*/  LDL.LU R172, [R1+0x148] ;  /* 0x0001480001ac7983 */ /* 0x000f280000300800 */
[----:B------:R-:W3:Y:S04]  /*2b890*/  LDL.LU R168, [R1+0x16c] ;  /* 0x00016c0001a87983 */ /* 0x000ee80000300800 */
[----:B------:R-:W2:Y:S01]  /*2b8a0*/  LDL.LU R165, [R1+0x164] ;  /* 0x0001640001a57983 */ /* 0x000ea20000300800 */
[----:B------:R-:W-:Y:S02]  /*2b8b0*/  SHF.R.U32.HI R147, RZ, 0x8, R147 ;  /* 0x00000008ff937819 */ /* 0x000fe40000011693 */
[----:B------:R-:W-:Y:S01]  /*2b8c0*/  LOP3.LUT R150, R150, 0xffff, RZ, 0xc0, !PT ;  /* 0x0000ffff96967812 */ /* 0x000fe200078ec0ff */
[----:B------:R-:W3:Y:S01]  /*2b8d0*/  LDL.LU R167, [R1+0x168] ;  /* 0x0001680001a77983 */ /* 0x000ee20000300800 */
[----:B------:R-:W-:-:S03]  /*2b8e0*/  LOP3.LUT R147, R147, 0xffff, RZ, 0xc0, !PT ;  /* 0x0000ffff93937812 */ /* 0x000fc600078ec0ff */
[----:B------:R-:W3:Y:S01]  /*2b8f0*/  LDL.LU R169, [R1+0x174] ;  /* 0x0001740001a97983 */ /* 0x000ee20000300800 */
[----:B------:R-:W-:Y:S02]  /*2b900*/  PRMT R229, R147, 0x3340, R150 ;  /* 0x0000334093e57816 */ /* 0x000fe40000000096 */
[----:B------:R-:W-:Y:S02]  /*2b910*/  LOP3.LUT R151, R151, 0xffff, RZ, 0xc0, !PT ;  /* 0x0000ffff97977812 */ /* 0x000fe400078ec0ff */
[----:B------:R-:W-:Y:S02]  /*2b920*/  SHF.R.U32.HI R192, RZ, 0x8, R199 ;  /* 0x00000008ffc07819 */ /* 0x000fe400000116c7 */
[----:B------:R-:W-:Y:S02]  /*2b930*/  PRMT R199, R151, 0x3340, R0 ;  /* 0x0000334097c77816 */ /* 0x000fe40000000000 */
[----:B------:R-:W-:Y:S02]  /*2b940*/  SHF.R.U32.HI R178, RZ, 0x8, R178 ;  /* 0x00000008ffb27819 */ /* 0x000fe400000116b2 */
[----:B------:R-:W-:-:S02]  /*2b950*/  SHF.R.U32.HI R180, RZ, 0x8, R180 ;  /* 0x00000008ffb47819 */ /* 0x000fc400000116b4 */
[----:B------:R-:W-:Y:S02]  /*2b960*/  SHF.R.U32.HI R109, RZ, 0x8, R109 ;  /* 0x00000008ff6d7819 */ /* 0x000fe4000001166d */
[----:B------:R-:W-:Y:S02]  /*2b970*/  SHF.R.U32.HI R110, RZ, 0x8, R110 ;  /* 0x00000008ff6e7819 */ /* 0x000fe4000001166e */
[----:B------:R-:W-:Y:S02]  /*2b980*/  LOP3.LUT R178, R178, 0xffff, RZ, 0xc0, !PT ;  /* 0x0000ffffb2b27812 */ /* 0x000fe400078ec0ff */
[----:B------:R-:W-:Y:S02]  /*2b990*/  LOP3.LUT R180, R180, 0xffff, RZ, 0xc0, !PT ;  /* 0x0000ffffb4b47812 */ /* 0x000fe400078ec0ff */
[----:B------:R-:W-:Y:S02]  /*2b9a0*/  LOP3.LUT R10, R10, 0xffff, RZ, 0xc0, !PT ;  /* 0x0000ffff0a0a7812 */ /* 0x000fe400078ec0ff */
[----:B------:R-:W-:-:S02]  /*2b9b0*/  LOP3.LUT R109, R109, 0xffff, RZ, 0xc0, !PT ;  /* 0x0000ffff6d6d7812 */ /* 0x000fc400078ec0ff */
[----:B------:R-:W-:Y:S02]  /*2b9c0*/  LOP3.LUT R12, R12, 0xffff, RZ, 0xc0, !PT ;  /* 0x0000ffff0c0c7812 */ /* 0x000fe400078ec0ff */
[----:B------:R-:W-:Y:S02]  /*2b9d0*/  LOP3.LUT R110, R110, 0xffff, RZ, 0xc0, !PT ;  /* 0x0000ffff6e6e7812 */ /* 0x000fe400078ec0ff */
[----:B------:R-:W-:Y:S02]  /*2b9e0*/  SHF.R.U32.HI R191, RZ, 0x8, R201 ;  /* 0x00000008ffbf7819 */ /* 0x000fe400000116c9 */
[----:B--2---:R-:W-:Y:S02]  /*2b9f0*/  SHF.R.U32.HI R166, RZ, 0x8, R165 ;  /* 0x00000008ffa67819 */ /* 0x004fe400000116a5 */
[----:B------:R-:W2:Y:S04]  /*2ba00*/  LDL.LU R165, [R1+0x178] ;  /* 0x0001780001a57983 */ /* 0x000ea80000300800 */
[----:B------:R-:W3:Y:S04]  /*2ba10*/  LDL.LU R150, [R1+0x170] ;  /* 0x0001700001967983 */ /* 0x000ee80000300800 */
[----:B------:R-:W3:Y:S04]  /*2ba20*/  LDL.LU R151, [R1+0x184] ;  /* 0x0001840001977983 */ /* 0x000ee80000300800 */
[----:B------:R-:W3:Y:S04]  /*2ba30*/  LDL.LU R149, [R1+0x17c] ;  /* 0x00017c0001957983 */ /* 0x000ee80000300800 */
[----:B------:R-:W3:Y:S01]  /*2ba40*/  LDL.LU R148, [R1+0x180] ;  /* 0x0001800001947983 */ /* 0x000ee20000300800 */
[----:B------:R-:W-:-:S02]  /*2ba50*/  PRMT R245, R178, 0x3340, R180 ;  /* 0x00003340b2f57816 */ /* 0x000fc400000000b4 */
[----:B------:R-:W-:Y:S02]  /*2ba60*/  SHF.R.U32.HI R201, RZ, 0x8, R184 ;  /* 0x00000008ffc97819 */ /* 0x000fe400000116b8 */
[----:B------:R-:W-:Y:S02]  /*2ba70*/  PRMT R178, R10, 0x3340, R109 ;  /* 0x000033400ab27816 */ /* 0x000fe4000000006d */
[----:B------:R-:W-:Y:S02]  /*2ba80*/  PRMT R184, R12, 0x3340, R110 ;  /* 0x000033400cb87816 */ /* 0x000fe4000000006e */
[----:B------:R-:W-:Y:S02]  /*2ba90*/  SHF.R.U32.HI R10, RZ, 0x8, R174 ;  /* 0x00000008ff0a7819 */ /* 0x000fe400000116ae */
[----:B------:R-:W-:Y:S02]  /*2baa0*/  SHF.R.U32.HI R12, RZ, 0x8, R220 ;  /* 0x00000008ff0c7819 */ /* 0x000fe400000116dc */
[----:B------:R-:W-:-:S02]  /*2bab0*/  LOP3.LUT R10, R10, 0xffff, RZ, 0xc0, !PT ;  /* 0x0000ffff0a0a7812 */ /* 0x000fc400078ec0ff */
[----:B------:R-:W-:-:S04]  /*2bac0*/  LOP3.LUT R12, R12, 0xffff, RZ, 0xc0, !PT ;  /* 0x0000ffff0c0c7812 */ /* 0x000fc800078ec0ff */
[----:B------:R-:W-:Y:S02]  /*2bad0*/  PRMT R220, R10, 0x3340, R12 ;  /* 0x000033400adc7816 */ /* 0x000fe4000000000c */
[----:B------:R-:W-:Y:S02]  /*2bae0*/  SHF.R.U32.HI R10, RZ, 0x8, R175 ;  /* 0x00000008ff0a7819 */ /* 0x000fe400000116af */
[----:B----4-:R-:W-:Y:S02]  /*2baf0*/  SHF.R.U32.HI R12, RZ, 0x8, R172 ;  /* 0x00000008ff0c7819 */ /* 0x010fe400000116ac */
[----:B------:R-:W-:Y:S02]  /*2bb00*/  LOP3.LUT R10, R10, 0xffff, RZ, 0xc0, !PT ;  /* 0x0000ffff0a0a7812 */ /* 0x000fe400078ec0ff */
[----:B------:R-:W-:Y:S02]  /*2bb10*/  LOP3.LUT R12, R12, 0xffff, RZ, 0xc0, !PT ;  /* 0x0000ffff0c0c7812 */ /* 0x000fe400078ec0ff */
[----:B------:R-:W-:-:S02]  /*2bb20*/  SHF.R.U32.HI R177, RZ, 0x8, R232 ;  /* 0x00000008ffb17819 */ /* 0x000fc400000116e8 */
[----:B------:R-:W-:Y:S02]  /*2bb30*/  SHF.R.U32.HI R103, RZ, 0x8, R103 ;  /* 0x00000008ff677819 */ /* 0x000fe40000011667 */
[----:B------:R-:W-:Y:S02]  /*2bb40*/  SHF.R.U32.HI R105, RZ, 0x8, R105 ;  /* 0x00000008ff697819 */ /* 0x000fe40000011669 */
[----:B------:R-:W-:Y:S02]  /*2bb50*/  PRMT R232, R10, 0x3340, R12 ;  /* 0x000033400ae87816 */ /* 0x000fe4000000000c */
[----:B------:R-:W-:Y:S02]  /*2bb60*/  SHF.R.U32.HI R161, RZ, 0x8, R161 ;  /* 0x00000008ffa17819 */ /* 0x000fe400000116a1 */
[----:B------:R-:W-:Y:S02]  /*2bb70*/  SHF.R.U32.HI R162, RZ, 0x8, R162 ;  /* 0x00000008ffa27819 */ /* 0x000fe400000116a2 */
[----:B------:R-:W-:-:S02]  /*2bb80*/  SHF.R.U32.HI R10, RZ, 0x8, R142 ;  /* 0x00000008ff0a7819 */ /* 0x000fc4000001168e */
[----:B------:R-:W-:Y:S02]  /*2bb90*/  SHF.R.U32.HI R12, RZ, 0x8, R143 ;  /* 0x00000008ff0c7819 */ /* 0x000fe4000001168f */
[----:B------:R-:W-:Y:S02]  /*2bba0*/  LOP3.LUT R103, R103, 0xffff, RZ, 0xc0, !PT ;  /* 0x0000ffff67677812 */ /* 0x000fe400078ec0ff */
[----:B------:R-:W-:Y:S02]  /*2bbb0*/  LOP3.LUT R105, R105, 0xffff, RZ, 0xc0, !PT ;  /* 0x0000ffff69697812 */ /* 0x000fe400078ec0ff */
[----:B------:R-:W-:Y:S02]  /*2bbc0*/  LOP3.LUT R161, R161, 0xffff, RZ, 0xc0, !PT ;  /* 0x0000ffffa1a17812 */ /* 0x000fe400078ec0ff */
[----:B------:R-:W-:Y:S02]  /*2bbd0*/  LOP3.LUT R162, R162, 0xffff, RZ, 0xc0, !PT ;  /* 0x0000ffffa2a27812 */ /* 0x000fe400078ec0ff */
[----:B------:R-:W-:-:S02]  /*2bbe0*/  LOP3.LUT R10, R10, 0xffff, RZ, 0xc0, !PT ;  /* 0x0000ffff0a0a7812 */ /* 0x000fc400078ec0ff */
[----:B------:R-:W-:Y:S02]  /*2bbf0*/  LOP3.LUT R12, R12, 0xffff, RZ, 0xc0, !PT ;  /* 0x0000ffff0c0c7812 */ /* 0x000fe400078ec0ff */
[----:B------:R-:W-:Y:S02]  /*2bc00*/  PRMT R171, R103, 0x3340, R105 ;  /* 0x0000334067ab7816 */ /* 0x000fe40000000069 */
[----:B------:R-:W-:Y:S02]  /*2bc10*/  SHF.R.U32.HI R145, RZ, 0x8, R145 ;  /* 0x00000008ff917819 */ /* 0x000fe40000011691 */
[----:B------:R-:W-:Y:S02]  /*2bc20*/  SHF.R.U32.HI R103, RZ, 0x8, R233 ;  /* 0x00000008ff677819 */ /* 0x000fe400000116e9 */
[----:B------:R-:W-:Y:S02]  /*2bc30*/  PRMT R227, R161, 0x3340, R162 ;  /* 0x00003340a1e37816 */ /* 0x000fe400000000a2 */
[----:B------:R-:W-:-:S02]  /*2bc40*/  SHF.R.U32.HI R144, RZ, 0x8, R144 ;  /* 0x00000008ff907819 */ /* 0x000fc40000011690 */
[----:B------:R-:W-:Y:S02]  /*2bc50*/  PRMT R233, R10, 0x3340, R12 ;  /* 0x000033400ae97816 */ /* 0x000fe4000000000c */
[----:B------:R-:W-:Y:S02]  /*2bc60*/  SHF.R.U32.HI R162, RZ, 0x8, R100 ;  /* 0x00000008ffa27819 */ /* 0x000fe40000011664 */
[----:B------:R-:W-:Y:S02]  /*2bc70*/  SHF.R.U32.HI R10, RZ, 0x8, R102 ;  /* 0x00000008ff0a7819 */ /* 0x000fe40000011666 */
[----:B------:R-:W-:Y:S02]  /*2bc80*/  LOP3.LUT R145, R145, 0xffff, RZ, 0xc0, !PT ;  /* 0x0000ffff91917812 */ /* 0x000fe400078ec0ff */
[----:B------:R-:W-:Y:S02]  /*2bc90*/  LOP3.LUT R144, R144, 0xffff, RZ, 0xc0, !PT ;  /* 0x0000ffff90907812 */ /* 0x000fe400078ec0ff */
[----:B------:R-:W-:-:S02]  /*2bca0*/  LOP3.LUT R162, R162, 0xffff, RZ, 0xc0, !PT ;  /* 0x0000ffffa2a27812 */ /* 0x000fc400078ec0ff */
[----:B------:R-:W-:Y:S02]  /*2bcb0*/  LOP3.LUT R10, R10, 0xffff, RZ, 0xc0, !PT ;  /* 0x0000ffff0a0a7812 */ /* 0x000fe400078ec0ff */
[----:B------:R-:W-:Y:S02]  /*2bcc0*/  SHF.R.U32.HI R193, RZ, 0x8, R200 ;  /* 0x00000008ffc17819 */ /* 0x000fe400000116c8 */
[----:B------:R-:W-:Y:S02]  /*2bcd0*/  PRMT R225, R144, 0x3340, R145 ;  /* 0x0000334090e17816 */ /* 0x000fe40000000091 */
[----:B------:R-:W-:Y:S01]  /*2bce0*/  SHF.R.U32.HI R200, RZ, 0x8, R146 ;  /* 0x00000008ffc87819 */ /* 0x000fe20000011692 */
[----:B------:R-:W4:Y:S01]  /*2bcf0*/  LDL.LU R145, [R1+0x1a4] ;  /* 0x0001a40001917983 */ /* 0x000f220000300800 */
[----:B------:R-:W-:-:S03]  /*2bd00*/  PRMT R162, R162, 0x3340, R10 ;  /* 0x00003340a2a27816 */ /* 0x000fc6000000000a */
[----:B------:R-:W4:Y:S04]  /*2bd10*/  LDL.LU R146, [R1+0x198] ;  /* 0x0001980001927983 */ /* 0x000f280000300800 */
[----:B------:R-:W4:Y:S01]  /*2bd20*/  LDL.LU R147, [R1+0x194] ;  /* 0x0001940001937983 */ /* 0x000f220000300800 */
[----:B------:R-:W-:Y:S02]  /*2bd30*/  SHF.R.U32.HI R204, RZ, 0x8, R139 ;  /* 0x00000008ffcc7819 */ /* 0x000fe4000001168b */
[----:B------:R-:W-:Y:S02]  /*2bd40*/  SHF.R.U32.HI R208, RZ, 0x8, R134 ;  /* 0x00000008ffd07819 */ /* 0x000fe40000011686 */
[----:B------:R-:W-:Y:S02]  /*2bd50*/  SHF.R.U32.HI R222, RZ, 0x8, R131 ;  /* 0x00000008ffde7819 */ /* 0x000fe40000011683 */
[----:B------:R-:W-:-:S02]  /*2bd60*/  SHF.R.U32.HI R214, RZ, 0x8, R125 ;  /* 0x00000008ffd67819 */ /* 0x000fc4000001167d */
[----:B--2---:R-:W-:Y:S02]  /*2bd70*/  SHF.R.U32.HI R10, RZ, 0x8, R165 ;  /* 0x00000008ff0a7819 */ /* 0x004fe400000116a5 */
[----:B---3--:R-:W-:Y:S02]  /*2bd80*/  SHF.R.U32.HI R12, RZ, 0x8, R150 ;  /* 0x00000008ff0c7819 */ /* 0x008fe40000011696 */
[----:B------:R-:W-:Y:S02]  /*2bd90*/  LOP3.LUT R10, R10, 0xffff, RZ, 0xc0, !PT ;  /* 0x0000ffff0a0a7812 */ /* 0x000fe400078ec0ff */
[----:B------:R-:W-:-:S04]  /*2bda0*/  LOP3.LUT R12, R12, 0xffff, RZ, 0xc0, !PT ;  /* 0x0000ffff0c0c7812 */ /* 0x000fc800078ec0ff */
[----:B------:R-:W-:Y:S02]  /*2bdb0*/  PRMT R160, R10, 0x3340, R12 ;  /* 0x000033400aa07816 */ /* 0x000fe4000000000c */
[----:B------:R-:W-:Y:S02]  /*2bdc0*/  SHF.R.U32.HI R161, RZ, 0x8, R149 ;  /* 0x00000008ffa17819 */ /* 0x000fe40000011695 */
[----:B------:R-:W-:Y:S01]  /*2bdd0*/  SHF.R.U32.HI R12, RZ, 0x8, R148 ;  /* 0x00000008ff0c7819 */ /* 0x000fe20000011694 */
        /* <DEDUP_REMOVED lines=10> */
[----:B------:R-:W-:-:S02]  /*2be80*/  SHF.R.U32.HI R176, RZ, 0x8, R176 ;  /* 0x00000008ffb07819 */ /* 0x000fc400000116b0 */
        /* <DEDUP_REMOVED lines=13> */
[----:B------:R-:W-:Y:S02]  /*2bf60*/  SHF.R.U32.HI R207, RZ, 0x8, R189 ;  /* 0x00000008ffcf7819 */ /* 0x000fe400000116bd */
[----:B------:R-:W-:Y:S02]  /*2bf70*/  SHF.R.U32.HI R159, RZ, 0x8, R156 ;  /* 0x00000008ff9f7819 */ /* 0x000fe4000001169c */
[----:B------:R-:W-:Y:S02]  /*2bf80*/  PRMT R189, R154, 0x3340, R0 ;  /* 0x000033409abd7816 */ /* 0x000fe40000000000 */
[----:B------:R-:W-:Y:S02]  /*2bf90*/  PRMT R168, R168, 0x3340, R18 ;  /* 0x00003340a8a87816 */ /* 0x000fe40000000012 */
[----:B------:R-:W-:-:S02]  /*2bfa0*/  PRMT R156, R10, 0x3340, R12 ;  /* 0x000033400a9c7816 */ /* 0x000fc4000000000c */
[----:B------:R-:W-:Y:S02]  /*2bfb0*/  SHF.R.U32.HI R154, RZ, 0x8, R93 ;  /* 0x00000008ff9a7819 */ /* 0x000fe4000001165d */
[----:B------:R-:W-:Y:S02]  /*2bfc0*/  SHF.R.U32.HI R18, RZ, 0x8, R94 ;  /* 0x00000008ff127819 */ /* 0x000fe4000001165e */
[----:B------:R-:W-:Y:S02]  /*2bfd0*/  SHF.R.U32.HI R10, RZ, 0x8, R234 ;  /* 0x00000008ff0a7819 */ /* 0x000fe400000116ea */
[----:B------:R-:W-:Y:S02]  /*2bfe0*/  LOP3.LUT R154, R154, 0xffff, RZ, 0xc0, !PT ;  /* 0x0000ffff9a9a7812 */ /* 0x000fe400078ec0ff */
[----:B------:R-:W-:Y:S02]  /*2bff0*/  LOP3.LUT R18, R18, 0xffff, RZ, 0xc0, !PT ;  /* 0x0000ffff12127812 */ /* 0x000fe400078ec0ff */
[----:B------:R-:W-:-:S02]  /*2c000*/  LOP3.LUT R10, R10, 0xffff, RZ, 0xc0, !PT ;  /* 0x0000ffff0a0a7812 */ /* 0x000fc400078ec0ff */
[----:B------:R-:W-:Y:S02]  /*2c010*/  SHF.R.U32.HI R163, RZ, 0x8, R157 ;  /* 0x00000008ffa37819 */ /* 0x000fe4000001169d */
[----:B------:R-:W-:Y:S02]  /*2c020*/  PRMT R154, R154, 0x3340, R18 ;  /* 0x000033409a9a7816 */ /* 0x000fe40000000012 */
[----:B------:R-:W-:Y:S02]  /*2c030*/  PRMT R157, R10, 0x3340, R0 ;  /* 0x000033400a9d7816 */ /* 0x000fe40000000000 */
[----:B----4-:R-:W-:Y:S02]  /*2c040*/  SHF.R.U32.HI R10, RZ, 0x8, R145 ;  /* 0x00000008ff0a7819 */ /* 0x010fe40000011691 */
[----:B------:R-:W-:Y:S02]  /*2c050*/  SHF.R.U32.HI R12, RZ, 0x8, R146 ;  /* 0x00000008ff0c7819 */ /* 0x000fe40000011692 */
[----:B------:R-:W-:-:S02]  /*2c060*/  SHF.R.U32.HI R18, RZ, 0x8, R147 ;  /* 0x00000008ff127819 */ /* 0x000fc40000011693 */
[----:B------:R-:W-:Y:S02]  /*2c070*/  LOP3.LUT R10, R10, 0xffff, RZ, 0xc0, !PT ;  /* 0x0000ffff0a0a7812 */ /* 0x000fe400078ec0ff */
[----:B------:R-:W-:Y:S02]  /*2c080*/  LOP3.LUT R12, R12, 0xffff, RZ, 0xc0, !PT ;  /* 0x0000ffff0c0c7812 */ /* 0x000fe400078ec0ff */
[----:B------:R-:W-:Y:S02]  /*2c090*/  LOP3.LUT R18, R18, 0xffff, RZ, 0xc0, !PT ;  /* 0x0000ffff12127812 */ /* 0x000fe400078ec0ff */
[----:B------:R-:W-:Y:S02]  /*2c0a0*/  PRMT R146, R10, 0x3340, R12 ;  /* 0x000033400a927816 */ /* 0x000fe4000000000c */
[----:B------:R-:W-:Y:S02]  /*2c0b0*/  PRMT R147, R18, 0x3340, R0 ;  /* 0x0000334012937816 */ /* 0x000fe40000000000 */
[----:B------:R-:W-:-:S02]  /*2c0c0*/  SHF.R.U32.HI R79, RZ, 0x8, R79 ;  /* 0x00000008ff4f7819 */ /* 0x000fc4000001164f */
[----:B------:R-:W-:Y:S02]  /*2c0d0*/  SHF.R.U32.HI R18, RZ, 0x8, R235 ;  /* 0x00000008ff127819 */ /* 0x000fe400000116eb */
[----:B------:R-:W-:Y:S02]  /*2c0e0*/  LOP3.LUT R79, R79, 0xffff, RZ, 0xc0, !PT ;  /* 0x0000ffff4f4f7812 */ /* 0x000fe400078ec0ff */
[----:B------:R-:W-:Y:S02]  /*2c0f0*/  LOP3.LUT R18, R18, 0xffff, RZ, 0xc0, !PT ;  /* 0x0000ffff12127812 */ /* 0x000fe400078ec0ff */
[----:B------:R-:W-:Y:S02]  /*2c100*/  SHF.R.U32.HI R71, RZ, 0x8, R71 ;  /* 0x00000008ff477819 */ /* 0x000fe40000011647 */
[----:B------:R-:W-:Y:S02]  /*2c110*/  SHF.R.U32.HI R72, RZ, 0x8, R72 ;  /* 0x00000008ff487819 */ /* 0x000fe40000011648 */
[----:B------:R-:W-:-:S02]  /*2c120*/  LOP3.LUT R71, R71, 0xffff, RZ, 0xc0, !PT ;  /* 0x0000ffff47477812 */ /* 0x000fc400078ec0ff */
[----:B------:R-:W-:Y:S02]  /*2c130*/  LOP3.LUT R72, R72, 0xffff, RZ, 0xc0, !PT ;  /* 0x0000ffff48487812 */ /* 0x000fe400078ec0ff */
[----:B------:R-:W-:Y:S02]  /*2c140*/  SHF.R.U32.HI R129, RZ, 0x8, R129 ;  /* 0x00000008ff817819 */ /* 0x000fe40000011681 */
[----:B------:R-:W-:Y:S02]  /*2c150*/  SHF.R.U32.HI R182, RZ, 0x8, R182 ;  /* 0x00000008ffb67819 */ /* 0x000fe400000116b6 */
        /* <DEDUP_REMOVED lines=10> */
[----:B------:R-:W-:Y:S02]  /*2c200*/  LOP3.LUT R190, R211, 0xffff, RZ, 0xc0, !PT ;  /* 0x0000ffffd3be7812 */ /* 0x000fe400078ec0ff */
[----:B------:R-:W-:Y:S02]  /*2c210*/  SHF.R.U32.HI R203, RZ, 0x8, R187 ;  /* 0x00000008ffcb7819 */ /* 0x000fe400000116bb */
[----:B------:R-:W-:Y:S02]  /*2c220*/  SHF.R.U32.HI R211, RZ, 0x8, R133 ;  /* 0x00000008ffd37819 */ /* 0x000fe40000011685 */
[----:B------:R-:W-:Y:S01]  /*2c230*/  PRMT R197, R182, 0x3340, R0 ;  /* 0x00003340b6c57816 */ /* 0x000fe20000000000 */
[----:B------:R-:W4:Y:S01]  /*2c240*/  LDL.LU R133, [R1+0x1c4] ;  /* 0x0001c40001857983 */ /* 0x000f220000300800 */
[----:B------:R-:W-:-:S02]  /*2c250*/  PRMT R222, R129, 0x3340, R222 ;  /* 0x0000334081de7816 */ /* 0x000fc400000000de */
[----:B------:R-:W-:Y:S01]  /*2c260*/  SHF.R.U32.HI R121, RZ, 0x8, R121 ;  /* 0x00000008ff797819 */ /* 0x000fe20000011679 */
[----:B------:R-:W4:Y:S01]  /*2c270*/  LDL.LU R129, [R1+0x1c8] ;  /* 0x0001c80001817983 */ /* 0x000f220000300800 */
[----:B------:R-:W-:Y:S02]  /*2c280*/  SHF.R.U32.HI R187, RZ, 0x8, R126 ;  /* 0x00000008ffbb7819 */ /* 0x000fe4000001167e */
[----:B------:R-:W-:Y:S02]  /*2c290*/  SHF.R.U32.HI R123, RZ, 0x8, R123 ;  /* 0x00000008ff7b7819 */ /* 0x000fe4000001167b */
[----:B------:R-:W-:Y:S02]  /*2c2a0*/  PRMT R182, R118, 0x3340, R119 ;  /* 0x0000334076b67816 */ /* 0x000fe40000000077 */
[----:B------:R-:W4:Y:S01]  /*2c2b0*/  LDL.LU R119, [R1+0x1d8] ;  /* 0x0001d80001777983 */ /* 0x000f220000300800 */
[----:B------:R-:W-:Y:S02]  /*2c2c0*/  LOP3.LUT R121, R121, 0xffff, RZ, 0xc0, !PT ;  /* 0x0000ffff79797812 */ /* 0x000fe400078ec0ff */
[----:B------:R-:W-:-:S04]  /*2c2d0*/  LOP3.LUT R123, R123, 0xffff, RZ, 0xc0, !PT ;  /* 0x0000ffff7b7b7812 */ /* 0x000fc800078ec0ff */
[----:B------:R-:W-:Y:S02]  /*2c2e0*/  PRMT R215, R121, 0x3340, R123 ;  /* 0x0000334079d77816 */ /* 0x000fe4000000007b */
[----:B--2---:R-:W-:Y:S02]  /*2c2f0*/  SHF.R.U32.HI R12, RZ, 0x8, R149 ;  /* 0x00000008ff0c7819 */ /* 0x004fe40000011695 */
[----:B---3--:R-:W-:Y:S02]  /*2c300*/  SHF.R.U32.HI R10, RZ, 0x8, R148 ;  /* 0x00000008ff0a7819 */ /* 0x008fe40000011694 */
[----:B------:R-:W-:Y:S02]  /*2c310*/  LOP3.LUT R12, R12, 0xffff, RZ, 0xc0, !PT ;  /* 0x0000ffff0c0c7812 */ /* 0x000fe400078ec0ff */
[----:B------:R-:W-:Y:S02]  /*2c320*/  LOP3.LUT R10, R10, 0xffff, RZ, 0xc0, !PT ;  /* 0x0000ffff0a0a7812 */ /* 0x000fe400078ec0ff */
[----:B------:R-:W-:-:S02]  /*2c330*/  PRMT R148, R12, 0x3340, R79 ;  /* 0x000033400c947816 */ /* 0x000fc4000000004f */
[----:B------:R-:W-:Y:S02]  /*2c340*/  PRMT R142, R10, 0x3340, R18 ;  /* 0x000033400a8e7816 */ /* 0x000fe40000000012 */
[----:B------:R-:W-:Y:S02]  /*2c350*/  SHF.R.U32.HI R10, RZ, 0x8, R138 ;  /* 0x00000008ff0a7819 */ /* 0x000fe4000001168a */
[----:B------:R-:W-:Y:S02]  /*2c360*/  SHF.R.U32.HI R12, RZ, 0x8, R139 ;  /* 0x00000008ff0c7819 */ /* 0x000fe4000001168b */
[----:B------:R-:W-:Y:S02]  /*2c370*/  LOP3.LUT R10, R10, 0xffff, RZ, 0xc0, !PT ;  /* 0x0000ffff0a0a7812 */ /* 0x000fe400078ec0ff */
[----:B------:R-:W-:Y:S02]  /*2c380*/  LOP3.LUT R12, R12, 0xffff, RZ, 0xc0, !PT ;  /* 0x0000ffff0c0c7812 */ /* 0x000fe400078ec0ff */
[----:B------:R-:W-:-:S02]  /*2c390*/  PRMT R139, R10, 0x3340, R71 ;  /* 0x000033400a8b7816 */ /* 0x000fc40000000047 */
[----:B------:R-:W-:Y:S02]  /*2c3a0*/  PRMT R138, R12, 0x3340, R72 ;  /* 0x000033400c8a7816 */ /* 0x000fe40000000048 */
[----:B------:R-:W-:Y:S02]  /*2c3b0*/  SHF.R.U32.HI R10, RZ, 0x8, R132 ;  /* 0x00000008ff0a7819 */ /* 0x000fe40000011684 */
[----:B------:R-:W-:Y:S02]  /*2c3c0*/  SHF.R.U32.HI R12, RZ, 0x8, R134 ;  /* 0x00000008ff0c7819 */ /* 0x000fe40000011686 */
[----:B------:R-:W-:Y:S02]  /*2c3d0*/  LOP3.LUT R10, R10, 0xffff, RZ, 0xc0, !PT ;  /* 0x0000ffff0a0a7812 */ /* 0x000fe400078ec0ff */
[----:B------:R-:W-:-:S04]  /*2c3e0*/  LOP3.LUT R12, R12, 0xffff, RZ, 0xc0, !PT ;  /* 0x0000ffff0c0c7812 */ /* 0x000fc800078ec0ff */
[----:B------:R-:W-:Y:S02]  /*2c3f0*/  PRMT R134, R10, 0x3340, R12 ;  /* 0x000033400a867816 */ /* 0x000fe4000000000c */
[----:B------:R-:W-:-:S04]  /*2c400*/  SHF.R.U32.HI R12, RZ, 0x8, R130 ;  /* 0x00000008ff0c7819 */ /* 0x000fc80000011682 */
[----:B------:R-:W-:-:S04]  /*2c410*/  LOP3.LUT R12, R12, 0xffff, RZ, 0xc0, !PT ;  /* 0x0000ffff0c0c7812 */ /* 0x000fc800078ec0ff */
[----:B------:R-:W-:Y:S02]  /*2c420*/  PRMT R126, R12, 0x3340, R68 ;  /* 0x000033400c7e7816 */ /* 0x000fe40000000044 */
[----:B------:R-:W-:Y:S02]  /*2c430*/  SHF.R.U32.HI R12, RZ, 0x8, R125 ;  /* 0x00000008ff0c7819 */ /* 0x000fe4000001167d */
[----:B------:R-:W2:Y:S04]  /*2c440*/  LDL.LU R125, [R1+0x1e0] ;  /* 0x0001e000017d7983 */ /* 0x000ea80000300800 */
[----:B------:R-:W3:Y:S04]  /*2c450*/  LDL.LU R121, [R1+0x1d4] ;  /* 0x0001d40001797983 */ /* 0x000ee80000300800 */
[----:B------:R-:W3:Y:S04]  /*2c460*/  LDL.LU R110, [R1+0x1f4] ;  /* 0x0001f400016e7983 */ /* 0x000ee80000300800 */
[----:B------:R-:W4:Y:S01]  /*2c470*/  LDL.LU R109, [R1+0x1f0] ;  /* 0x0001f000016d7983 */ /* 0x000f220000300800 */
[----:B------:R-:W-:-:S04]  /*2c480*/  SHF.R.U32.HI R18, RZ, 0x8, R137 ;  /* 0x00000008ff127819 */ /* 0x000fc80000011689 */
[----:B------:R-:W-:-:S04]  /*2c490*/  LOP3.LUT R18, R18, 0xffff, RZ, 0xc0, !PT ;  /* 0x0000ffff12127812 */ /* 0x000fc800078ec0ff */
[----:B------:R-:W-:Y:S02]  /*2c4a0*/  PRMT R135, R18, 0x3340, R0 ;  /* 0x0000334012877816 */ /* 0x000fe40000000000 */
[----:B------:R-:W-:Y:S02]  /*2c4b0*/  SHF.R.U32.HI R18, RZ, 0x8, R237 ;  /* 0x00000008ff127819 */ /* 0x000fe400000116ed */
[----:B------:R-:W-:Y:S02]  /*2c4c0*/  LOP3.LUT R12, R12, 0xffff, RZ, 0xc0, !PT ;  /* 0x0000ffff0c0c7812 */ /* 0x000fe400078ec0ff */
[----:B------:R-:W-:Y:S02]  /*2c4d0*/  LOP3.LUT R18, R18, 0xffff, RZ, 0xc0, !PT ;  /* 0x0000ffff12127812 */ /* 0x000fe400078ec0ff */
[----:B------:R-:W-:Y:S02]  /*2c4e0*/  SHF.R.U32.HI R113, RZ, 0x8, R113 ;  /* 0x00000008ff717819 */ /* 0x000fe40000011671 */
[----:B------:R-:W-:-:S02]  /*2c4f0*/  SHF.R.U32.HI R111, RZ, 0x8, R111 ;  /* 0x00000008ff6f7819 */ /* 0x000fc4000001166f */
[----:B------:R-:W-:Y:S02]  /*2c500*/  SHF.R.U32.HI R107, RZ, 0x8, R107 ;  /* 0x00000008ff6b7819 */ /* 0x000fe4000001166b */
[----:B------:R-:W-:Y:S02]  /*2c510*/  SHF.R.U32.HI R104, RZ, 0x8, R104 ;  /* 0x00000008ff687819 */ /* 0x000fe40000011668 */
[----:B------:R-:W-:Y:S02]  /*2c520*/  PRMT R237, R12, 0x3340, R18 ;  /* 0x000033400ced7816 */ /* 0x000fe40000000012 */
[----:B------:R-:W-:Y:S02]  /*2c530*/  LOP3.LUT R113, R113, 0xffff, RZ, 0xc0, !PT ;  /* 0x0000ffff71717812 */ /* 0x000fe400078ec0ff */
[----:B------:R-:W-:Y:S02]  /*2c540*/  SHF.R.U32.HI R106, RZ, 0x8, R106 ;  /* 0x00000008ff6a7819 */ /* 0x000fe4000001166a */
[----:B------:R-:W-:-:S02]  /*2c550*/  SHF.R.U32.HI R18, RZ, 0x8, R238 ;  /* 0x00000008ff127819 */ /* 0x000fc400000116ee */
[----:B------:R-:W-:Y:S02]  /*2c560*/  LOP3.LUT R111, R111, 0xffff, RZ, 0xc0, !PT ;  /* 0x0000ffff6f6f7812 */ /* 0x000fe400078ec0ff */
[----:B------:R-:W-:Y:S02]  /*2c570*/  LOP3.LUT R107, R107, 0xffff, RZ, 0xc0, !PT ;  /* 0x0000ffff6b6b7812 */ /* 0x000fe400078ec0ff */
[----:B------:R-:W-:Y:S02]  /*2c580*/  LOP3.LUT R104, R104, 0xffff, RZ, 0xc0, !PT ;  /* 0x0000ffff68687812 */ /* 0x000fe400078ec0ff */
[----:B------:R-:W-:Y:S02]  /*2c590*/  LOP3.LUT R106, R106, 0xffff, RZ, 0xc0, !PT ;  /* 0x0000ffff6a6a7812 */ /* 0x000fe400078ec0ff */
[----:B------:R-:W-:Y:S02]  /*2c5a0*/  LOP3.LUT R18, R18, 0xffff, RZ, 0xc0, !PT ;  /* 0x0000ffff12127812 */ /* 0x000fe400078ec0ff */
[----:B------:R-:W-:-:S02]  /*2c5b0*/  PRMT R180, R111, 0x3340, R113 ;  /* 0x000033406fb47816 */ /* 0x000fc40000000071 */
[----:B------:R-:W-:Y:S01]  /*2c5c0*/  PRMT R172, R107, 0x3340, R0 ;  /* 0x000033406bac7816 */ /* 0x000fe20000000000 */
[----:B------:R-:W3:Y:S01]  /*2c5d0*/  LDL.LU R113, [R1+0x1e4] ;  /* 0x0001e40001717983 */ /* 0x000ee20000300800 */
[----:B------:R-:W-:-:S03]  /*2c5e0*/  PRMT R170, R104, 0x3340, R106 ;  /* 0x0000334068aa7816 */ /* 0x000fc6000000006a */
[----:B------:R-:W3:Y:S04]  /*2c5f0*/  LDL.LU R107, [R1+0x20c] ;  /* 0x00020c00016b7983 */ /* 0x000ee80000300800 */
[----:B------:R-:W3:Y:S04]  /*2c600*/  LDL.LU R105, [R1+0x1fc] ;  /* 0x0001fc0001697983 */ /* 0x000ee80000300800 */
[----:B------:R-:W3:Y:S01]  /*2c610*/  LDL.LU R104, [R1+0x1f8] ;  /* 0x0001f80001687983 */ /* 0x000ee20000300800 */
[----:B--2---:R-:W-:-:S04]  /*2c620*/  SHF.R.U32.HI R12, RZ, 0x8, R125 ;  /* 0x00000008ff0c7819 */ /* 0x004fc8000001167d */
[----:B------:R-:W-:-:S04]  /*2c630*/  LOP3.LUT R12, R12, 0xffff, RZ, 0xc0, !PT ;  /* 0x0000ffff0c0c7812 */ /* 0x000fc800078ec0ff */
[----:B------:R-:W-:Y:S02]  /*2c640*/  PRMT R238, R12, 0x3340, R18 ;  /* 0x000033400cee7816 */ /* 0x000fe40000000012 */
[----:B----4-:R-:W-:Y:S02]  /*2c650*/  SHF.R.U32.HI R12, RZ, 0x8, R109 ;  /* 0x00000008ff0c7819 */ /* 0x010fe4000001166d */
[----:B------:R-:W2:Y:S04]  /*2c660*/  LDL.LU R109, [R1+0x1e8] ;  /* 0x0001e800016d7983 */ /* 0x000ea80000300800 */
[----:B------:R-:W4:Y:S01]  /*2c670*/  LDL.LU R93, [R1+0x224] ;  /* 0x00022400015d7983 */ /* 0x000f220000300800 */
[----:B------:R-:W-:Y:S02]  /*2c680*/  SHF.R.U32.HI R99, RZ, 0x8, R99 ;  /* 0x00000008ff637819 */ /* 0x000fe40000011663 */
[----:B------:R-:W-:Y:S01]  /*2c690*/  SHF.R.U32.HI R101, RZ, 0x8, R101 ;  /* 0x00000008ff657819 */ /* 0x000fe20000011665 */
[----:B------:R-:W2:Y:S01]  /*2c6a0*/  LDL.LU R100, [R1+0x220] ;  /* 0x0002200001647983 */ /* 0x000ea20000300800 */
[----:B------:R-:W-:-:S02]  /*2c6b0*/  LOP3.LUT R99, R99, 0xffff, RZ, 0xc0, !PT ;  /* 0x0000ffff63637812 */ /* 0x000fc400078ec0ff */
[----:B------:R-:W-:Y:S02]  /*2c6c0*/  LOP3.LUT R101, R101, 0xffff, RZ, 0xc0, !PT ;  /* 0x0000ffff65657812 */ /* 0x000fe400078ec0ff */
[----:B------:R-:W-:Y:S02]  /*2c6d0*/  SHF.R.U32.HI R165, RZ, 0x8, R96 ;  /* 0x00000008ffa57819 */ /* 0x000fe40000011660 */
[----:B------:R-:W-:Y:S01]  /*2c6e0*/  PRMT R164, R99, 0x3340, R101 ;  /* 0x0000334063a47816 */ /* 0x000fe20000000065 */
[----:B------:R-:W2:Y:S04]  /*2c6f0*/  LDL.LU R96, [R1+0x218] ;  /* 0x0002180001607983 */ /* 0x000ea80000300800 */
[----:B------:R-:W2:Y:S01]  /*2c700*/  LDL.LU R99, [R1+0x214] ;  /* 0x0002140001637983 */ /* 0x000ea20000300800 */
[----:B------:R-:W-:-:S02]  /*2c710*/  SHF.R.U32.HI R91, RZ, 0x8, R91 ;  /* 0x00000008ff5b7819 */ /* 0x000fc4000001165b */
[----:B------:R-:W-:Y:S01]  /*2c720*/  SHF.R.U32.HI R89, RZ, 0x8, R89 ;  /* 0x00000008ff597819 */ /* 0x000fe20000011659 */
[----:B------:R-:W2:Y:S01]  /*2c730*/  LDL.LU R101, [R1+0x210] ;  /* 0x0002100001657983 */ /* 0x000ea20000300800 */
        /* <DEDUP_REMOVED lines=8> */
[----:B------:R-:W-:Y:S01]  /*2c7c0*/  PRMT R236, R97, 0x3340, R98 ;  /* 0x0000334061ec7816 */ /* 0x000fe20000000062 */
[----:B------:R-:W2:Y:S01]  /*2c7d0*/  LDL.LU R91, [R1+0x22c] ;  /* 0x00022c00015b7983 */ /* 0x000ea20000300800 */
[----:B------:R-:W-:Y:S02]  /*2c7e0*/  SHF.R.U32.HI R152, RZ, 0x8, R152 ;  /* 0x00000008ff987819 */ /* 0x000fe40000011698 */
[----:B------:R-:W-:-:S02]  /*2c7f0*/  SHF.R.U32.HI R158, RZ, 0x8, R158 ;  /* 0x00000008ff9e7819 */ /* 0x000fc4000001169e */
[----:B------:R-:W-:Y:S02]  /*2c800*/  SHF.R.U32.HI R84, RZ, 0x8, R84 ;  /* 0x00000008ff547819 */ /* 0x000fe40000011654 */
[----:B------:R-:W-:Y:S02]  /*2c810*/  SHF.R.U32.HI R85, RZ, 0x8, R85 ;  /* 0x00000008ff557819 */ /* 0x000fe40000011655 */
[----:B------:R-:W-:Y:S02]  /*2c820*/  SHF.R.U32.HI R88, RZ, 0x8, R88 ;  /* 0x00000008ff587819 */ /* 0x000fe40000011658 */
[----:B------:R-:W-:Y:S02]  /*2c830*/  LOP3.LUT R152, R152, 0xffff, RZ, 0xc0, !PT ;  /* 0x0000ffff98987812 */ /* 0x000fe400078ec0ff */
[----:B------:R-:W-:Y:S02]  /*2c840*/  LOP3.LUT R158, R158, 0xffff, RZ, 0xc0, !PT ;  /* 0x0000ffff9e9e7812 */ /* 0x000fe400078ec0ff */
[----:B------:R-:W-:-:S02]  /*2c850*/  SHF.R.U32.HI R90, RZ, 0x8, R90 ;  /* 0x00000008ff5a7819 */ /* 0x000fc4000001165a */
[----:B------:R-:W-:Y:S02]  /*2c860*/  LOP3.LUT R84, R84, 0xffff, RZ, 0xc0, !PT ;  /* 0x0000ffff54547812 */ /* 0x000fe400078ec0ff */
[----:B------:R-:W-:Y:S02]  /*2c870*/  LOP3.LUT R85, R85, 0xffff, RZ, 0xc0, !PT ;  /* 0x0000ffff55557812 */ /* 0x000fe400078ec0ff */
[----:B------:R-:W-:Y:S02]  /*2c880*/  SHF.R.U32.HI R213, RZ, 0x8, R188 ;  /* 0x00000008ffd57819 */ /* 0x000fe400000116bc */
[----:B------:R-:W-:Y:S02]  /*2c890*/  LOP3.LUT R88, R88, 0xffff, RZ, 0xc0, !PT ;  /* 0x0000ffff58587812 */ /* 0x000fe400078ec0ff */
[----:B------:R-:W-:Y:S02]  /*2c8a0*/  PRMT R188, R152, 0x3340, R158 ;  /* 0x0000334098bc7816 */ /* 0x000fe4000000009e */
[----:B------:R-:W-:-:S02]  /*2c8b0*/  LOP3.LUT R90, R90, 0xffff, RZ, 0xc0, !PT ;  /* 0x0000ffff5a5a7812 */ /* 0x000fc400078ec0ff */
[----:B------:R-:W-:Y:S02]  /*2c8c0*/  PRMT R152, R84, 0x3340, R85 ;  /* 0x0000334054987816 */ /* 0x000fe40000000055 */
[----:B------:R-:W-:Y:S02]  /*2c8d0*/  SHF.R.U32.HI R78, RZ, 0x8, R78 ;  /* 0x00000008ff4e7819 */ /* 0x000fe4000001164e */
[----:B------:R-:W-:Y:S02]  /*2c8e0*/  SHF.R.U32.HI R84, RZ, 0x8, R80 ;  /* 0x00000008ff547819 */ /* 0x000fe40000011650 */
[----:B------:R-:W-:Y:S02]  /*2c8f0*/  SHF.R.U32.HI R75, RZ, 0x8, R75 ;  /* 0x00000008ff4b7819 */ /* 0x000fe4000001164b */
[----:B------:R-:W-:Y:S02]  /*2c900*/  SHF.R.U32.HI R81, RZ, 0x8, R81 ;  /* 0x00000008ff517819 */ /* 0x000fe40000011651 */
[----:B------:R-:W-:-:S02]  /*2c910*/  SHF.R.U32.HI R76, RZ, 0x8, R76 ;  /* 0x00000008ff4c7819 */ /* 0x000fc4000001164c */
[----:B------:R-:W-:Y:S02]  /*2c920*/  PRMT R150, R88, 0x3340, R90 ;  /* 0x0000334058967816 */ /* 0x000fe4000000005a */
[----:B------:R-:W-:Y:S02]  /*2c930*/  LOP3.LUT R80, R78, 0xffff, RZ, 0xc0, !PT ;  /* 0x0000ffff4e507812 */ /* 0x000fe400078ec0ff */
[----:B------:R-:W-:Y:S02]  /*2c940*/  LOP3.LUT R75, R75, 0xffff, RZ, 0xc0, !PT ;  /* 0x0000ffff4b4b7812 */ /* 0x000fe400078ec0ff */
[----:B------:R-:W-:Y:S02]  /*2c950*/  LOP3.LUT R78, R84, 0xffff, RZ, 0xc0, !PT ;  /* 0x0000ffff544e7812 */ /* 0x000fe400078ec0ff */
[----:B------:R-:W-:Y:S02]  /*2c960*/  LOP3.LUT R81, R81, 0xffff, RZ, 0xc0, !PT ;  /* 0x0000ffff51517812 */ /* 0x000fe400078ec0ff */
[----:B------:R-:W-:-:S02]  /*2c970*/  LOP3.LUT R76, R76, 0xffff, RZ, 0xc0, !PT ;  /* 0x0000ffff4c4c7812 */ /* 0x000fc400078ec0ff */
[----:B------:R-:W-:Y:S02]  /*2c980*/  SHF.R.U32.HI R66, RZ, 0x8, R66 ;  /* 0x00000008ff427819 */ /* 0x000fe40000011642 */
[----:B------:R-:W-:Y:S02]  /*2c990*/  PRMT R144, R75, 0x3340, R76 ;  /* 0x000033404b907816 */ /* 0x000fe4000000004c */
[----:B------:R-:W-:Y:S02]  /*2c9a0*/  SHF.R.U32.HI R69, RZ, 0x8, R69 ;  /* 0x00000008ff457819 */ /* 0x000fe40000011645 */
[----:B------:R-:W-:Y:S02]  /*2c9b0*/  PRMT R149, R81, 0x3340, R0 ;  /* 0x0000334051957816 */ /* 0x000fe40000000000 */
[----:B------:R-:W-:Y:S02]  /*2c9c0*/  PRMT R235, R80, 0x3340, R78 ;  /* 0x0000334050eb7816 */ /* 0x000fe4000000004e */
[----:B------:R-:W-:-:S02]  /*2c9d0*/  SHF.R.U32.HI R67, RZ, 0x8, R67 ;  /* 0x00000008ff437819 */ /* 0x000fc40000011643 */
[----:B------:R-:W-:Y:S02]  /*2c9e0*/  SHF.R.U32.HI R10, RZ, 0x8, R131 ;  /* 0x00000008ff0a7819 */ /* 0x000fe40000011683 */
[----:B------:R-:W-:Y:S02]  /*2c9f0*/  LOP3.LUT R66, R66, 0xffff, RZ, 0xc0, !PT ;  /* 0x0000ffff42427812 */ /* 0x000fe400078ec0ff */
[----:B------:R-:W-:Y:S02]  /*2ca00*/  LOP3.LUT R69, R69, 0xffff, RZ, 0xc0, !PT ;  /* 0x0000ffff45457812 */ /* 0x000fe400078ec0ff */
[----:B------:R-:W-:Y:S02]  /*2ca10*/  LOP3.LUT R67, R67, 0xffff, RZ, 0xc0, !PT ;  /* 0x0000ffff43437812 */ /* 0x000fe400078ec0ff */
[----:B------:R-:W-:Y:S02]  /*2ca20*/  LOP3.LUT R10, R10, 0xffff, RZ, 0xc0, !PT ;  /* 0x0000ffff0a0a7812 */ /* 0x000fe400078ec0ff */
[----:B------:R-:W-:-:S02]  /*2ca30*/  PRMT R132, R66, 0x3340, R69 ;  /* 0x0000334042847816 */ /* 0x000fc40000000045 */
[----:B------:R-:W-:Y:S02]  /*2ca40*/  SHF.R.U32.HI R127, RZ, 0x8, R127 ;  /* 0x00000008ff7f7819 */ /* 0x000fe4000001167f */
[----:B------:R-:W-:Y:S02]  /*2ca50*/  SHF.R.U32.HI R158, RZ, 0x8, R128 ;  /* 0x00000008ff9e7819 */ /* 0x000fe40000011680 */
[----:B------:R-:W-:Y:S02]  /*2ca60*/  PRMT R130, R10, 0x3340, R67 ;  /* 0x000033400a827816 */ /* 0x000fe40000000043 */
[----:B------:R-:W-:Y:S02]  /*2ca70*/  LOP3.LUT R127, R127, 0xffff, RZ, 0xc0, !PT ;  /* 0x0000ffff7f7f7812 */ /* 0x000fe400078ec0ff */
[----:B------:R-:W-:Y:S02]  /*2ca80*/  LOP3.LUT R158, R158, 0xffff, RZ, 0xc0, !PT ;  /* 0x0000ffff9e9e7812 */ /* 0x000fe400078ec0ff */
[----:B------:R-:W-:-:S02]  /*2ca90*/  SHF.R.U32.HI R131, RZ, 0x8, R70 ;  /* 0x00000008ff837819 */ /* 0x000fc40000011646 */
[----:B------:R-:W-:Y:S02]  /*2caa0*/  SHF.R.U32.HI R145, RZ, 0x8, R77 ;  /* 0x00000008ff917819 */ /* 0x000fe4000001164d */
[----:B------:R-:W-:Y:S02]  /*2cab0*/  PRMT R158, R127, 0x3340, R158 ;  /* 0x000033407f9e7816 */ /* 0x000fe4000000009e */
[----:B------:R-:W-:Y:S02]  /*2cac0*/  SHF.R.U32.HI R127, RZ, 0x8, R129 ;  /* 0x00000008ff7f7819 */ /* 0x000fe40000011681 */
[----:B------:R-:W-:Y:S02]  /*2cad0*/  SHF.R.U32.HI R123, RZ, 0x8, R62 ;  /* 0x00000008ff7b7819 */ /* 0x000fe4000001163e */
[----:B------:R-:W-:Y:S02]  /*2cae0*/  SHF.R.U32.HI R129, RZ, 0x8, R61 ;  /* 0x00000008ff817819 */ /* 0x000fe4000001163d */
[----:B------:R-:W-:-:S02]  /*2caf0*/  SHF.R.U32.HI R128, RZ, 0x8, R64 ;  /* 0x00000008ff807819 */ /* 0x000fc40000011640 */
[----:B------:R-:W-:Y:S02]  /*2cb00*/  SHF.R.U32.HI R140, RZ, 0x8, R140 ;  /* 0x00000008ff8c7819 */ /* 0x000fe4000001168c */
[----:B------:R-:W-:Y:S02]  /*2cb10*/  SHF.R.U32.HI R141, RZ, 0x8, R141 ;  /* 0x00000008ff8d7819 */ /* 0x000fe4000001168d */
[----:B------:R-:W-:Y:S02]  /*2cb20*/  SHF.R.U32.HI R73, RZ, 0x8, R73 ;  /* 0x00000008ff497819 */ /* 0x000fe40000011649 */
[----:B------:R-:W-:Y:S02]  /*2cb30*/  SHF.R.U32.HI R122, RZ, 0x8, R122 ;  /* 0x00000008ff7a7819 */ /* 0x000fe4000001167a */
[----:B------:R-:W-:Y:S02]  /*2cb40*/  SHF.R.U32.HI R218, RZ, 0x8, R124 ;  /* 0x00000008ffda7819 */ /* 0x000fe4000001167c */
[----:B------:R-:W-:-:S02]  /*2cb50*/  LOP3.LUT R140, R140, 0xffff, RZ, 0xc0, !PT ;  /* 0x0000ffff8c8c7812 */ /* 0x000fc400078ec0ff */
[----:B------:R-:W-:Y:S02]  /*2cb60*/  LOP3.LUT R141, R141, 0xffff, RZ, 0xc0, !PT ;  /* 0x0000ffff8d8d7812 */ /* 0x000fe400078ec0ff */
[----:B------:R-:W-:Y:S02]  /*2cb70*/  LOP3.LUT R73, R73, 0xffff, RZ, 0xc0, !PT ;  /* 0x0000ffff49497812 */ /* 0x000fe400078ec0ff */
[----:B------:R-:W-:Y:S02]  /*2cb80*/  LOP3.LUT R122, R122, 0xffff, RZ, 0xc0, !PT ;  /* 0x0000ffff7a7a7812 */ /* 0x000fe400078ec0ff */
[----:B------:R-:W-:Y:S02]  /*2cb90*/  LOP3.LUT R218, R218, 0xffff, RZ, 0xc0, !PT ;  /* 0x0000ffffdada7812 */ /* 0x000fe400078ec0ff */
[----:B------:R-:W-:Y:S02]  /*2cba0*/  PRMT R223, R140, 0x3340, R141 ;  /* 0x000033408cdf7816 */ /* 0x000fe4000000008d */
[----:B------:R-:W-:-:S02]  /*2cbb0*/  PRMT R218, R122, 0x3340, R218 ;  /* 0x000033407ada7816 */ /* 0x000fc400000000da */
[----:B------:R-:W-:Y:S02]  /*2cbc0*/  PRMT R140, R73, 0x3340, R0 ;  /* 0x00003340498c7816 */ /* 0x000fe40000000000 */
[----:B------:R-:W-:Y:S02]  /*2cbd0*/  SHF.R.U32.HI R122, RZ, 0x8, R60 ;  /* 0x00000008ff7a7819 */ /* 0x000fe4000001163c */
[----:B------:R-:W-:Y:S02]  /*2cbe0*/  SHF.R.U32.HI R10, RZ, 0x8, R65 ;  /* 0x00000008ff0a7819 */ /* 0x000fe40000011641 */
[----:B----4-:R-:W-:Y:S02]  /*2cbf0*/  SHF.R.U32.HI R98, RZ, 0x8, R93 ;  /* 0x00000008ff627819 */ /* 0x010fe4000001165d */
        /* <DEDUP_REMOVED lines=24> */
[----:B------:R-:W-:-:S02]  /*2cd80*/  LOP3.LUT R128, R128, 0xffff, RZ, 0xc0, !PT ;  /* 0x0000ffff80807812 */ /* 0x000fc400078ec0ff */
[----:B------:R-:W-:-:S04]  /*2cd90*/  LOP3.LUT R10, R10, 0xffff, RZ, 0xc0, !PT ;  /* 0x0000ffff0a0a7812 */ /* 0x000fc800078ec0ff */
[----:B------:R-:W-:Y:S02]  /*2cda0*/  PRMT R128, R128, 0x3340, R10 ;  /* 0x0000334080807816 */ /* 0x000fe4000000000a */
[----:B------:R-:W-:-:S04]  /*2cdb0*/  SHF.R.U32.HI R10, RZ, 0x8, R119 ;  /* 0x00000008ff0a7819 */ /* 0x000fc80000011677 */
[----:B------:R-:W-:Y:S02]  /*2cdc0*/  LOP3.LUT R10, R10, 0xffff, RZ, 0xc0, !PT ;  /* 0x0000ffff0a0a7812 */ /* 0x000fe400078ec0ff */
[----:B------:R-:W-:Y:S02]  /*2cdd0*/  SHF.R.U32.HI R179, RZ, 0x8, R179 ;  /* 0x00000008ffb37819 */ /* 0x000fe400000116b3 */
[----:B------:R-:W-:Y:S02]  /*2cde0*/  SHF.R.U32.HI R181, RZ, 0x8, R181 ;  /* 0x00000008ffb57819 */ /* 0x000fe400000116b5 */
[----:B------:R-:W-:Y:S02]  /*2cdf0*/  SHF.R.U32.HI R183, RZ, 0x8, R183 ;  /* 0x00000008ffb77819 */ /* 0x000fe400000116b7 */
[----:B------:R-:W-:Y:S02]  /*2ce00*/  SHF.R.U32.HI R120, RZ, 0x8, R120 ;  /* 0x00000008ff787819 */ /* 0x000fe40000011678 */
[----:B------:R-:W-:-:S02]  /*2ce10*/  SHF.R.U32.HI R116, RZ, 0x8, R116 ;  /* 0x00000008ff747819 */ /* 0x000fc40000011674 */
[----:B------:R-:W-:Y:S02]  /*2ce20*/  PRMT R125, R10, 0x3340, R0 ;  /* 0x000033400a7d7816 */ /* 0x000fe40000000000 */
[----:B---3--:R-:W-:Y:S02]  /*2ce30*/  SHF.R.U32.HI R10, RZ, 0x8, R121 ;  /* 0x00000008ff0a7819 */ /* 0x008fe40000011679 */
[----:B------:R-:W-:Y:S02]  /*2ce40*/  SHF.R.U32.HI R49, RZ, 0x8, R49 ;  /* 0x00000008ff317819 */ /* 0x000fe40000011631 */
        /* <DEDUP_REMOVED lines=8> */
[----:B------:R-:W-:-:S02]  /*2ced0*/  PRMT R196, R183, 0x3340, R0 ;  /* 0x00003340b7c47816 */ /* 0x000fc40000000000 */
[--C-:B------:R-:W-:Y:S02]  /*2cee0*/  PRMT R183, R120, 0x3340, R0.reuse ;  /* 0x0000334078b77816 */ /* 0x100fe40000000000 */
[----:B------:R-:W-:Y:S02]  /*2cef0*/  PRMT R179, R116, 0x3340, R0 ;  /* 0x0000334074b37816 */ /* 0x000fe40000000000 */
[----:B------:R-:W-:Y:S02]  /*2cf00*/  PRMT R120, R10, 0x3340, R49 ;  /* 0x000033400a787816 */ /* 0x000fe40000000031 */
[----:B------:R-:W-:Y:S02]  /*2cf10*/  SHF.R.U32.HI R116, RZ, 0x8, R110 ;  /* 0x00000008ff747819 */ /* 0x000fe4000001166e */
[----:B------:R-:W-:Y:S02]  /*2cf20*/  SHF.R.U32.HI R110, RZ, 0x8, R44 ;  /* 0x00000008ff6e7819 */ /* 0x000fe4000001162c */
[----:B------:R-:W-:-:S02]  /*2cf30*/  SHF.R.U32.HI R10, RZ, 0x8, R45 ;  /* 0x00000008ff0a7819 */ /* 0x000fc4000001162d */
[----:B------:R-:W-:Y:S02]  /*2cf40*/  LOP3.LUT R110, R110, 0xffff, RZ, 0xc0, !PT ;  /* 0x0000ffff6e6e7812 */ /* 0x000fe400078ec0ff */
[----:B------:R-:W-:Y:S02]  /*2cf50*/  LOP3.LUT R10, R10, 0xffff, RZ, 0xc0, !PT ;  /* 0x0000ffff0a0a7812 */ /* 0x000fe400078ec0ff */
[----:B------:R-:W-:Y:S02]  /*2cf60*/  SHF.R.U32.HI R108, RZ, 0x8, R108 ;  /* 0x00000008ff6c7819 */ /* 0x000fe4000001166c */
[----:B------:R-:W-:Y:S02]  /*2cf70*/  PRMT R110, R110, 0x3340, R10 ;  /* 0x000033406e6e7816 */ /* 0x000fe4000000000a */
        /* <DEDUP_REMOVED lines=10> */
[----:B------:R-:W-:Y:S02]  /*2d020*/  SHF.R.U32.HI R108, RZ, 0x8, R107 ;  /* 0x00000008ff6c7819 */ /* 0x000fe4000001166b */
[----:B------:R-:W-:Y:S02]  /*2d030*/  SHF.R.U32.HI R102, RZ, 0x8, R105 ;  /* 0x00000008ff667819 */ /* 0x000fe40000011669 */
[----:B------:R-:W-:Y:S02]  /*2d040*/  SHF.R.U32.HI R12, RZ, 0x8, R104 ;  /* 0x00000008ff0c7819 */ /* 0x000fe40000011668 */
[----:B--2---:R-:W-:-:S02]  /*2d050*/  SHF.R.U32.HI R10, RZ, 0x8, R109 ;  /* 0x00000008ff0a7819 */ /* 0x004fc4000001166d */
[----:B------:R-:W-:Y:S02]  /*2d060*/  LOP3.LUT R108, R108, 0xffff, RZ, 0xc0, !PT ;  /* 0x0000ffff6c6c7812 */ /* 0x000fe400078ec0ff */
[----:B------:R-:W-:Y:S02]  /*2d070*/  LOP3.LUT R12, R12, 0xffff, RZ, 0xc0, !PT ;  /* 0x0000ffff0c0c7812 */ /* 0x000fe400078ec0ff */
[----:B------:R-:W-:Y:S02]  /*2d080*/  LOP3.LUT R102, R102, 0xffff, RZ, 0xc0, !PT ;  /* 0x0000ffff66667812 */ /* 0x000fe400078ec0ff */
[----:B------:R-:W-:Y:S02]  /*2d090*/  LOP3.LUT R10, R10, 0xffff, RZ, 0xc0, !PT ;  /* 0x0000ffff0a0a7812 */ /* 0x000fe400078ec0ff */
[----:B------:R-:W-:Y:S02]  /*2d0a0*/  PRMT R108, R108, 0x3340, R12 ;  /* 0x000033406c6c7816 */ /* 0x000fe4000000000c */
[----:B------:R-:W-:-:S02]  /*2d0b0*/  PRMT R102, R102, 0x3340, R10 ;  /* 0x0000334066667816 */ /* 0x000fc4000000000a */
[----:B------:R-:W-:Y:S02]  /*2d0c0*/  SHF.R.U32.HI R94, RZ, 0x8, R100 ;  /* 0x00000008ff5e7819 */ /* 0x000fe40000011664 */
[----:B------:R-:W-:Y:S02]  /*2d0d0*/  SHF.R.U32.HI R100, RZ, 0x8, R34 ;  /* 0x00000008ff647819 */ /* 0x000fe40000011622 */
[----:B------:R-:W-:Y:S02]  /*2d0e0*/  SHF.R.U32.HI R12, RZ, 0x8, R99 ;  /* 0x00000008ff0c7819 */ /* 0x000fe40000011663 */
[----:B------:R-:W-:Y:S02]  /*2d0f0*/  SHF.R.U32.HI R10, RZ, 0x8, R33 ;  /* 0x00000008ff0a7819 */ /* 0x000fe40000011621 */
[----:B------:R-:W-:Y:S02]  /*2d100*/  LOP3.LUT R100, R100, 0xffff, RZ, 0xc0, !PT ;  /* 0x0000ffff64647812 */ /* 0x000fe400078ec0ff */
[----:B------:R-:W-:-:S02]  /*2d110*/  LOP3.LUT R94, R94, 0xffff, RZ, 0xc0, !PT ;  /* 0x0000ffff5e5e7812 */ /* 0x000fc400078ec0ff */
[----:B------:R-:W-:Y:S02]  /*2d120*/  LOP3.LUT R12, R12, 0xffff, RZ, 0xc0, !PT ;  /* 0x0000ffff0c0c7812 */ /* 0x000fe400078ec0ff */
[----:B------:R-:W-:Y:S02]  /*2d130*/  LOP3.LUT R10, R10, 0xffff, RZ, 0xc0, !PT ;  /* 0x0000ffff0a0a7812 */ /* 0x000fe400078ec0ff */
[----:B------:R-:W-:Y:S02]  /*2d140*/  PRMT R94, R94, 0x3340, R12 ;  /* 0x000033405e5e7816 */ /* 0x000fe4000000000c */
[----:B------:R-:W-:Y:S02]  /*2d150*/  PRMT R100, R100, 0x3340, R10 ;  /* 0x0000334064647816 */ /* 0x000fe4000000000a */
[----:B------:R-:W-:Y:S02]  /*2d160*/  SHF.R.U32.HI R10, RZ, 0x8, R28 ;  /* 0x00000008ff0a7819 */ /* 0x000fe4000001161c */
[----:B------:R-:W-:-:S02]  /*2d170*/  SHF.R.U32.HI R12, RZ, 0x8, R30 ;  /* 0x00000008ff0c7819 */ /* 0x000fc4000001161e */
[----:B------:R-:W-:Y:S02]  /*2d180*/  LOP3.LUT R10, R10, 0xffff, RZ, 0xc0, !PT ;  /* 0x0000ffff0a0a7812 */ /* 0x000fe400078ec0ff */
[----:B------:R-:W-:Y:S02]  /*2d190*/  LOP3.LUT R12, R12, 0xffff, RZ, 0xc0, !PT ;  /* 0x0000ffff0c0c7812 */ /* 0x000fe400078ec0ff */
[----:B------:R-:W-:Y:S02]  /*2d1a0*/  SHF.R.U32.HI R167, RZ, 0x8, R155 ;  /* 0x00000008ffa77819 */ /* 0x000fe4000001169b */
[----:B------:R-:W-:Y:S02]  /*2d1b0*/  SHF.R.U32.HI R155, RZ, 0x8, R95 ;  /* 0x00000008ff9b7819 */ /* 0x000fe4000001165f */
[----:B------:R-:W-:Y:S02]  /*2d1c0*/  SHF.R.U32.HI R95, RZ, 0x8, R241 ;  /* 0x00000008ff5f7819 */ /* 0x000fe400000116f1 */
[----:B------:R-:W-:-:S02]  /*2d1d0*/  SHF.R.U32.HI R92, RZ, 0x8, R92 ;  /* 0x00000008ff5c7819 */ /* 0x000fc4000001165c */
[----:B------:R-:W-:Y:S02]  /*2d1e0*/  PRMT R241, R10, 0x3340, R12 ;  /* 0x000033400af17816 */ /* 0x000fe4000000000c */
[----:B------:R-:W-:Y:S02]  /*2d1f0*/  SHF.R.U32.HI R10, RZ, 0x8, R91 ;  /* 0x00000008ff0a7819 */ /* 0x000fe4000001165b */
[----:B------:R-:W-:Y:S02]  /*2d200*/  LOP3.LUT R92, R92, 0xffff, RZ, 0xc0, !PT ;  /* 0x0000ffff5c5c7812 */ /* 0x000fe400078ec0ff */
[----:B------:R-:W-:Y:S02]  /*2d210*/  LOP3.LUT R10, R10, 0xffff, RZ, 0xc0, !PT ;  /* 0x0000ffff0a0a7812 */ /* 0x000fe400078ec0ff */
[----:B------:R-:W-:Y:S02]  /*2d220*/  PRMT R151, R92, 0x3340, R0 ;  /* 0x000033405c977816 */ /* 0x000fe40000000000 */
[----:B------:R-:W-:-:S02]  /*2d230*/  SHF.R.U32.HI R117, RZ, 0x8, R117 ;  /* 0x00000008ff757819 */ /* 0x000fc40000011675 */
[----:B------:R-:W-:Y:S02]  /*2d240*/  SHF.R.U32.HI R18, RZ, 0x8, R20 ;  /* 0x00000008ff127819 */ /* 0x000fe40000011614 */
[----:B------:R-:W-:Y:S02]  /*2d250*/  SHF.R.U32.HI R20, RZ, 0x8, R63 ;  /* 0x00000008ff147819 */ /* 0x000fe4000001163f */
[----:B------:R-:W-:Y:S02]  /*2d260*/  SHF.R.U32.HI R78, RZ, 0x8, R8 ;  /* 0x00000008ff4e7819 */ /* 0x000fe40000011608 */
[----:B------:R-:W-:Y:S02]  /*2d270*/  LOP3.LUT R117, R117, 0xffff, RZ, 0xc0, !PT ;  /* 0x0000ffff75757812 */ /* 0x000fe400078ec0ff */
[----:B------:R-:W-:Y:S02]  /*2d280*/  SHF.R.U32.HI R8, RZ, 0x8, R9 ;  /* 0x00000008ff087819 */ /* 0x000fe40000011609 */
[----:B------:R-:W-:-:S02]  /*2d290*/  LOP3.LUT R18, R18, 0xffff, RZ, 0xc0, !PT ;  /* 0x0000ffff12127812 */ /* 0x000fc400078ec0ff */
[----:B------:R-:W-:Y:S02]  /*2d2a0*/  LOP3.LUT R20, R20, 0xffff, RZ, 0xc0, !PT ;  /* 0x0000ffff14147812 */ /* 0x000fe400078ec0ff */
[----:B------:R-:W-:Y:S02]  /*2d2b0*/  PRMT R185, R117, 0x3340, R0 ;  /* 0x0000334075b97816 */ /* 0x000fe40000000000 */
[----:B------:R-:W-:Y:S02]  /*2d2c0*/  LOP3.LUT R78, R78, 0xffff, RZ, 0xc0, !PT ;  /* 0x0000ffff4e4e7812 */ /* 0x000fe400078ec0ff */
[----:B------:R-:W-:Y:S02]  /*2d2d0*/  LOP3.LUT R8, R8, 0xffff, RZ, 0xc0, !PT ;  /* 0x0000ffff08087812 */ /* 0x000fe400078ec0ff */
[----:B------:R-:W-:Y:S02]  /*2d2e0*/  SHF.R.U32.HI R117, RZ, 0x8, R239 ;  /* 0x00000008ff757819 */ /* 0x000fe400000116ef */
[----:B------:R-:W-:-:S02]  /*2d2f0*/  PRMT R239, R18, 0x3340, R20 ;  /* 0x0000334012ef7816 */ /* 0x000fc40000000014 */
[----:B------:R-:W-:Y:S02]  /*2d300*/  SHF.R.U32.HI R18, RZ, 0x8, R96 ;  /* 0x00000008ff127819 */ /* 0x000fe40000011660 */
[----:B----4-:R-:W-:-:S04]  /*2d310*/  SHF.R.U32.HI R12, RZ, 0x8, R93 ;  /* 0x00000008ff0c7819 */ /* 0x010fc8000001165d */
[----:B------:R-:W-:-:S04]  /*2d320*/  LOP3.LUT R12, R12, 0xffff, RZ, 0xc0, !PT ;  /* 0x0000ffff0c0c7812 */ /* 0x000fc800078ec0ff */
[----:B------:R-:W-:Y:S02]  /*2d330*/  PRMT R92, R10, 0x3340, R12 ;  /* 0x000033400a5c7816 */ /* 0x000fe4000000000c */
[----:B------:R-:W-:Y:S02]  /*2d340*/  SHF.R.U32.HI R10, RZ, 0x8, R22 ;  /* 0x00000008ff0a7819 */ /* 0x000fe40000011616 */
[----:B------:R-:W-:Y:S02]  /*2d350*/  SHF.R.U32.HI R12, RZ, 0x8, R23 ;  /* 0x00000008ff0c7819 */ /* 0x000fe40000011617 */
[----:B------:R-:W-:Y:S02]  /*2d360*/  LOP3.LUT R10, R10, 0xffff, RZ, 0xc0, !PT ;  /* 0x0000ffff0a0a7812 */ /* 0x000fe400078ec0ff */
[----:B------:R-:W-:Y:S02]  /*2d370*/  LOP3.LUT R12, R12, 0xffff, RZ, 0xc0, !PT ;  /* 0x0000ffff0c0c7812 */ /* 0x000fe400078ec0ff */
[----:B------:R-:W-:-:S02]  /*2d380*/  SHF.R.U32.HI R93, RZ, 0x8, R242 ;  /* 0x00000008ff5d7819 */ /* 0x000fc400000116f2 */
[----:B------:R-:W-:Y:S02]  /*2d390*/  PRMT R242, R10, 0x3340, R12 ;  /* 0x000033400af27816 */ /* 0x000fe4000000000c */
[----:B------:R-:W-:Y:S02]  /*2d3a0*/  SHF.R.U32.HI R10, RZ, 0x8, R88 ;  /* 0x00000008ff0a7819 */ /* 0x000fe40000011658 */
[----:B------:R-:W-:Y:S02]  /*2d3b0*/  SHF.R.U32.HI R84, RZ, 0x8, R84 ;  /* 0x00000008ff547819 */ /* 0x000fe40000011654 */
[----:B------:R-:W-:Y:S02]  /*2d3c0*/  LOP3.LUT R10, R10, 0xffff, RZ, 0xc0, !PT ;  /* 0x0000ffff0a0a7812 */ /* 0x000fe400078ec0ff */
[----:B------:R-:W-:Y:S02]  /*2d3d0*/  SHF.R.U32.HI R9, RZ, 0x8, R79 ;  /* 0x00000008ff097819 */ /* 0x000fe4000001164f */
[----:B------:R-:W-:-:S02]  /*2d3e0*/  SHF.R.U32.HI R74, RZ, 0x8, R74 ;  /* 0x00000008ff4a7819 */ /* 0x000fc4000001164a */
[----:B------:R-:W-:Y:S02]  /*2d3f0*/  PRMT R88, R10, 0x3340, R0 ;  /* 0x000033400a587816 */ /* 0x000fe40000000000 */
[----:B------:R-:W-:Y:S02]  /*2d400*/  LOP3.LUT R84, R84, 0xffff, RZ, 0xc0, !PT ;  /* 0x0000ffff54547812 */ /* 0x000fe400078ec0ff */
[----:B------:R-:W-:Y:S02]  /*2d410*/  LOP3.LUT R9, R9, 0xffff, RZ, 0xc0, !PT ;  /* 0x0000ffff09097812 */ /* 0x000fe400078ec0ff */
[----:B------:R-:W-:Y:S02]  /*2d420*/  PRMT R78, R78, 0x3340, R8 ;  /* 0x000033404e4e7816 */ /* 0x000fe40000000008 */
[----:B------:R-:W-:Y:S02]  /*2d430*/  SHF.R.U32.HI R8, RZ, 0x8, R75 ;  /* 0x00000008ff087819 */ /* 0x000fe4000001164b */
[----:B------:R-:W-:-:S02]  /*2d440*/  SHF.R.U32.HI R10, RZ, 0x8, R80 ;  /* 0x00000008ff0a7819 */ /* 0x000fc40000011650 */
[----:B------:R-:W-:Y:S02]  /*2d450*/  SHF.R.U32.HI R6, RZ, 0x8, R6 ;  /* 0x00000008ff067819 */ /* 0x000fe40000011606 */
[----:B------:R-:W-:Y:S02]  /*2d460*/  LOP3.LUT R98, R98, 0xffff, RZ, 0xc0, !PT ;  /* 0x0000ffff62627812 */ /* 0x000fe400078ec0ff */
[----:B------:R-:W-:Y:S02]  /*2d470*/  LOP3.LUT R18, R18, 0xffff, RZ, 0xc0, !PT ;  /* 0x0000ffff12127812 */ /* 0x000fe400078ec0ff */
[----:B------:R-:W-:Y:S02]  /*2d480*/  LOP3.LUT R74, R74, 0xffff, RZ, 0xc0, !PT ;  /* 0x0000ffff4a4a7812 */ /* 0x000fe400078ec0ff */
[----:B------:R-:W-:Y:S02]  /*2d490*/  PRMT R84, R84, 0x3340, R9 ;  /* 0x0000334054547816 */ /* 0x000fe40000000009 */
[----:B------:R-:W-:-:S02]  /*2d4a0*/  SHF.R.U32.HI R9, RZ, 0x8, R81 ;  /* 0x00000008ff097819 */ /* 0x000fc40000011651 */
[----:B------:R-:W-:Y:S02]  /*2d4b0*/  SHF.R.U32.HI R252, RZ, 0x8, R252 ;  /* 0x00000008fffc7819 */ /* 0x000fe400000116fc */
[----:B------:R-:W-:Y:S02]  /*2d4c0*/  SHF.R.U32.HI R7, RZ, 0x8, R7 ;  /* 0x00000008ff077819 */ /* 0x000fe40000011607 */
[----:B------:R-:W-:Y:S02]  /*2d4d0*/  LOP3.LUT R8, R8, 0xffff, RZ, 0xc0, !PT ;  /* 0x0000ffff08087812 */ /* 0x000fe400078ec0ff */
        /* <DEDUP_REMOVED lines=8> */
[----:B------:R-:W-:-:S02]  /*2d560*/  LOP3.LUT R7, R7, 0xffff, RZ, 0xc0, !PT ;  /* 0x0000ffff07077812 */ /* 0x000fc400078ec0ff */
[----:B------:R-:W-:Y:S02]  /*2d570*/  PRMT R74, R8, 0x3340, R10 ;  /* 0x00003340084a7816 */ /* 0x000fe4000000000a */
[----:B------:R-:W-:Y:S02]  /*2d580*/  PRMT R75, R6, 0x3340, R0 ;  /* 0x00003340064b7816 */ /* 0x000fe40000000000 */
[----:B------:R-:W-:Y:S02]  /*2d590*/  SHF.R.U32.HI R87, RZ, 0x8, R87 ;  /* 0x00000008ff577819 */ /* 0x000fe40000011657 */
[----:B------:R-:W-:Y:S02]  /*2d5a0*/  SHF.R.U32.HI R6, RZ, 0x8, R66 ;  /* 0x00000008ff067819 */ /* 0x000fe40000011642 */
[----:B------:R-:W-:Y:S01]  /*2d5b0*/  SHF.R.U32.HI R8, RZ, 0x8, R67 ;  /* 0x00000008ff087819 */ /* 0x000fe20000011643 */
[----:B------:R-:W2:Y:S01]  /*2d5c0*/  LDL.LU R66, [R1+0x68] ;  /* 0x0000680001427983 */ /* 0x000ea20000300800 */
[----:B------:R-:W-:-:S02]  /*2d5d0*/  SHF.R.U32.HI R16, RZ, 0x8, R16 ;  /* 0x00000008ff107819 */ /* 0x000fc40000011610 */
[----:B------:R-:W-:Y:S02]  /*2d5e0*/  SHF.R.U32.HI R19, RZ, 0x8, R19 ;  /* 0x00000008ff137819 */ /* 0x000fe40000011613 */
[----:B------:R-:W-:Y:S02]  /*2d5f0*/  SHF.R.U32.HI R51, RZ, 0x8, R51 ;  /* 0x00000008ff337819 */ /* 0x000fe40000011633 */
[----:B------:R-:W-:Y:S02]  /*2d600*/  LOP3.LUT R90, R90, 0xffff, RZ, 0xc0, !PT ;  /* 0x0000ffff5a5a7812 */ /* 0x000fe400078ec0ff */
[----:B------:R-:W-:Y:S02]  /*2d610*/  LOP3.LUT R18, R18, 0xffff, RZ, 0xc0, !PT ;  /* 0x0000ffff12127812 */ /* 0x000fe400078ec0ff */
[----:B------:R-:W-:Y:S02]  /*2d620*/  SHF.R.U32.HI R56, RZ, 0x8, R56 ;  /* 0x00000008ff387819 */ /* 0x000fe40000011638 */
[----:B------:R-:W-:-:S02]  /*2d630*/  PRMT R80, R9, 0x3340, R80 ;  /* 0x0000334009507816 */ /* 0x000fc40000000050 */
[----:B------:R-:W-:Y:S02]  /*2d640*/  PRMT R81, R7, 0x3340, R0 ;  /* 0x0000334007517816 */ /* 0x000fe40000000000 */
[----:B------:R-:W-:Y:S02]  /*2d650*/  LOP3.LUT R87, R87, 0xffff, RZ, 0xc0, !PT ;  /* 0x0000ffff57577812 */ /* 0x000fe400078ec0ff */
[----:B------:R-:W-:Y:S02]  /*2d660*/  SHF.R.U32.HI R54, RZ, 0x8, R54 ;  /* 0x00000008ff367819 */ /* 0x000fe40000011636 */
[----:B------:R-:W-:Y:S02]  /*2d670*/  SHF.R.U32.HI R7, RZ, 0x8, R69 ;  /* 0x00000008ff077819 */ /* 0x000fe40000011645 */
[----:B------:R-:W-:Y:S01]  /*2d680*/  SHF.R.U32.HI R9, RZ, 0x8, R76 ;  /* 0x00000008ff097819 */ /* 0x000fe2000001164c */
[----:B------:R-:W3:Y:S01]  /*2d690*/  LDL.LU R69, [R1+0x64] ;  /* 0x0000640001457983 */ /* 0x000ee20000300800 */
[----:B------:R-:W-:-:S02]  /*2d6a0*/  LOP3.LUT R6, R6, 0xffff, RZ, 0xc0, !PT ;  /* 0x0000ffff06067812 */ /* 0x000fc400078ec0ff */
[----:B------:R-:W-:Y:S02]  /*2d6b0*/  LOP3.LUT R8, R8, 0xffff, RZ, 0xc0, !PT ;  /* 0x0000ffff08087812 */ /* 0x000fe400078ec0ff */
[----:B------:R-:W-:Y:S02]  /*2d6c0*/  SHF.R.U32.HI R55, RZ, 0x8, R55 ;  /* 0x00000008ff377819 */ /* 0x000fe40000011637 */
[----:B------:R-:W-:Y:S02]  /*2d6d0*/  LOP3.LUT R16, R16, 0xffff, RZ, 0xc0, !PT ;  /* 0x0000ffff10107812 */ /* 0x000fe400078ec0ff */
[----:B------:R-:W-:Y:S02]  /*2d6e0*/  LOP3.LUT R19, R19, 0xffff, RZ, 0xc0, !PT ;  /* 0x0000ffff13137812 */ /* 0x000fe400078ec0ff */
[----:B------:R-:W-:Y:S02]  /*2d6f0*/  LOP3.LUT R51, R51, 0xffff, RZ, 0xc0, !PT ;  /* 0x0000ffff33337812 */ /* 0x000fe400078ec0ff */
[----:B------:R-:W-:-:S02]  /*2d700*/  PRMT R90, R90, 0x3340, R18 ;  /* 0x000033405a5a7816 */ /* 0x000fc40000000012 */
[----:B------:R-:W-:Y:S02]  /*2d710*/  SHF.R.U32.HI R175, RZ, 0x8, R153 ;  /* 0x00000008ffaf7819 */ /* 0x000fe40000011699 */
[----:B------:R-:W-:Y:S02]  /*2d720*/  LOP3.LUT R56, R56, 0xffff, RZ, 0xc0, !PT ;  /* 0x0000ffff38387812 */ /* 0x000fe400078ec0ff */
[----:B------:R-:W-:Y:S02]  /*2d730*/  SHF.R.U32.HI R18, RZ, 0x8, R68 ;  /* 0x00000008ff127819 */ /* 0x000fe40000011644 */
[----:B------:R-:W-:Y:S01]  /*2d740*/  PRMT R153, R87, 0x3340, R0 ;  /* 0x0000334057997816 */ /* 0x000fe20000000000 */
[----:B------:R-:W4:Y:S01]  /*2d750*/  LDL.LU R68, [R1+0x5c] ;  /* 0x00005c0001447983 */ /* 0x000f220000300800 */
[----:B------:R-:W-:Y:S02]  /*2d760*/  LOP3.LUT R54, R54, 0xffff, RZ, 0xc0, !PT ;  /* 0x0000ffff36367812 */ /* 0x000fe400078ec0ff */
[----:B------:R-:W-:Y:S01]  /*2d770*/  LOP3.LUT R7, R7, 0xffff, RZ, 0xc0, !PT ;  /* 0x0000ffff07077812 */ /* 0x000fe200078ec0ff */
[----:B------:R-:W4:Y:S01]  /*2d780*/  LDL.LU R67, [R1+0x60] ;  /* 0x0000600001437983 */ /* 0x000f220000300800 */
[----:B------:R-:W-:-:S02]  /*2d790*/  LOP3.LUT R9, R9, 0xffff, RZ, 0xc0, !PT ;  /* 0x0000ffff09097812 */ /* 0x000fc400078ec0ff */
[----:B------:R-:W-:Y:S02]  /*2d7a0*/  PRMT R76, R6, 0x3340, R8 ;  /* 0x00003340064c7816 */ /* 0x000fe40000000008 */
[----:B------:R-:W-:Y:S02]  /*2d7b0*/  LOP3.LUT R55, R55, 0xffff, RZ, 0xc0, !PT ;  /* 0x0000ffff37377812 */ /* 0x000fe400078ec0ff */
[----:B------:R-:W-:Y:S02]  /*2d7c0*/  PRMT R87, R16, 0x3340, R19 ;  /* 0x0000334010577816 */ /* 0x000fe40000000013 */
[----:B------:R-:W-:Y:S02]  /*2d7d0*/  SHF.R.U32.HI R6, RZ, 0x8, R64 ;  /* 0x00000008ff067819 */ /* 0x000fe40000011640 */
[----:B------:R-:W-:Y:S01]  /*2d7e0*/  SHF.R.U32.HI R19, RZ, 0x8, R62 ;  /* 0x00000008ff137819 */ /* 0x000fe2000001163e */
[----:B------:R-:W4:Y:S01]  /*2d7f0*/  LDL.LU R64, [R1+0x278] ;  /* 0x0002780001407983 */ /* 0x000f220000300800 */
[----:B------:R-:W-:-:S02]  /*2d800*/  PRMT R121, R51, 0x3340, R0 ;  /* 0x0000334033797816 */ /* 0x000fc40000000000 */
[----:B------:R-:W-:Y:S01]  /*2d810*/  SHF.R.U32.HI R10, RZ, 0x8, R70 ;  /* 0x00000008ff0a7819 */ /* 0x000fe20000011646 */
[----:B------:R-:W4:Y:S01]  /*2d820*/  LDL.LU R62, [R1+0x270] ;  /* 0x00027000013e7983 */ /* 0x000f220000300800 */
[----:B------:R-:W-:Y:S02]  /*2d830*/  SHF.R.U32.HI R57, RZ, 0x8, R57 ;  /* 0x00000008ff397819 */ /* 0x000fe40000011639 */
[----:B------:R-:W-:Y:S01]  /*2d840*/  PRMT R119, R56, 0x3340, R0 ;  /* 0x0000334038777816 */ /* 0x000fe20000000000 */
[----:B------:R-:W4:Y:S01]  /*2d850*/  LDL.LU R51, [R1+0x48] ;  /* 0x0000480001337983 */ /* 0x000f220000300800 */
[----:B------:R-:W-:Y:S02]  /*2d860*/  PRMT R70, R7, 0x3340, R9 ;  /* 0x0000334007467816 */ /* 0x000fe40000000009 */
[----:B------:R-:W-:Y:S01]  /*2d870*/  SHF.R.U32.HI R59, RZ, 0x8, R59 ;  /* 0x00000008ff3b7819 */ /* 0x000fe2000001163b */
[----:B------:R-:W4:Y:S01]  /*2d880*/  LDL.LU R56, [R1+0x274] ;  /* 0x0002740001387983 */ /* 0x000f220000300800 */
[----:B------:R-:W-:-:S02]  /*2d890*/  PRMT R118, R54, 0x3340, R55 ;  /* 0x0000334036767816 */ /* 0x000fc40000000037 */
[----:B------:R-:W-:Y:S01]  /*2d8a0*/  SHF.R.U32.HI R71, RZ, 0x8, R71 ;  /* 0x00000008ff477819 */ /* 0x000fe20000011647 */
[----:B------:R-:W4:Y:S01]  /*2d8b0*/  LDL.LU R54, [R1+0x268] ;  /* 0x0002680001367983 */ /* 0x000f220000300800 */
[----:B------:R-:W-:Y:S02]  /*2d8c0*/  SHF.R.U32.HI R7, RZ, 0x8, R61 ;  /* 0x00000008ff077819 */ /* 0x000fe4000001163d */
[----:B------:R-:W-:Y:S01]  /*2d8d0*/  LOP3.LUT R57, R57, 0xffff, RZ, 0xc0, !PT ;  /* 0x0000ffff39397812 */ /* 0x000fe200078ec0ff */
[----:B------:R-:W4:Y:S01]  /*2d8e0*/  LDL.LU R55, [R1+0x44] ;  /* 0x0000440001377983 */ /* 0x000f220000300800 */
[----:B------:R-:W-:Y:S02]  /*2d8f0*/  LOP3.LUT R59, R59, 0xffff, RZ, 0xc0, !PT ;  /* 0x0000ffff3b3b7812 */ /* 0x000fe400078ec0ff */
[----:B------:R-:W-:Y:S01]  /*2d900*/  LOP3.LUT R71, R71, 0xffff, RZ, 0xc0, !PT ;  /* 0x0000ffff47477812 */ /* 0x000fe200078ec0ff */
[----:B------:R-:W4:Y:S01]  /*2d910*/  LDL.LU R61, [R1+0x7c] ;  /* 0x00007c00013d7983 */ /* 0x000f220000300800 */
[----:B------:R-:W-:-:S02]  /*2d920*/  LOP3.LUT R7, R7, 0xffff, RZ, 0xc0, !PT ;  /* 0x0000ffff07077812 */ /* 0x000fc400078ec0ff */
[----:B------:R-:W-:Y:S01]  /*2d930*/  SHF.R.U32.HI R58, RZ, 0x8, R58 ;  /* 0x00000008ff3a7819 */ /* 0x000fe2000001163a */
[----:B------:R-:W4:Y:S01]  /*2d940*/  LDL.LU R49, [R1+0x90] ;  /* 0x0000900001317983 */ /* 0x000f220000300800 */
[----:B------:R-:W-:Y:S02]  /*2d950*/  PRMT R124, R57, 0x3340, R59 ;  /* 0x00003340397c7816 */ /* 0x000fe4000000003b */
[----:B------:R-:W-:Y:S01]  /*2d960*/  PRMT R71, R71, 0x3340, R7 ;  /* 0x0000334047477816 */ /* 0x000fe20000000007 */
[----:B------:R-:W4:Y:S01]  /*2d970*/  LDL.LU R57, [R1+0x8c] ;  /* 0x00008c0001397983 */ /* 0x000f220000300800 */
[----:B------:R-:W-:-:S03]  /*2d980*/  SHF.R.U32.HI R7, RZ, 0x8, R65 ;  /* 0x00000008ff077819 */ /* 0x000fc60000011641 */
[----:B------:R-:W4:Y:S01]  /*2d990*/  LDL.LU R65, [R1+0x280] ;  /* 0x0002800001417983 */ /* 0x000f220000300800 */
[----:B------:R-:W-:-:S03]  /*2d9a0*/  LOP3.LUT R58, R58, 0xffff, RZ, 0xc0, !PT ;  /* 0x0000ffff3a3a7812 */ /* 0x000fc600078ec0ff */
[----:B------:R-:W4:Y:S01]  /*2d9b0*/  LDL.LU R59, [R1+0x88] ;  /* 0x00008800013b7983 */ /* 0x000f220000300800 */
[----:B------:R-:W-:Y:S02]  /*2d9c0*/  LOP3.LUT R122, R122, 0xffff, RZ, 0xc0, !PT ;  /* 0x0000ffff7a7a7812 */ /* 0x000fe400078ec0ff */
[----:B------:R-:W-:Y:S02]  /*2d9d0*/  LOP3.LUT R19, R19, 0xffff, RZ, 0xc0, !PT ;  /* 0x0000ffff13137812 */ /* 0x000fe400078ec0ff */
[----:B------:R-:W-:Y:S02]  /*2d9e0*/  LOP3.LUT R6, R6, 0xffff, RZ, 0xc0, !PT ;  /* 0x0000ffff06067812 */ /* 0x000fe400078ec0ff */
[----:B------:R-:W-:Y:S02]  /*2d9f0*/  PRMT R122, R58, 0x3340, R122 ;  /* 0x000033403a7a7816 */ /* 0x000fe4000000007a */
[----:B------:R-:W-:Y:S01]  /*2da00*/  PRMT R19, R19, 0x3340, R6 ;  /* 0x0000334013137816 */ /* 0x000fe20000000006 */
[----:B------:R-:W4:Y:S01]  /*2da10*/  LDL.LU R58, [R1+0x84] ;  /* 0x00008400013a7983 */ /* 0x000f220000300800 */
[----:B------:R-:W-:-:S03]  /*2da20*/  SHF.R.U32.HI R6, RZ, 0x8, R60 ;  /* 0x00000008ff067819 */ /* 0x000fc6000001163c */
[----:B------:R-:W4:Y:S04]  /*2da30*/  LDL.LU R60, [R1+0x80] ;  /* 0x00008000013c7983 */ /* 0x000f280000300800 */
[----:B------:R-:W4:Y:S01]  /*2da40*/  LDL.LU R44, [R1+0x284] ;  /* 0x00028400012c7983 */ /* 0x000f220000300800 */
[----:B------:R-:W-:Y:S02]  /*2da50*/  LOP3.LUT R18, R18, 0xffff, RZ, 0xc0, !PT ;  /* 0x0000ffff12127812 */ /* 0x000fe400078ec0ff */
[----:B------:R-:W-:Y:S02]  /*2da60*/  LOP3.LUT R10, R10, 0xffff, RZ, 0xc0, !PT ;  /* 0x0000ffff0a0a7812 */ /* 0x000fe400078ec0ff */
[----:B------:R-:W-:Y:S02]  /*2da70*/  SHF.R.U32.HI R53, RZ, 0x8, R53 ;  /* 0x00000008ff357819 */ /* 0x000fe40000011635 */
[----:B------:R-:W-:-:S02]  /*2da80*/  LOP3.LUT R6, R6, 0xffff, RZ, 0xc0, !PT ;  /* 0x0000ffff06067812 */ /* 0x000fc400078ec0ff */
[----:B------:R-:W-:Y:S02]  /*2da90*/  LOP3.LUT R7, R7, 0xffff, RZ, 0xc0, !PT ;  /* 0x0000ffff07077812 */ /* 0x000fe400078ec0ff */
[----:B------:R-:W-:Y:S02]  /*2daa0*/  PRMT R18, R18, 0x3340, R10 ;  /* 0x0000334012127816 */ /* 0x000fe4000000000a */
[----:B------:R-:W-:Y:S02]  /*2dab0*/  LOP3.LUT R53, R53, 0xffff, RZ, 0xc0, !PT ;  /* 0x0000ffff35357812 */ /* 0x000fe400078ec0ff */
[----:B------:R-:W-:Y:S02]  /*2dac0*/  SHF.R.U32.HI R43, RZ, 0x8, R43 ;  /* 0x00000008ff2b7819 */ /* 0x000fe4000001162b */
[----:B------:R-:W-:Y:S02]  /*2dad0*/  SHF.R.U32.HI R112, RZ, 0x8, R112 ;  /* 0x00000008ff707819 */ /* 0x000fe40000011670 */
[----:B------:R-:W-:-:S02]  /*2dae0*/  SHF.R.U32.HI R114, RZ, 0x8, R114 ;  /* 0x00000008ff727819 */ /* 0x000fc40000011672 */
[----:B------:R-:W-:Y:S02]  /*2daf0*/  SHF.R.U32.HI R181, RZ, 0x8, R115 ;  /* 0x00000008ffb57819 */ /* 0x000fe40000011673 */
[----:B------:R-:W-:Y:S02]  /*2db00*/  SHF.R.U32.HI R48, RZ, 0x8, R48 ;  /* 0x00000008ff307819 */ /* 0x000fe40000011630 */
[----:B------:R-:W-:Y:S02]  /*2db10*/  SHF.R.U32.HI R50, RZ, 0x8, R50 ;  /* 0x00000008ff327819 */ /* 0x000fe40000011632 */
[----:B------:R-:W-:Y:S02]  /*2db20*/  PRMT R115, R53, 0x3340, R0 ;  /* 0x0000334035737816 */ /* 0x000fe40000000000 */
[----:B------:R-:W-:Y:S01]  /*2db30*/  LOP3.LUT R43, R43, 0xffff, RZ, 0xc0, !PT ;  /* 0x0000ffff2b2b7812 */ /* 0x000fe200078ec0ff */
[----:B------:R-:W4:Y:S01]  /*2db40*/  LDL.LU R53, [R1+0x54] ;  /* 0x0000540001357983 */ /* 0x000f220000300800 */
[----:B------:R-:W-:-:S02]  /*2db50*/  SHF.R.U32.HI R46, RZ, 0x8, R46 ;  /* 0x00000008ff2e7819 */ /* 0x000fc4000001162e */
[----:B------:R-:W-:Y:S02]  /*2db60*/  LOP3.LUT R112, R112, 0xffff, RZ, 0xc0, !PT ;  /* 0x0000ffff70707812 */ /* 0x000fe400078ec0ff */
[----:B------:R-:W-:Y:S02]  /*2db70*/  LOP3.LUT R114, R114, 0xffff, RZ, 0xc0, !PT ;  /* 0x0000ffff72727812 */ /* 0x000fe400078ec0ff */
[----:B------:R-:W-:Y:S02]  /*2db80*/  LOP3.LUT R48, R48, 0xffff, RZ, 0xc0, !PT ;  /* 0x0000ffff30307812 */ /* 0x000fe400078ec0ff */
[----:B------:R-:W-:Y:S02]  /*2db90*/  SHF.R.U32.HI R47, RZ, 0x8, R47 ;  /* 0x00000008ff2f7819 */ /* 0x000fe4000001162f */
[----:B------:R-:W-:Y:S02]  /*2dba0*/  LOP3.LUT R50, R50, 0xffff, RZ, 0xc0, !PT ;  /* 0x0000ffff32327812 */ /* 0x000fe400078ec0ff */
[----:B------:R-:W-:-:S02]  /*2dbb0*/  PRMT R111, R43, 0x3340, R0 ;  /* 0x000033402b6f7816 */ /* 0x000fc40000000000 */
[----:B------:R-:W-:Y:S02]  /*2dbc0*/  LOP3.LUT R46, R46, 0xffff, RZ, 0xc0, !PT ;  /* 0x0000ffff2e2e7812 */ /* 0x000fe400078ec0ff */
[----:B------:R-:W-:Y:S02]  /*2dbd0*/  PRMT R174, R112, 0x3340, R114 ;  /* 0x0000334070ae7816 */ /* 0x000fe40000000072 */
[----:B------:R-:W-:Y:S02]  /*2dbe0*/  LOP3.LUT R47, R47, 0xffff, RZ, 0xc0, !PT ;  /* 0x0000ffff2f2f7812 */ /* 0x000fe400078ec0ff */
[----:B------:R-:W-:Y:S02]  /*2dbf0*/  PRMT R114, R48, 0x3340, R50 ;  /* 0x0000334030727816 */ /* 0x000fe40000000032 */
[----:B------:R-:W-:Y:S02]  /*2dc00*/  PRMT R112, R46, 0x3340, R47 ;  /* 0x000033402e707816 */ /* 0x000fe4000000002f */
[----:B--2---:R-:W-:-:S04]  /*2dc10*/  SHF.R.U32.HI R8, RZ, 0x8, R66 ;  /* 0x00000008ff087819 */ /* 0x004fc80000011642 */
[----:B------:R-:W-:Y:S02]  /*2dc20*/  LOP3.LUT R8, R8, 0xffff, RZ, 0xc0, !PT ;  /* 0x0000ffff08087812 */ /* 0x000fe400078ec0ff */
[----:B---3--:R-:W-:-:S04]  /*2dc30*/  SHF.R.U32.HI R9, RZ, 0x8, R69 ;  /* 0x00000008ff097819 */ /* 0x008fc80000011645 */
[----:B------:R-:W-:-:S04]  /*2dc40*/  LOP3.LUT R9, R9, 0xffff, RZ, 0xc0, !PT ;  /* 0x0000ffff09097812 */ /* 0x000fc800078ec0ff */
[----:B------:R-:W-:Y:S02]  /*2dc50*/  PRMT R66, R7, 0x3340, R9 ;  /* 0x0000334007427816 */ /* 0x000fe40000000009 */
[----:B----4-:R-:W-:Y:S02]  /*2dc60*/  SHF.R.U32.HI R10, RZ, 0x8, R68 ;  /* 0x00000008ff0a7819 */ /* 0x010fe40000011644 */
[----:B------:R-:W-:Y:S02]  /*2dc70*/  PRMT R68, R6, 0x3340, R8 ;  /* 0x0000334006447816 */ /* 0x000fe40000000008 */
[----:B------:R-:W-:Y:S02]  /*2dc80*/  SHF.R.U32.HI R64, RZ, 0x8, R64 ;  /* 0x00000008ff407819 */ /* 0x000fe40000011640 */
[----:B------:R-:W-:Y:S02]  /*2dc90*/  SHF.R.U32.HI R62, RZ, 0x8, R62 ;  /* 0x00000008ff3e7819 */ /* 0x000fe4000001163e */
[----:B------:R-:W-:-:S02]  /*2dca0*/  SHF.R.U32.HI R22, RZ, 0x8, R51 ;  /* 0x00000008ff167819 */ /* 0x000fc40000011633 */
[----:B------:R-:W-:Y:S02]  /*2dcb0*/  SHF.R.U32.HI R7, RZ, 0x8, R56 ;  /* 0x00000008ff077819 */ /* 0x000fe40000011638 */
[----:B------:R-:W-:Y:S02]  /*2dcc0*/  SHF.R.U32.HI R8, RZ, 0x8, R54 ;  /* 0x00000008ff087819 */ /* 0x000fe40000011636 */
[----:B------:R-:W-:Y:S02]  /*2dcd0*/  SHF.R.U32.HI R6, RZ, 0x8, R55 ;  /* 0x00000008ff067819 */ /* 0x000fe40000011637 */
[----:B------:R-:W-:Y:S02]  /*2dce0*/  LOP3.LUT R22, R22, 0xffff, RZ, 0xc0, !PT ;  /* 0x0000ffff16167812 */ /* 0x000fe400078ec0ff */
[----:B------:R-:W-:Y:S02]  /*2dcf0*/  SHF.R.U32.HI R63, RZ, 0x8, R61 ;  /* 0x00000008ff3f7819 */ /* 0x000fe4000001163d */
[----:B------:R-:W-:Y:S01]  /*2dd00*/  LOP3.LUT R62, R62, 0xffff, RZ, 0xc0, !PT ;  /* 0x0000ffff3e3e7812 */ /* 0x000fe200078ec0ff */
[----:B------:R-:W2:Y:S01]  /*2dd10*/  LDL.LU R61, [R1+0xa0] ;  /* 0x0000a000013d7983 */ /* 0x000ea20000300800 */
[----:B------:R-:W-:-:S02]  /*2dd20*/  LOP3.LUT R8, R8, 0xffff, RZ, 0xc0, !PT ;  /* 0x0000ffff08087812 */ /* 0x000fc400078ec0ff */
[----:B------:R-:W-:Y:S01]  /*2dd30*/  LOP3.LUT R6, R6, 0xffff, RZ, 0xc0, !PT ;  /* 0x0000ffff06067812 */ /* 0x000fe200078ec0ff */
[----:B------:R-:W3:Y:S01]  /*2dd40*/  LDL.LU R56, [R1+0x27c] ;  /* 0x00027c0001387983 */ /* 0x000ee20000300800 */
[----:B------:R-:W-:Y:S02]  /*2dd50*/  LOP3.LUT R64, R64, 0xffff, RZ, 0xc0, !PT ;  /* 0x0000ffff40407812 */ /* 0x000fe400078ec0ff */
[----:B------:R-:W-:Y:S01]  /*2dd60*/  LOP3.LUT R7, R7, 0xffff, RZ, 0xc0, !PT ;  /* 0x0000ffff07077812 */ /* 0x000fe200078ec0ff */
[----:B------:R-:W4:Y:S01]  /*2dd70*/  LDL.LU R54, [R1+0x50] ;  /* 0x0000500001367983 */ /* 0x000f220000300800 */
[----:B------:R-:W-:Y:S02]  /*2dd80*/  PRMT R62, R62, 0x3340, R8 ;  /* 0x000033403e3e7816 */ /* 0x000fe40000000008 */
[----:B------:R-:W-:Y:S01]  /*2dd90*/  PRMT R22, R22, 0x3340, R6 ;  /* 0x0000334016167816 */ /* 0x000fe20000000006 */
[----:B------:R-:W2:Y:S01]  /*2dda0*/  LDL.LU R55, [R1+0x4c] ;  /* 0x00004c0001377983 */ /* 0x000ea20000300800 */
[----:B------:R-:W-:-:S02]  /*2ddb0*/  PRMT R64, R64, 0x3340, R7 ;  /* 0x0000334040407816 */ /* 0x000fc40000000007 */
[----:B------:R-:W-:Y:S01]  /*2ddc0*/  SHF.R.U32.HI R6, RZ, 0x8, R49 ;  /* 0x00000008ff067819 */ /* 0x000fe20000011631 */
[----:B------:R-:W2:Y:S01]  /*2ddd0*/  LDL.LU R43, [R1+0x294] ;  /* 0x00029400012b7983 */ /* 0x000ea20000300800 */
[----:B------:R-:W-:Y:S02]  /*2dde0*/  SHF.R.U32.HI R8, RZ, 0x8, R59 ;  /* 0x00000008ff087819 */ /* 0x000fe4000001163b */
[----:B------:R-:W-:Y:S01]  /*2ddf0*/  SHF.R.U32.HI R7, RZ, 0x8, R57 ;  /* 0x00000008ff077819 */ /* 0x000fe20000011639 */
[----:B------:R-:W2:Y:S01]  /*2de00*/  LDL.LU R51, [R1+0xa8] ;  /* 0x0000a80001337983 */ /* 0x000ea20000300800 */
[----:B------:R-:W-:-:S03]  /*2de10*/  LOP3.LUT R6, R6, 0xffff, RZ, 0xc0, !PT ;  /* 0x0000ffff06067812 */ /* 0x000fc600078ec0ff */
[----:B------:R-:W2:Y:S01]  /*2de20*/  LDL.LU R57, [R1+0x288] ;  /* 0x0002880001397983 */ /* 0x000ea20000300800 */
[----:B------:R-:W-:-:S03]  /*2de30*/  LOP3.LUT R8, R8, 0xffff, RZ, 0xc0, !PT ;  /* 0x0000ffff08087812 */ /* 0x000fc600078ec0ff */
[----:B------:R-:W2:Y:S01]  /*2de40*/  LDL.LU R48, [R1+0x28c] ;  /* 0x00028c0001307983 */ /* 0x000ea20000300800 */
[----:B------:R-:W-:-:S03]  /*2de50*/  SHF.R.U32.HI R9, RZ, 0x8, R58 ;  /* 0x00000008ff097819 */ /* 0x000fc6000001163a */
[----:B------:R-:W2:Y:S01]  /*2de60*/  LDL.LU R50, [R1+0xa4] ;  /* 0x0000a40001327983 */ /* 0x000ea20000300800 */
[----:B------:R-:W-:-:S03]  /*2de70*/  PRMT R58, R6, 0x3340, R8 ;  /* 0x00003340063a7816 */ /* 0x000fc60000000008 */
[----:B------:R-:W2:Y:S01]  /*2de80*/  LDL.LU R49, [R1+0x9c] ;  /* 0x00009c0001317983 */ /* 0x000ea20000300800 */
[----:B------:R-:W-:-:S03]  /*2de90*/  SHF.R.U32.HI R6, RZ, 0x8, R44 ;  /* 0x00000008ff067819 */ /* 0x000fc6000001162c */
[----:B------:R-:W2:Y:S04]  /*2dea0*/  LDL.LU R46, [R1+0xd8] ;  /* 0x0000d800012e7983 */ /* 0x000ea80000300800 */
[----:B------:R-:W2:Y:S04]  /*2deb0*/  LDL.LU R47, [R1+0xd0] ;  /* 0x0000d000012f7983 */ /* 0x000ea80000300800 */
[----:B------:R-:W2:Y:S04]  /*2dec0*/  LDL.LU R20, [R1+0x2b8] ;  /* 0x0002b80001147983 */ /* 0x000ea80000300800 */
[----:B------:R-:W2:Y:S04]  /*2ded0*/  LDL.LU R45, [R1+0xcc] ;  /* 0x0000cc00012d7983 */ /* 0x000ea80000300800 */
[----:B------:R-:W2:Y:S01]  /*2dee0*/  LDL.LU R44, [R1+0xc4] ;  /* 0x0000c400012c7983 */ /* 0x000ea20000300800 */
[----:B------:R-:W-:-:S02]  /*2def0*/  LOP3.LUT R7, R7, 0xffff, RZ, 0xc0, !PT ;  /* 0x0000ffff07077812 */ /* 0x000fc400078ec0ff */
[----:B------:R-:W-:Y:S02]  /*2df00*/  LOP3.LUT R9, R9, 0xffff, RZ, 0xc0, !PT ;  /* 0x0000ffff09097812 */ /* 0x000fe400078ec0ff */
[----:B------:R-:W-:Y:S02]  /*2df10*/  SHF.R.U32.HI R59, RZ, 0x8, R60 ;  /* 0x00000008ff3b7819 */ /* 0x000fe4000001163c */
[----:B------:R-:W-:Y:S02]  /*2df20*/  PRMT R60, R7, 0x3340, R9 ;  /* 0x00003340073c7816 */ /* 0x000fe40000000009 */
[----:B------:R-:W-:Y:S02]  /*2df30*/  SHF.R.U32.HI R7, RZ, 0x8, R53 ;  /* 0x00000008ff077819 */ /* 0x000fe40000011635 */
[----:B------:R-:W-:Y:S01]  /*2df40*/  SHF.R.U32.HI R38, RZ, 0x8, R38 ;  /* 0x00000008ff267819 */ /* 0x000fe20000011626 */
[----:B------:R-:W2:Y:S01]  /*2df50*/  LDL.LU R53, [R1+0xb0] ;  /* 0x0000b00001357983 */ /* 0x000ea20000300800 */
[----:B------:R-:W-:-:S02]  /*2df60*/  LOP3.LUT R6, R6, 0xffff, RZ, 0xc0, !PT ;  /* 0x0000ffff06067812 */ /* 0x000fc400078ec0ff */
[----:B------:R-:W-:Y:S02]  /*2df70*/  SHF.R.U32.HI R36, RZ, 0x8, R36 ;  /* 0x00000008ff247819 */ /* 0x000fe40000011624 */
[----:B------:R-:W-:Y:S02]  /*2df80*/  LOP3.LUT R7, R7, 0xffff, RZ, 0xc0, !PT ;  /* 0x0000ffff07077812 */ /* 0x000fe400078ec0ff */
[----:B------:R-:W-:Y:S02]  /*2df90*/  SHF.R.U32.HI R109, RZ, 0x8, R41 ;  /* 0x00000008ff6d7819 */ /* 0x000fe40000011629 */
[----:B------:R-:W-:Y:S01]  /*2dfa0*/  LOP3.LUT R166, R166, 0xffff, RZ, 0xc0, !PT ;  /* 0x0000ffffa6a67812 */ /* 0x000fe200078ec0ff */
[----:B------:R-:W2:Y:S01]  /*2dfb0*/  LDL.LU R41, [R1+0x2bc] ;  /* 0x0002bc0001297983 */ /* 0x000ea20000300800 */
[----:B------:R-:W-:Y:S02]  /*2dfc0*/  LOP3.LUT R103, R103, 0xffff, RZ, 0xc0, !PT ;  /* 0x0000ffff67677812 */ /* 0x000fe400078ec0ff */
[----:B------:R-:W-:-:S02]  /*2dfd0*/  SHF.R.U32.HI R107, RZ, 0x8, R40 ;  /* 0x00000008ff6b7819 */ /* 0x000fc40000011628 */
[----:B------:R-:W-:Y:S01]  /*2dfe0*/  LOP3.LUT R10, R10, 0xffff, RZ, 0xc0, !PT ;  /* 0x0000ffff0a0a7812 */ /* 0x000fe200078ec0ff */
[----:B------:R-:W2:Y:S01]  /*2dff0*/  LDL.LU R40, [R1+0xb8] ;  /* 0x0000b80001287983 */ /* 0x000ea20000300800 */
[----:B------:R-:W-:Y:S02]  /*2e000*/  LOP3.LUT R38, R38, 0xffff, RZ, 0xc0, !PT ;  /* 0x0000ffff26267812 */ /* 0x000fe400078ec0ff */
[----:B------:R-:W-:Y:S01]  /*2e010*/  LOP3.LUT R36, R36, 0xffff, RZ, 0xc0, !PT ;  /* 0x0000ffff24247812 */ /* 0x000fe200078ec0ff */
[----:B------:R-:W2:Y:S01]  /*2e020*/  LDL.LU R42, [R1+0x2b0] ;  /* 0x0002b000012a7983 */ /* 0x000ea20000300800 */
[----:B------:R-:W-:Y:S02]  /*2e030*/  SHF.R.U32.HI R79, RZ, 0x8, R11 ;  /* 0x00000008ff4f7819 */ /* 0x000fe4000001160b */
[----:B------:R-:W-:Y:S02]  /*2e040*/  SHF.R.U32.HI R11, RZ, 0x8, R67 ;  /* 0x00000008ff0b7819 */ /* 0x000fe40000011643 */
[----:B------:R-:W-:-:S02]  /*2e050*/  PRMT R166, R166, 0x3340, R103 ;  /* 0x00003340a6a67816 */ /* 0x000fc40000000067 */
[----:B------:R-:W-:Y:S02]  /*2e060*/  PRMT R67, R10, 0x3340, R0 ;  /* 0x000033400a437816 */ /* 0x000fe40000000000 */
[----:B------:R-:W-:Y:S02]  /*2e070*/  SHF.R.U32.HI R103, RZ, 0x8, R240 ;  /* 0x00000008ff677819 */ /* 0x000fe400000116f0 */
[----:B------:R-:W-:Y:S02]  /*2e080*/  PRMT R240, R36, 0x3340, R38 ;  /* 0x0000334024f07816 */ /* 0x000fe40000000026 */
[----:B---3--:R-:W-:Y:S02]  /*2e090*/  SHF.R.U32.HI R8, RZ, 0x8, R56 ;  /* 0x00000008ff087819 */ /* 0x008fe40000011638 */
[----:B----4-:R-:W-:Y:S02]  /*2e0a0*/  SHF.R.U32.HI R54, RZ, 0x8, R54 ;  /* 0x00000008ff367819 */ /* 0x010fe40000011636 */
[----:B------:R-:W-:-:S02]  /*2e0b0*/  LOP3.LUT R8, R8, 0xffff, RZ, 0xc0, !PT ;  /* 0x0000ffff08087812 */ /* 0x000fc400078ec0ff */
[----:B------:R-:W-:Y:S02]  /*2e0c0*/  LOP3.LUT R54, R54, 0xffff, RZ, 0xc0, !PT ;  /* 0x0000ffff36367812 */ /* 0x000fe400078ec0ff */
[----:B------:R-:W-:Y:S02]  /*2e0d0*/  PRMT R56, R6, 0x3340, R8 ;  /* 0x0000334006387816 */ /* 0x000fe40000000008 */
[----:B------:R-:W-:Y:S02]  /*2e0e0*/  PRMT R54, R7, 0x3340, R54 ;  /* 0x0000334007367816 */ /* 0x000fe40000000036 */
[----:B--2---:R-:W-:Y:S02]  /*2e0f0*/  SHF.R.U32.HI R6, RZ, 0x8, R43 ;  /* 0x00000008ff067819 */ /* 0x004fe4000001162b */
[----:B------:R-:W2:Y:S01]  /*2e100*/  LDL.LU R43, [R1+0xb4] ;  /* 0x0000b400012b7983 */ /* 0x000ea20000300800 */
[----:B------:R-:W-:-:S03]  /*2e110*/  SHF.R.U32.HI R7, RZ, 0x8, R48 ;  /* 0x00000008ff077819 */ /* 0x000fc60000011630 */
[----:B------:R-:W3:Y:S01]  /*2e120*/  LDL.LU R48, [R1+0x2a4] ;  /* 0x0002a40001307983 */ /* 0x000ee20000300800 */
[----:B------:R-:W-:-:S03]  /*2e130*/  SHF.R.U32.HI R9, RZ, 0x8, R49 ;  /* 0x00000008ff097819 */ /* 0x000fc60000011631 */
[----:B------:R-:W4:Y:S01]  /*2e140*/  LDL.LU R49, [R1+0xac] ;  /* 0x0000ac0001317983 */ /* 0x000f220000300800 */
[----:B------:R-:W-:-:S03]  /*2e150*/  SHF.R.U32.HI R10, RZ, 0x8, R44 ;  /* 0x00000008ff0a7819 */ /* 0x000fc6000001162c */
[----:B------:R-:W4:Y:S04]  /*2e160*/  LDL.LU R44, [R1+0x2a0] ;  /* 0x0002a000012c7983 */ /* 0x000f280000300800 */
[----:B------:R-:W4:Y:S04]  /*2e170*/  LDL.LU R38, [R1+0x29c] ;  /* 0x00029c0001267983 */ /* 0x000f280000300800 */
[----:B------:R-:W2:Y:S01]  /*2e180*/  LDL.LU R36, [R1+0x290] ;  /* 0x0002900001247983 */ /* 0x000ea20000300800 */
[----:B------:R-:W-:Y:S02]  /*2e190*/  SHF.R.U32.HI R35, RZ, 0x8, R35 ;  /* 0x00000008ff237819 */ /* 0x000fe40000011623 */
[----:B------:R-:W-:-:S02]  /*2e1a0*/  SHF.R.U32.HI R37, RZ, 0x8, R37 ;  /* 0x00000008ff257819 */ /* 0x000fc40000011625 */
[----:B------:R-:W-:Y:S02]  /*2e1b0*/  SHF.R.U32.HI R51, RZ, 0x8, R51 ;  /* 0x00000008ff337819 */ /* 0x000fe40000011633 */
[----:B------:R-:W-:Y:S02]  /*2e1c0*/  SHF.R.U32.HI R8, RZ, 0x8, R50 ;  /* 0x00000008ff087819 */ /* 0x000fe40000011632 */
[----:B------:R-:W-:Y:S02]  /*2e1d0*/  LOP3.LUT R35, R35, 0xffff, RZ, 0xc0, !PT ;  /* 0x0000ffff23237812 */ /* 0x000fe400078ec0ff */
[----:B------:R-:W-:Y:S02]  /*2e1e0*/  LOP3.LUT R37, R37, 0xffff, RZ, 0xc0, !PT ;  /* 0x0000ffff25257812 */ /* 0x000fe400078ec0ff */
[----:B------:R-:W-:Y:S02]  /*2e1f0*/  SHF.R.U32.HI R52, RZ, 0x8, R52 ;  /* 0x00000008ff347819 */ /* 0x000fe40000011634 */
[----:B------:R-:W-:-:S02]  /*2e200*/  LOP3.LUT R51, R51, 0xffff, RZ, 0xc0, !PT ;  /* 0x0000ffff33337812 */ /* 0x000fc400078ec0ff */
[----:B------:R-:W-:Y:S02]  /*2e210*/  LOP3.LUT R8, R8, 0xffff, RZ, 0xc0, !PT ;  /* 0x0000ffff08087812 */ /* 0x000fe400078ec0ff */
[----:B------:R-:W-:Y:S02]  /*2e220*/  PRMT R104, R35, 0x3340, R37 ;  /* 0x0000334023687816 */ /* 0x000fe40000000025 */
[----:B------:R-:W-:Y:S01]  /*2e230*/  LOP3.LUT R52, R52, 0xffff, RZ, 0xc0, !PT ;  /* 0x0000ffff34347812 */ /* 0x000fe200078ec0ff */
[----:B------:R-:W4:Y:S01]  /*2e240*/  LDL.LU R35, [R1+0xec] ;  /* 0x0000ec0001237983 */ /* 0x000f220000300800 */
[----:B------:R-:W-:Y:S02]  /*2e250*/  PRMT R51, R51, 0x3340, R8 ;  /* 0x0000334033337816 */ /* 0x000fe40000000008 */
[----:B------:R-:W-:Y:S01]  /*2e260*/  LOP3.LUT R6, R6, 0xffff, RZ, 0xc0, !PT ;  /* 0x0000ffff06067812 */ /* 0x000fe200078ec0ff */
[----:B------:R-:W4:Y:S01]  /*2e270*/  LDL.LU R37, [R1+0xe8] ;  /* 0x0000e80001257983 */ /* 0x000f220000300800 */
[----:B------:R-:W-:-:S02]  /*2e280*/  LOP3.LUT R7, R7, 0xffff, RZ, 0xc0, !PT ;  /* 0x0000ffff07077812 */ /* 0x000fc400078ec0ff */
[----:B------:R-:W-:Y:S02]  /*2e290*/  LOP3.LUT R9, R9, 0xffff, RZ, 0xc0, !PT ;  /* 0x0000ffff09097812 */ /* 0x000fe400078ec0ff */
[----:B------:R-:W-:Y:S02]  /*2e2a0*/  SHF.R.U32.HI R8, RZ, 0x8, R20 ;  /* 0x00000008ff087819 */ /* 0x000fe40000011614 */
[----:B------:R-:W4:Y:S01]  /*2e2b0*/  LDL.LU R20, [R1+0x298] ;  /* 0x0002980001147983 */ /* 0x000f220000300800 */
[--C-:B------:R-:W-:Y:S02]  /*2e2c0*/  PRMT R113, R52, 0x3340, R0.reuse ;  /* 0x0000334034717816 */ /* 0x100fe40000000000 */
[----:B------:R-:W-:Y:S02]  /*2e2d0*/  PRMT R50, R6, 0x3340, R7 ;  /* 0x0000334006327816 */ /* 0x000fe40000000007 */
[----:B------:R-:W-:Y:S02]  /*2e2e0*/  PRMT R52, R9, 0x3340, R0 ;  /* 0x0000334009347816 */ /* 0x000fe40000000000 */
[----:B------:R-:W-:-:S02]  /*2e2f0*/  SHF.R.U32.HI R6, RZ, 0x8, R46 ;  /* 0x00000008ff067819 */ /* 0x000fc4000001162e */
[----:B------:R-:W-:Y:S02]  /*2e300*/  SHF.R.U32.HI R9, RZ, 0x8, R45 ;  /* 0x00000008ff097819 */ /* 0x000fe4000001162d */
[----:B------:R-:W-:Y:S01]  /*2e310*/  SHF.R.U32.HI R7, RZ, 0x8, R47 ;  /* 0x00000008ff077819 */ /* 0x000fe2000001162f */
[----:B------:R-:W4:Y:S01]  /*2e320*/  LDL.LU R45, [R1+0xc0] ;  /* 0x0000c000012d7983 */ /* 0x000f220000300800 */
[----:B------:R-:W-:Y:S02]  /*2e330*/  SHF.R.U32.HI R99, RZ, 0x8, R101 ;  /* 0x00000008ff637819 */ /* 0x000fe40000011665 */
[----:B------:R-:W-:Y:S02]  /*2e340*/  SHF.R.U32.HI R96, RZ, 0x8, R31 ;  /* 0x00000008ff607819 */ /* 0x000fe4000001161f */
[----:B------:R-:W-:Y:S01]  /*2e350*/  SHF.R.U32.HI R101, RZ, 0x8, R32 ;  /* 0x00000008ff657819 */ /* 0x000fe20000011620 */
[----:B------:R-:W4:Y:S01]  /*2e360*/  LDL.LU R31, [R1+0xd4] ;  /* 0x0000d400011f7983 */ /* 0x000f220000300800 */
[----:B------:R-:W-:-:S02]  /*2e370*/  LOP3.LUT R6, R6, 0xffff, RZ, 0xc0, !PT ;  /* 0x0000ffff06067812 */ /* 0x000fc400078ec0ff */
[----:B------:R-:W-:Y:S01]  /*2e380*/  LOP3.LUT R9, R9, 0xffff, RZ, 0xc0, !PT ;  /* 0x0000ffff09097812 */ /* 0x000fe200078ec0ff */
[----:B------:R-:W4:Y:S01]  /*2e390*/  LDL.LU R32, [R1+0x98] ;  /* 0x0000980001207983 */ /* 0x000f220000300800 */
[----:B------:R-:W-:Y:S02]  /*2e3a0*/  LOP3.LUT R7, R7, 0xffff, RZ, 0xc0, !PT ;  /* 0x0000ffff07077812 */ /* 0x000fe400078ec0ff */
[----:B------:R-:W-:Y:S01]  /*2e3b0*/  LOP3.LUT R10, R10, 0xffff, RZ, 0xc0, !PT ;  /* 0x0000ffff0a0a7812 */ /* 0x000fe200078ec0ff */
[----:B------:R-:W4:Y:S01]  /*2e3c0*/  LDL.LU R33, [R1+0xc8] ;  /* 0x0000c80001217983 */ /* 0x000f220000300800 */
[----:B------:R-:W-:Y:S02]  /*2e3d0*/  SHF.R.U32.HI R105, RZ, 0x8, R39 ;  /* 0x00000008ff697819 */ /* 0x000fe40000011627 */
[----:B------:R-:W-:Y:S01]  /*2e3e0*/  PRMT R46, R6, 0x3340, R9 ;  /* 0x00003340062e7816 */ /* 0x000fe20000000009 */
[----:B------:R-:W4:Y:S01]  /*2e3f0*/  LDL.LU R39, [R1+0x2c8] ;  /* 0x0002c80001277983 */ /* 0x000f220000300800 */
[----:B------:R-:W-:-:S02]  /*2e400*/  PRMT R23, R7, 0x3340, R10 ;  /* 0x0000334007177816 */ /* 0x000fc4000000000a */
[----:B------:R-:W-:Y:S02]  /*2e410*/  SHF.R.U32.HI R6, RZ, 0x8, R41 ;  /* 0x00000008ff067819 */ /* 0x000fe40000011629 */
[----:B------:R-:W-:Y:S01]  /*2e420*/  SHF.R.U32.HI R7, RZ, 0x8, R40 ;  /* 0x00000008ff077819 */ /* 0x000fe20000011628 */
[----:B------:R-:W4:Y:S04]  /*2e430*/  LDL.LU R41, [R1+0x94] ;  /* 0x0000940001297983 */ /* 0x000f280000300800 */
[----:B------:R-:W4:Y:S01]  /*2e440*/  LDL.LU R40, [R1+0xbc] ;  /* 0x0000bc0001287983 */ /* 0x000f220000300800 */
[----:B--2---:R-:W-:-:S03]  /*2e450*/  SHF.R.U32.HI R26, RZ, 0x8, R36 ;  /* 0x00000008ff1a7819 */ /* 0x004fc60000011624 */
[----:B------:R-:W2:Y:S04]  /*2e460*/  LDL.LU R36, [R1+0x2d0] ;  /* 0x0002d00001247983 */ /* 0x000ea80000300800 */
[----:B------:R-:W2:Y:S04]  /*2e470*/  LDL.LU R34, [R1+0x2cc] ;  /* 0x0002cc0001227983 */ /* 0x000ea80000300800 */
[----:B------:R-:W2:Y:S01]  /*2e480*/  LDL.LU R28, [R1+0x2c4] ;  /* 0x0002c400011c7983 */ /* 0x000ea20000300800 */
[----:B------:R-:W-:Y:S02]  /*2e490*/  LOP3.LUT R11, R11, 0xffff, RZ, 0xc0, !PT ;  /* 0x0000ffff0b0b7812 */ /* 0x000fe400078ec0ff */
[----:B------:R-:W-:-:S02]  /*2e4a0*/  LOP3.LUT R8, R8, 0xffff, RZ, 0xc0, !PT ;  /* 0x0000ffff08087812 */ /* 0x000fc400078ec0ff */
[--C-:B------:R-:W-:Y:S02]  /*2e4b0*/  PRMT R69, R11, 0x3340, R0.reuse ;  /* 0x000033400b457816 */ /* 0x100fe40000000000 */
[----:B------:R-:W-:Y:S02]  /*2e4c0*/  SHF.R.U32.HI R11, RZ, 0x8, R53 ;  /* 0x00000008ff0b7819 */ /* 0x000fe40000011635 */
[----:B------:R-:W-:Y:S02]  /*2e4d0*/  PRMT R53, R8, 0x3340, R0 ;  /* 0x0000334008357816 */ /* 0x000fe40000000000 */
[----:B------:R-:W-:Y:S02]  /*2e4e0*/  SHF.R.U32.HI R8, RZ, 0x8, R42 ;  /* 0x00000008ff087819 */ /* 0x000fe4000001162a */
[----:B------:R-:W-:Y:S02]  /*2e4f0*/  SHF.R.U32.HI R9, RZ, 0x8, R43 ;  /* 0x00000008ff097819 */ /* 0x000fe4000001162b */
[----:B------:R-:W-:-:S02]  /*2e500*/  LOP3.LUT R6, R6, 0xffff, RZ, 0xc0, !PT ;  /* 0x0000ffff06067812 */ /* 0x000fc400078ec0ff */
[----:B------:R-:W-:Y:S02]  /*2e510*/  LOP3.LUT R8, R8, 0xffff, RZ, 0xc0, !PT ;  /* 0x0000ffff08087812 */ /* 0x000fe400078ec0ff */
[----:B------:R-:W-:Y:S02]  /*2e520*/  SHF.R.U32.HI R86, RZ, 0x8, R86 ;  /* 0x00000008ff567819 */ /* 0x000fe40000011656 */
[----:B---3--:R-:W-:Y:S02]  /*2e530*/  SHF.R.U32.HI R10, RZ, 0x8, R48 ;  /* 0x00000008ff0a7819 */ /* 0x008fe40000011630 */
[----:B------:R-:W-:Y:S02]  /*2e540*/  LOP3.LUT R7, R7, 0xffff, RZ, 0xc0, !PT ;  /* 0x0000ffff07077812 */ /* 0x000fe400078ec0ff */
[----:B------:R-:W-:Y:S02]  /*2e550*/  LOP3.LUT R9, R9, 0xffff, RZ, 0xc0, !PT ;  /* 0x0000ffff09097812 */ /* 0x000fe400078ec0ff */
[----:B------:R-:W-:-:S02]  /*2e560*/  PRMT R48, R6, 0x3340, R8 ;  /* 0x0000334006307816 */ /* 0x000fc40000000008 */
[----:B----4-:R-:W-:Y:S02]  /*2e570*/  SHF.R.U32.HI R38, RZ, 0x8, R38 ;  /* 0x00000008ff267819 */ /* 0x010fe40000011626 */
[----:B------:R-:W-:Y:S02]  /*2e580*/  SHF.R.U32.HI R8, RZ, 0x8, R37 ;  /* 0x00000008ff087819 */ /* 0x000fe40000011625 */
[----:B------:R-:W-:Y:S02]  /*2e590*/  SHF.R.U32.HI R6, RZ, 0x8, R20 ;  /* 0x00000008ff067819 */ /* 0x000fe40000011614 */
[----:B------:R-:W-:Y:S02]  /*2e5a0*/  LOP3.LUT R86, R86, 0xffff, RZ, 0xc0, !PT ;  /* 0x0000ffff56567812 */ /* 0x000fe400078ec0ff */
[----:B------:R-:W-:Y:S02]  /*2e5b0*/  PRMT R42, R7, 0x3340, R9 ;  /* 0x00003340072a7816 */ /* 0x000fe40000000009 */
[----:B------:R-:W-:-:S02]  /*2e5c0*/  SHF.R.U32.HI R44, RZ, 0x8, R44 ;  /* 0x00000008ff2c7819 */ /* 0x000fc4000001162c */
[----:B------:R-:W-:Y:S02]  /*2e5d0*/  SHF.R.U32.HI R7, RZ, 0x8, R35 ;  /* 0x00000008ff077819 */ /* 0x000fe40000011623 */
[----:B------:R-:W-:Y:S01]  /*2e5e0*/  LOP3.LUT R26, R26, 0xffff, RZ, 0xc0, !PT ;  /* 0x0000ffff1a1a7812 */ /* 0x000fe200078ec0ff */
[----:B------:R-:W3:Y:S01]  /*2e5f0*/  LDL.LU R35, [R1+0x2c0] ;  /* 0x0002c00001237983 */ /* 0x000ee20000300800 */
[----:B------:R-:W-:Y:S02]  /*2e600*/  LOP3.LUT R8, R8, 0xffff, RZ, 0xc0, !PT ;  /* 0x0000ffff08087812 */ /* 0x000fe400078ec0ff */
[----:B------:R-:W-:Y:S01]  /*2e610*/  LOP3.LUT R38, R38, 0xffff, RZ, 0xc0, !PT ;  /* 0x0000ffff26267812 */ /* 0x000fe200078ec0ff */
[----:B------:R-:W4:Y:S01]  /*2e620*/  LDL.LU R37, [R1+0x2ac] ;  /* 0x0002ac0001257983 */ /* 0x000f220000300800 */
[----:B------:R-:W-:Y:S02]  /*2e630*/  LOP3.LUT R6, R6, 0xffff, RZ, 0xc0, !PT ;  /* 0x0000ffff06067812 */ /* 0x000fe400078ec0ff */
[----:B------:R-:W-:Y:S01]  /*2e640*/  PRMT R137, R86, 0x3340, R0 ;  /* 0x0000334056897816 */ /* 0x000fe20000000000 */
[----:B------:R-:W4:Y:S01]  /*2e650*/  LDL.LU R20, [R1+0x2b4] ;  /* 0x0002b40001147983 */ /* 0x000f220000300800 */
[----:B------:R-:W-:-:S02]  /*2e660*/  SHF.R.U32.HI R17, RZ, 0x8, R17 ;  /* 0x00000008ff117819 */ /* 0x000fc40000011611 */
[----:B------:R-:W-:Y:S01]  /*2e670*/  SHF.R.U32.HI R86, RZ, 0x8, R21 ;  /* 0x00000008ff567819 */ /* 0x000fe20000011615 */
[----:B------:R-:W4:Y:S01]  /*2e680*/  LDL.LU R30, [R1+0x2dc] ;  /* 0x0002dc00011e7983 */ /* 0x000f220000300800 */
[----:B------:R-:W-:Y:S02]  /*2e690*/  LOP3.LUT R44, R44, 0xffff, RZ, 0xc0, !PT ;  /* 0x0000ffff2c2c7812 */ /* 0x000fe400078ec0ff */
[----:B------:R-:W-:Y:S02]  /*2e6a0*/  LOP3.LUT R7, R7, 0xffff, RZ, 0xc0, !PT ;  /* 0x0000ffff07077812 */ /* 0x000fe400078ec0ff */
[----:B------:R-:W-:Y:S02]  /*2e6b0*/  PRMT R26, R26, 0x3340, R8 ;  /* 0x000033401a1a7816 */ /* 0x000fe40000000008 */
[----:B------:R-:W-:Y:S02]  /*2e6c0*/  PRMT R38, R38, 0x3340, R6 ;  /* 0x0000334026267816 */ /* 0x000fe40000000006 */
[----:B------:R-:W-:-:S02]  /*2e6d0*/  LOP3.LUT R17, R17, 0xffff, RZ, 0xc0, !PT ;  /* 0x0000ffff11117812 */ /* 0x000fc400078ec0ff */
[----:B------:R-:W-:Y:S02]  /*2e6e0*/  SHF.R.U32.HI R6, RZ, 0x8, R31 ;  /* 0x00000008ff067819 */ /* 0x000fe4000001161f */
[----:B------:R-:W-:Y:S02]  /*2e6f0*/  SHF.R.U32.HI R8, RZ, 0x8, R33 ;  /* 0x00000008ff087819 */ /* 0x000fe40000011621 */
[----:B------:R-:W-:Y:S02]  /*2e700*/  SHF.R.U32.HI R29, RZ, 0x8, R29 ;  /* 0x00000008ff1d7819 */ /* 0x000fe4000001161d */
[----:B------:R-:W-:Y:S02]  /*2e710*/  LOP3.LUT R86, R86, 0xffff, RZ, 0xc0, !PT ;  /* 0x0000ffff56567812 */ /* 0x000fe400078ec0ff */
[----:B------:R-:W-:Y:S02]  /*2e720*/  PRMT R44, R44, 0x3340, R7 ;  /* 0x000033402c2c7816 */ /* 0x000fe40000000007 */
[----:B------:R-:W-:-:S02]  /*2e730*/  SHF.R.U32.HI R7, RZ, 0x8, R32 ;  /* 0x00000008ff077819 */ /* 0x000fc40000011620 */
[----:B------:R-:W-:Y:S01]  /*2e740*/  LOP3.LUT R6, R6, 0xffff, RZ, 0xc0, !PT ;  /* 0x0000ffff06067812 */ /* 0x000fe200078ec0ff */
[----:B------:R-:W4:Y:S01]  /*2e750*/  LDL.LU R32, [R1+0x2a8] ;  /* 0x0002a80001207983 */ /* 0x000f220000300800 */
[----:B------:R-:W-:Y:S02]  /*2e760*/  LOP3.LUT R8, R8, 0xffff, RZ, 0xc0, !PT ;  /* 0x0000ffff08087812 */ /* 0x000fe400078ec0ff */
[----:B------:R-:W-:Y:S02]  /*2e770*/  LOP3.LUT R29, R29, 0xffff, RZ, 0xc0, !PT ;  /* 0x0000ffff1d1d7812 */ /* 0x000fe400078ec0ff */
[----:B------:R-:W-:Y:S02]  /*2e780*/  PRMT R86, R17, 0x3340, R86 ;  /* 0x0000334011567816 */ /* 0x000fe40000000056 */
[----:B------:R-:W-:Y:S01]  /*2e790*/  LOP3.LUT R96, R96, 0xffff, RZ, 0xc0, !PT ;  /* 0x0000ffff60607812 */ /* 0x000fe200078ec0ff */
[----:B------:R-:W4:Y:S01]  /*2e7a0*/  LDL.LU R17, [R1+0x2d8] ;  /* 0x0002d80001117983 */ /* 0x000f220000300800 */
[----:B------:R-:W-:-:S02]  /*2e7b0*/  SHF.R.U32.HI R97, RZ, 0x8, R24 ;  /* 0x00000008ff617819 */ /* 0x000fc40000011618 */
[----:B------:R-:W-:Y:S01]  /*2e7c0*/  SHF.R.U32.HI R9, RZ, 0x8, R41 ;  /* 0x00000008ff097819 */ /* 0x000fe20000011629 */
[----:B------:R-:W4:Y:S01]  /*2e7d0*/  LDL.LU R24, [R1+0x204] ;  /* 0x0002040001187983 */ /* 0x000f220000300800 */
[----:B------:R-:W-:Y:S02]  /*2e7e0*/  SHF.R.U32.HI R41, RZ, 0x8, R40 ;  /* 0x00000008ff297819 */ /* 0x000fe40000011628 */
[----:B------:R-:W-:Y:S01]  /*2e7f0*/  PRMT R40, R6, 0x3340, R8 ;  /* 0x0000334006287816 */ /* 0x000fe20000000008 */
[----:B------:R-:W4:Y:S01]  /*2e800*/  LDL.LU R31, [R1+0x2d4] ;  /* 0x0002d400011f7983 */ /* 0x000f220000300800 */
[----:B------:R-:W-:-:S03]  /*2e810*/  PRMT R96, R29, 0x3340, R96 ;  /* 0x000033401d607816 */ /* 0x000fc60000000060 */
[----:B------:R-:W4:Y:S01]  /*2e820*/  LDL.LU R33, [R1+0xdc] ;  /* 0x0000dc0001217983 */ /* 0x000f220000300800 */
[----:B--2---:R-:W-:-:S03]  /*2e830*/  SHF.R.U32.HI R6, RZ, 0x8, R28 ;  /* 0x00000008ff067819 */ /* 0x004fc6000001161c */
[----:B------:R-:W2:Y:S04]  /*2e840*/  LDL.LU R28, [R1+0x200] ;  /* 0x00020000011c7983 */ /* 0x000ea80000300800 */
[----:B------:R-:W2:Y:S04]  /*2e850*/  LDL.LU R29, [R1+0x2e0] ;  /* 0x0002e000011d7983 */ /* 0x000ea80000300800 */
[----:B------:R-:W2:Y:S01]  /*2e860*/  LDL.LU R25, [R1+0x2e4] ;  /* 0x0002e40001197983 */ /* 0x000ea20000300800 */
[----:B------:R-:W-:Y:S02]  /*2e870*/  SHF.R.U32.HI R36, RZ, 0x8, R36 ;  /* 0x00000008ff247819 */ /* 0x000fe40000011624 */
[----:B------:R-:W-:-:S02]  /*2e880*/  SHF.R.U32.HI R12, RZ, 0x8, R89 ;  /* 0x00000008ff0c7819 */ /* 0x000fc40000011659 */
[----:B------:R-:W-:Y:S02]  /*2e890*/  LOP3.LUT R7, R7, 0xffff, RZ, 0xc0, !PT ;  /* 0x0000ffff07077812 */ /* 0x000fe400078ec0ff */
[----:B------:R-:W-:Y:S02]  /*2e8a0*/  LOP3.LUT R9, R9, 0xffff, RZ, 0xc0, !PT ;  /* 0x0000ffff09097812 */ /* 0x000fe400078ec0ff */
[----:B------:R-:W-:Y:S02]  /*2e8b0*/  SHF.R.U32.HI R91, RZ, 0x8, R27 ;  /* 0x00000008ff5b7819 */ /* 0x000fe4000001161b */
[----:B------:R-:W-:Y:S02]  /*2e8c0*/  LOP3.LUT R36, R36, 0xffff, RZ, 0xc0, !PT ;  /* 0x0000ffff24247812 */ /* 0x000fe400078ec0ff */
[----:B------:R-:W-:Y:S02]  /*2e8d0*/  LOP3.LUT R6, R6, 0xffff, RZ, 0xc0, !PT ;  /* 0x0000ffff06067812 */ /* 0x000fe400078ec0ff */
[----:B------:R-:W-:-:S02]  /*2e8e0*/  LOP3.LUT R12, R12, 0xffff, RZ, 0xc0, !PT ;  /* 0x0000ffff0c0c7812 */ /* 0x000fc400078ec0ff */
[----:B------:R-:W-:Y:S02]  /*2e8f0*/  PRMT R27, R7, 0x3340, R9 ;  /* 0x00003340071b7816 */ /* 0x000fe40000000009 */
[----:B------:R-:W-:Y:S02]  /*2e900*/  PRMT R36, R36, 0x3340, R6 ;  /* 0x0000334024247816 */ /* 0x000fe40000000006 */
[----:B------:R-:W-:Y:S02]  /*2e910*/  PRMT R89, R12, 0x3340, R0 ;  /* 0x000033400c597816 */ /* 0x000fe40000000000 */
[----:B---3--:R-:W-:Y:S02]  /*2e920*/  SHF.R.U32.HI R7, RZ, 0x8, R35 ;  /* 0x00000008ff077819 */ /* 0x008fe40000011623 */
[----:B----4-:R-:W-:Y:S02]  /*2e930*/  SHF.R.U32.HI R35, RZ, 0x8, R37 ;  /* 0x00000008ff237819 */ /* 0x010fe40000011625 */
[----:B------:R-:W-:-:S02]  /*2e940*/  SHF.R.U32.HI R37, RZ, 0x8, R20 ;  /* 0x00000008ff257819 */ /* 0x000fc40000011614 */
[----:B------:R-:W3:Y:S04]  /*2e950*/  LDL.LU R20, [R1+0x2e8] ;  /* 0x0002e80001147983 */ /* 0x000ee80000300800 */
[----:B------:R-:W4:Y:S04]  /*2e960*/  LDL.LU R21, [R1+0x2ec] ;  /* 0x0002ec0001157983 */ /* 0x000f280000300800 */
[----:B------:R-:W3:Y:S01]  /*2e970*/  LDL.LU R12, [R1+0x2f4] ;  /* 0x0002f400010c7983 */ /* 0x000ee20000300800 */
[----:B------:R-:W-:Y:S02]  /*2e980*/  SHF.R.U32.HI R16, RZ, 0x8, R4 ;  /* 0x00000008ff107819 */ /* 0x000fe40000011604 */
[----:B------:R-:W-:-:S02]  /*2e990*/  SHF.R.U32.HI R6, RZ, 0x8, R24 ;  /* 0x00000008ff067819 */ /* 0x000fc40000011618 */
[----:B--2---:R-:W-:Y:S02]  /*2e9a0*/  SHF.R.U32.HI R24, RZ, 0x8, R25 ;  /* 0x00000008ff187819 */ /* 0x004fe40000011619 */
[----:B------:R-:W-:Y:S02]  /*2e9b0*/  SHF.R.U32.HI R25, RZ, 0x8, R2 ;  /* 0x00000008ff197819 */ /* 0x000fe40000011602 */
[----:B------:R-:W2:Y:S04]  /*2e9c0*/  LDL.LU R2, [R1+0x2128] ;  /* 0x0021280001027983 */ /* 0x000ea80000300800 */
[----:B------:R-:W4:Y:S01]  /*2e9d0*/  LDL.LU R4, [R1+0x2124] ;  /* 0x0021240001047983 */ /* 0x000f220000300800 */
[----:B------:R-:W-:Y:S02]  /*2e9e0*/  SHF.R.U32.HI R34, RZ, 0x8, R34 ;  /* 0x00000008ff227819 */ /* 0x000fe40000011622 */
[----:B------:R-:W-:-:S02]  /*2e9f0*/  LOP3.LUT R7, R7, 0xffff, RZ, 0xc0, !PT ;  /* 0x0000ffff07077812 */ /* 0x000fc400078ec0ff */
[----:B------:R-:W-:-:S04]  /*2ea00*/  LOP3.LUT R34, R34, 0xffff, RZ, 0xc0, !PT ;  /* 0x0000ffff22227812 */ /* 0x000fc800078ec0ff */
[----:B------:R-:W-:Y:S02]  /*2ea10*/  PRMT R34, R34, 0x3340, R7 ;  /* 0x0000334022227816 */ /* 0x000fe40000000007 */
        /* <DEDUP_REMOVED lines=11> */
[----:B------:R-:W-:Y:S02]  /*2ead0*/  PRMT R136, R136, 0x3340, R83 ;  /* 0x0000334088887816 */ /* 0x000fe40000000053 */
[----:B------:R-:W-:Y:S02]  /*2eae0*/  PRMT R82, R13, 0x3340, R14 ;  /* 0x000033400d527816 */ /* 0x000fe4000000000e */
[----:B------:R-:W-:Y:S02]  /*2eaf0*/  PRMT R83, R15, 0x3340, R0 ;  /* 0x000033400f537816 */ /* 0x000fe40000000000 */
[----:B------:R-:W-:Y:S02]  /*2eb00*/  SHF.R.U32.HI R15, RZ, 0x8, R221 ;  /* 0x00000008ff0f7819 */ /* 0x000fe400000116dd */
[----:B---3--:R-:W-:Y:S02]  /*2eb10*/  SHF.R.U32.HI R14, RZ, 0x8, R12 ;  /* 0x00000008ff0e7819 */ /* 0x008fe4000001160c */
[----:B--2---:R-:W-:-:S02]  /*2eb20*/  SHF.R.U32.HI R17, RZ, 0x8, R2 ;  /* 0x00000008ff117819 */ /* 0x004fc40000011602 */
[----:B------:R-:W2:Y:S01]  /*2eb30*/  LDL.LU R2, [R1+0x2120] ;  /* 0x0021200001027983 */ /* 0x000ea20000300800 */
[----:B----4-:R-:W-:-:S03]  /*2eb40*/  SHF.R.U32.HI R12, RZ, 0x8, R4 ;  /* 0x00000008ff0c7819 */ /* 0x010fc60000011604 */
[----:B------:R-:W3:Y:S04]  /*2eb50*/  LDL.LU R221, [R1+0x211c] ;  /* 0x00211c0001dd7983 */ /* 0x000ee80000300800 */
[----:B------:R-:W4:Y:S01]  /*2eb60*/  LDL.LU R4, [R1+0x2118] ;  /* 0x0021180001047983 */ /* 0x000f220000300800 */
[----:B------:R-:W-:-:S04]  /*2eb70*/  LOP3.LUT R11, R11, 0xffff, RZ, 0xc0, !PT ;  /* 0x0000ffff0b0b7812 */ /* 0x000fc800078ec0ff */
[--C-:B------:R-:W-:Y:S02]  /*2eb80*/  PRMT R47, R11, 0x3340, R0.reuse ;  /* 0x000033400b2f7816 */ /* 0x100fe40000000000 */
[----:B------:R-:W-:Y:S02]  /*2eb90*/  SHF.R.U32.HI R11, RZ, 0x8, R49 ;  /* 0x00000008ff0b7819 */ /* 0x000fe40000011631 */
[----:B------:R-:W-:Y:S02]  /*2eba0*/  LOP3.LUT R10, R10, 0xffff, RZ, 0xc0, !PT ;  /* 0x0000ffff0a0a7812 */ /* 0x000fe400078ec0ff */
[----:B------:R-:W-:Y:S02]  /*2ebb0*/  LOP3.LUT R11, R11, 0xffff, RZ, 0xc0, !PT ;  /* 0x0000ffff0b0b7812 */ /* 0x000fe400078ec0ff */
[--C-:B------:R-:W-:Y:S02]  /*2ebc0*/  PRMT R49, R10, 0x3340, R0.reuse ;  /* 0x000033400a317816 */ /* 0x100fe40000000000 */
[----:B------:R-:W-:-:S02]  /*2ebd0*/  PRMT R43, R11, 0x3340, R0 ;  /* 0x000033400b2b7816 */ /* 0x000fc40000000000 */
[----:B--2---:R-:W-:Y:S02]  /*2ebe0*/  SHF.R.U32.HI R13, RZ, 0x8, R2 ;  /* 0x00000008ff0d7819 */ /* 0x004fe40000011602 */
[----:B------:R-:W2:Y:S01]  /*2ebf0*/  LDL.LU R2, [R1+0x2114] ;  /* 0x0021140001027983 */ /* 0x000ea20000300800 */
[----:B---3--:R-:W-:-:S03]  /*2ec00*/  SHF.R.U32.HI R10, RZ, 0x8, R221 ;  /* 0x00000008ff0a7819 */ /* 0x008fc600000116dd */
[----:B------:R-:W3:Y:S01]  /*2ec10*/  LDL.LU R221, [R1+0x2110] ;  /* 0x0021100001dd7983 */ /* 0x000ee20000300800 */
[----:B----4-:R-:W-:-:S03]  /*2ec20*/  SHF.R.U32.HI R11, RZ, 0x8, R4 ;  /* 0x00000008ff0b7819 */ /* 0x010fc60000011604 */
[----:B------:R-:W4:Y:S01]  /*2ec30*/  LDL.LU R4, [R1+0x210c] ;  /* 0x00210c0001047983 */ /* 0x000f220000300800 */
[----:B------:R-:W-:Y:S02]  /*2ec40*/  SHF.R.U32.HI R30, RZ, 0x8, R30 ;  /* 0x00000008ff1e7819 */ /* 0x000fe4000001161e */
[----:B------:R-:W-:Y:S02]  /*2ec50*/  SHF.R.U32.HI R32, RZ, 0x8, R32 ;  /* 0x00000008ff207819 */ /* 0x000fe40000011620 */
[----:B------:R-:W-:Y:S02]  /*2ec60*/  LOP3.LUT R30, R30, 0xffff, RZ, 0xc0, !PT ;  /* 0x0000ffff1e1e7812 */ /* 0x000fe400078ec0ff */
[----:B------:R-:W-:Y:S02]  /*2ec70*/  LOP3.LUT R7, R7, 0xffff, RZ, 0xc0, !PT ;  /* 0x0000ffff07077812 */ /* 0x000fe400078ec0ff */
[----:B------:R-:W-:Y:S02]  /*2ec80*/  LOP3.LUT R32, R32, 0xffff, RZ, 0xc0, !PT ;  /* 0x0000ffff20207812 */ /* 0x000fe400078ec0ff */
[----:B------:R-:W-:-:S02]  /*2ec90*/  LOP3.LUT R6, R6, 0xffff, RZ, 0xc0, !PT ;  /* 0x0000ffff06067812 */ /* 0x000fc400078ec0ff */
[----:B------:R-:W-:Y:S02]  /*2eca0*/  PRMT R30, R30, 0x3340, R7 ;  /* 0x000033401e1e7816 */ /* 0x000fe40000000007 */
[----:B------:R-:W-:Y:S02]  /*2ecb0*/  SHF.R.U32.HI R7, RZ, 0x8, R243 ;  /* 0x00000008ff077819 */ /* 0x000fe400000116f3 */
[----:B------:R-:W-:Y:S02]  /*2ecc0*/  PRMT R32, R32, 0x3340, R6 ;  /* 0x0000334020207816 */ /* 0x000fe40000000006 */
[----:B--2---:R-:W-:Y:S02]  /*2ecd0*/  SHF.R.U32.HI R9, RZ, 0x8, R2 ;  /* 0x00000008ff097819 */ /* 0x004fe40000011602 */
[----:B------:R-:W2:Y:S01]  /*2ece0*/  LDL.LU R2, [R1+0x2108] ;  /* 0x0021080001027983 */ /* 0x000ea20000300800 */
[----:B---3--:R-:W-:-:S03]  /*2ecf0*/  SHF.R.U32.HI R8, RZ, 0x8, R221 ;  /* 0x00000008ff087819 */ /* 0x008fc600000116dd */
[----:B------:R-:W3:Y:S01]  /*2ed00*/  LDL.LU R243, [R1+0x2104] ;  /* 0x0021040001f37983 */ /* 0x000ee20000300800 */
[----:B----4-:R-:W-:-:S03]  /*2ed10*/  SHF.R.U32.HI R6, RZ, 0x8, R4 ;  /* 0x00000008ff067819 */ /* 0x010fc60000011604 */
[----:B------:R-:W4:Y:S04]  /*2ed20*/  LDL.LU R221, [R1+0x2100] ;  /* 0x0021000001dd7983 */ /* 0x000f280000300800 */
[----:B------:R-:W4:Y:S01]  /*2ed30*/  LDL.LU R4, [R1+0x20fc] ;  /* 0x0020fc0001047983 */ /* 0x000f220000300800 */
[----:B------:R-:W-:-:S04]  /*2ed40*/  SHF.R.U32.HI R252, RZ, 0x8, R3 ;  /* 0x00000008fffc7819 */ /* 0x000fc80000011603 */
[----:B------:R-:W-:-:S04]  /*2ed50*/  LOP3.LUT R3, R252, 0xffff, RZ, 0xc0, !PT ;  /* 0x0000fffffc037812 */ /* 0x000fc800078ec0ff */
[----:B------:R-:W-:Y:S02]  /*2ed60*/  PRMT R3, R3, 0x3340, R0 ;  /* 0x0000334003037816 */ /* 0x000fe40000000000 */
[----:B------:R-:W-:-:S04]  /*2ed70*/  SHF.R.U32.HI R5, RZ, 0x8, R5 ;  /* 0x00000008ff057819 */ /* 0x000fc80000011605 */
[----:B------:R-:W-:Y:S02]  /*2ed80*/  LOP3.LUT R5, R5, 0xffff, RZ, 0xc0, !PT ;  /* 0x0000ffff05057812 */ /* 0x000fe400078ec0ff */
[--C-:B------:R-:W-:Y:S02]  /*2ed90*/  PRMT R190, R190, 0x3340, R0.reuse ;  /* 0x00003340bebe7816 */ /* 0x100fe40000000000 */
[----:B------:R-:W-:Y:S02]  /*2eda0*/  PRMT R5, R5, 0x3340, R0 ;  /* 0x0000334005057816 */ /* 0x000fe40000000000 */
[----:B------:R-:W-:Y:S02]  /*2edb0*/  LOP3.LUT R191, R191, 0xffff, RZ, 0xc0, !PT ;  /* 0x0000ffffbfbf7812 */ /* 0x000fe400078ec0ff */
[----:B------:R-:W-:Y:S02]  /*2edc0*/  LOP3.LUT R192, R192, 0xffff, RZ, 0xc0, !PT ;  /* 0x0000ffffc0c07812 */ /* 0x000fe400078ec0ff */
[----:B------:R-:W-:-:S02]  /*2edd0*/  LOP3.LUT R193, R193, 0xffff, RZ, 0xc0, !PT ;  /* 0x0000ffffc1c17812 */ /* 0x000fc400078ec0ff */
[----:B------:R-:W-:Y:S02]  /*2ede0*/  SHF.R.U32.HI R195, RZ, 0x8, R195 ;  /* 0x00000008ffc37819 */ /* 0x000fe400000116c3 */
[----:B------:R-:W-:Y:S02]  /*2edf0*/  PRMT R191, R191, 0x3340, R0 ;  /* 0x00003340bfbf7816 */ /* 0x000fe40000000000 */
[----:B------:R-:W-:Y:S02]  /*2ee00*/  PRMT R190, R251, 0x5410, R190 ;  /* 0x00005410fbbe7816 */ /* 0x000fe400000000be */
[--C-:B------:R-:W-:Y:S02]  /*2ee10*/  PRMT R192, R192, 0x3340, R0.reuse ;  /* 0x00003340c0c07816 */ /* 0x100fe40000000000 */
[----:B------:R-:W-:Y:S02]  /*2ee20*/  LOP3.LUT R194, R194, 0xffff, RZ, 0xc0, !PT ;  /* 0x0000ffffc2c27812 */ /* 0x000fe400078ec0ff */
[----:B------:R-:W-:-:S02]  /*2ee30*/  PRMT R193, R193, 0x3340, R0 ;  /* 0x00003340c1c17816 */ /* 0x000fc40000000000 */
[----:B------:R-:W-:Y:S02]  /*2ee40*/  LOP3.LUT R195, R195, 0xffff, RZ, 0xc0, !PT ;  /* 0x0000ffffc3c37812 */ /* 0x000fe400078ec0ff */
[----:B------:R-:W-:Y:S02]  /*2ee50*/  PRMT R191, R250, 0x5410, R191 ;  /* 0x00005410fabf7816 */ /* 0x000fe400000000bf */
[----:B------:R-:W-:Y:S02]  /*2ee60*/  SHF.R.U32.HI R198, RZ, 0x8, R198 ;  /* 0x00000008ffc67819 */ /* 0x000fe400000116c6 */
[----:B------:R-:W-:Y:S02]  /*2ee70*/  PRMT R192, R249, 0x5410, R192 ;  /* 0x00005410f9c07816 */ /* 0x000fe400000000c0 */
[--C-:B------:R-:W-:Y:S02]  /*2ee80*/  PRMT R194, R194, 0x3340, R0.reuse ;  /* 0x00003340c2c27816 */ /* 0x100fe40000000000 */
[----:B------:R-:W-:-:S02]  /*2ee90*/  PRMT R195, R195, 0x3340, R0 ;  /* 0x00003340c3c37816 */ /* 0x000fc40000000000 */
[----:B------:R-:W-:Y:S02]  /*2eea0*/  LOP3.LUT R198, R198, 0xffff, RZ, 0xc0, !PT ;  /* 0x0000ffffc6c67812 */ /* 0x000fe400078ec0ff */
[----:B------:R-:W-:Y:S02]  /*2eeb0*/  LOP3.LUT R200, R200, 0xffff, RZ, 0xc0, !PT ;  /* 0x0000ffffc8c87812 */ /* 0x000fe400078ec0ff */
[--C-:B------:R-:W-:Y:S02]  /*2eec0*/  PRMT R198, R198, 0x3340, R0.reuse ;  /* 0x00003340c6c67816 */ /* 0x100fe40000000000 */
[----:B------:R-:W-:Y:S02]  /*2eed0*/  LOP3.LUT R201, R201, 0xffff, RZ, 0xc0, !PT ;  /* 0x0000ffffc9c97812 */ /* 0x000fe400078ec0ff */
[----:B------:R-:W-:Y:S02]  /*2eee0*/  LOP3.LUT R202, R202, 0xffff, RZ, 0xc0, !PT ;  /* 0x0000ffffcaca7812 */ /* 0x000fe400078ec0ff */
[----:B------:R-:W-:-:S02]  /*2eef0*/  PRMT R200, R200, 0x3340, R0 ;  /* 0x00003340c8c87816 */ /* 0x000fc40000000000 */
[--C-:B------:R-:W-:Y:S02]  /*2ef00*/  PRMT R201, R201, 0x3340, R0.reuse ;  /* 0x00003340c9c97816 */ /* 0x100fe40000000000 */
[----:B------:R-:W-:Y:S02]  /*2ef10*/  LOP3.LUT R203, R203, 0xffff, RZ, 0xc0, !PT ;  /* 0x0000ffffcbcb7812 */ /* 0x000fe400078ec0ff */
[--C-:B------:R-:W-:Y:S02]  /*2ef20*/  PRMT R202, R202, 0x3340, R0.reuse ;  /* 0x00003340caca7816 */ /* 0x100fe40000000000 */
[----:B------:R-:W-:Y:S02]  /*2ef30*/  LOP3.LUT R204, R204, 0xffff, RZ, 0xc0, !PT ;  /* 0x0000ffffcccc7812 */ /* 0x000fe400078ec0ff */
[----:B------:R-:W-:Y:S02]  /*2ef40*/  PRMT R203, R203, 0x3340, R0 ;  /* 0x00003340cbcb7816 */ /* 0x000fe40000000000 */
[----:B------:R-:W-:-:S02]  /*2ef50*/  LOP3.LUT R206, R206, 0xffff, RZ, 0xc0, !PT ;  /* 0x0000ffffcece7812 */ /* 0x000fc400078ec0ff */
        /* <DEDUP_REMOVED lines=9> */
[----:B------:R-:W-:Y:S02]  /*2eff0*/  PRMT R211, R211, 0x3340, R0 ;  /* 0x00003340d3d37816 */ /* 0x000fe40000000000 */
[----:B------:R-:W-:Y:S02]  /*2f000*/  LOP3.LUT R213, R213, 0xffff, RZ, 0xc0, !PT ;  /* 0x0000ffffd5d57812 */ /* 0x000fe400078ec0ff */
[----:B------:R-:W-:-:S02]  /*2f010*/  SHF.R.U32.HI R216, RZ, 0x8, R216 ;  /* 0x00000008ffd87819 */ /* 0x000fc400000116d8 */
[--C-:B------:R-:W-:Y:S02]  /*2f020*/  PRMT R213, R213, 0x3340, R0.reuse ;  /* 0x00003340d5d57816 */ /* 0x100fe40000000000 */
[----:B------:R-:W-:Y:S02]  /*2f030*/  LOP3.LUT R214, R214, 0xffff, RZ, 0xc0, !PT ;  /* 0x0000ffffd6d67812 */ /* 0x000fe400078ec0ff */
[----:B------:R-:W-:Y:S02]  /*2f040*/  LOP3.LUT R216, R216, 0xffff, RZ, 0xc0, !PT ;  /* 0x0000ffffd8d87812 */ /* 0x000fe400078ec0ff */
[----:B------:R-:W-:Y:S02]  /*2f050*/  SHF.R.U32.HI R217, RZ, 0x8, R217 ;  /* 0x00000008ffd97819 */ /* 0x000fe400000116d9 */
[--C-:B------:R-:W-:Y:S02]  /*2f060*/  PRMT R214, R214, 0x3340, R0.reuse ;  /* 0x00003340d6d67816 */ /* 0x100fe40000000000 */
[----:B------:R-:W-:-:S02]  /*2f070*/  PRMT R216, R216, 0x3340, R0 ;  /* 0x00003340d8d87816 */ /* 0x000fc40000000000 */
[----:B------:R-:W-:Y:S02]  /*2f080*/  LOP3.LUT R217, R217, 0xffff, RZ, 0xc0, !PT ;  /* 0x0000ffffd9d97812 */ /* 0x000fe400078ec0ff */
[----:B------:R-:W-:Y:S02]  /*2f090*/  LOP3.LUT R187, R187, 0xffff, RZ, 0xc0, !PT ;  /* 0x0000ffffbbbb7812 */ /* 0x000fe400078ec0ff */
[--C-:B------:R-:W-:Y:S02]  /*2f0a0*/  PRMT R217, R217, 0x3340, R0.reuse ;  /* 0x00003340d9d97816 */ /* 0x100fe40000000000 */
[----:B------:R-:W-:Y:S02]  /*2f0b0*/  PRMT R187, R187, 0x3340, R0 ;  /* 0x00003340bbbb7816 */ /* 0x000fe40000000000 */
[----:B------:R-:W-:Y:S02]  /*2f0c0*/  LOP3.LUT R181, R181, 0xffff, RZ, 0xc0, !PT ;  /* 0x0000ffffb5b57812 */ /* 0x000fe400078ec0ff */
[----:B------:R-:W-:-:S02]  /*2f0d0*/  PRMT R187, R186, 0x5410, R187 ;  /* 0x00005410babb7816 */ /* 0x000fc400000000bb */
[----:B------:R-:W-:Y:S02]  /*2f0e0*/  PRMT R186, R188, 0x5410, R189 ;  /* 0x00005410bcba7816 */ /* 0x000fe400000000bd */
[----:B------:R-:W-:Y:S02]  /*2f0f0*/  LOP3.LUT R175, R175, 0xffff, RZ, 0xc0, !PT ;  /* 0x0000ffffafaf7812 */ /* 0x000fe400078ec0ff */
[----:B------:R-:W-:Y:S02]  /*2f100*/  PRMT R182, R182, 0x5410, R183 ;  /* 0x00005410b6b67816 */ /* 0x000fe400000000b7 */
[----:B------:R-:W-:Y:S02]  /*2f110*/  PRMT R181, R181, 0x3340, R0 ;  /* 0x00003340b5b57816 */ /* 0x000fe40000000000 */
[----:B------:R-:W-:Y:S02]  /*2f120*/  LOP3.LUT R177, R177, 0xffff, RZ, 0xc0, !PT ;  /* 0x0000ffffb1b17812 */ /* 0x000fe400078ec0ff */
[----:B------:R-:W-:-:S02]  /*2f130*/  PRMT R183, R184, 0x5410, R185 ;  /* 0x00005410b8b77816 */ /* 0x000fc400000000b9 */
[--C-:B------:R-:W-:Y:S02]  /*2f140*/  PRMT R175, R175, 0x3340, R0.reuse ;  /* 0x00003340afaf7816 */ /* 0x100fe40000000000 */
[----:B------:R-:W-:Y:S02]  /*2f150*/  PRMT R178, R178, 0x5410, R179 ;  /* 0x00005410b2b27816 */ /* 0x000fe400000000b3 */
[----:B------:R-:W-:Y:S02]  /*2f160*/  PRMT R177, R177, 0x3340, R0 ;  /* 0x00003340b1b17816 */ /* 0x000fe40000000000 */
[----:B------:R-:W-:Y:S02]  /*2f170*/  SHF.R.U32.HI R169, RZ, 0x8, R169 ;  /* 0x00000008ffa97819 */ /* 0x000fe400000116a9 */
[----:B------:R-:W-:Y:S02]  /*2f180*/  PRMT R179, R180, 0x5410, R181 ;  /* 0x00005410b4b37816 */ /* 0x000fe400000000b5 */
[----:B------:R-:W-:-:S02]  /*2f190*/  LOP3.LUT R167, R167, 0xffff, RZ, 0xc0, !PT ;  /* 0x0000ffffa7a77812 */ /* 0x000fc400078ec0ff */
[----:B------:R-:W-:Y:S02]  /*2f1a0*/  PRMT R174, R174, 0x5410, R175 ;  /* 0x00005410aeae7816 */ /* 0x000fe400000000af */
[----:B------:R-:W-:Y:S02]  /*2f1b0*/  LOP3.LUT R169, R169, 0xffff, RZ, 0xc0, !PT ;  /* 0x0000ffffa9a97812 */ /* 0x000fe400078ec0ff */
[----:B------:R-:W-:Y:S02]  /*2f1c0*/  PRMT R175, R176, 0x5410, R177 ;  /* 0x00005410b0af7816 */ /* 0x000fe400000000b1 */
[----:B------:R-:W-:Y:S02]  /*2f1d0*/  PRMT R167, R167, 0x3340, R0 ;  /* 0x00003340a7a77816 */ /* 0x000fe40000000000 */
[----:B------:R-:W-:Y:S02]  /*2f1e0*/  LOP3.LUT R163, R163, 0xffff, RZ, 0xc0, !PT ;  /* 0x0000ffffa3a37812 */ /* 0x000fe400078ec0ff */
[----:B------:R-:W-:-:S02]  /*2f1f0*/  PRMT R171, R171, 0x5410, R172 ;  /* 0x00005410abab7816 */ /* 0x000fc400000000ac */
[--C-:B------:R-:W-:Y:S02]  /*2f200*/  PRMT R169, R169, 0x3340, R0.reuse ;  /* 0x00003340a9a97816 */ /* 0x100fe40000000000 */
[----:B------:R-:W-:Y:S02]  /*2f210*/  LOP3.LUT R165, R165, 0xffff, RZ, 0xc0, !PT ;  /* 0x0000ffffa5a57812 */ /* 0x000fe400078ec0ff */
[----:B------:R-:W-:Y:S02]  /*2f220*/  PRMT R170, R170, 0x5410, R173 ;  /* 0x00005410aaaa7816 */ /* 0x000fe400000000ad */
[----:B------:R-:W-:Y:S02]  /*2f230*/  PRMT R163, R163, 0x3340, R0 ;  /* 0x00003340a3a37816 */ /* 0x000fe40000000000 */
[----:B------:R-:W-:Y:S02]  /*2f240*/  LOP3.LUT R159, R159, 0xffff, RZ, 0xc0, !PT ;  /* 0x0000ffff9f9f7812 */ /* 0x000fe400078ec0ff */
[----:B------:R-:W-:-:S02]  /*2f250*/  PRMT R166, R166, 0x5410, R167 ;  /* 0x00005410a6a67816 */ /* 0x000fc400000000a7 */
[----:B------:R-:W-:Y:S02]  /*2f260*/  PRMT R165, R165, 0x3340, R0 ;  /* 0x00003340a5a57816 */ /* 0x000fe40000000000 */
[----:B------:R-:W-:Y:S02]  /*2f270*/  LOP3.LUT R161, R161, 0xffff, RZ, 0xc0, !PT ;  /* 0x0000ffffa1a17812 */ /* 0x000fe400078ec0ff */
[----:B--2---:R-:W-:-:S04]  /*2f280*/  SHF.R.U32.HI R2, RZ, 0x8, R2 ;  /* 0x00000008ff027819 */ /* 0x004fc80000011602 */
[----:B------:R-:W-:Y:S02]  /*2f290*/  LOP3.LUT R252, R2, 0xffff, RZ, 0xc0, !PT ;  /* 0x0000ffff02fc7812 */ /* 0x000fe400078ec0ff */
[----:B------:R-:W2:Y:S02]  /*2f2a0*/  LDL.LU R2, [R1+0x20f8] ;  /* 0x0020f80001027983 */ /* 0x000ea40000300800 */
[----:B------:R-:W-:Y:S02]  /*2f2b0*/  PRMT R252, R252, 0x3340, R0 ;  /* 0x00003340fcfc7816 */ /* 0x000fe40000000000 */
[----:B------:R0:W-:Y:S04]  /*2f2c0*/  STL [R1+0x48], R3 ;  /* 0x0000480301007387 */ /* 0x0001e80000100800 */
[----:B0-----:R-:W2:Y:S04]  /*2f2d0*/  LDL.LU R3, [R1+0x20f4] ;  /* 0x0020f40001037983 */ /* 0x001ea80000300800 */
[----:B------:R3:W-:Y:S02]  /*2f2e0*/  STL [R1+0x44], R252 ;  /* 0x000044fc01007387 */ /* 0x0007e40000100800 */
[----:B---3--:R-:W-:-:S02]  /*2f2f0*/  SHF.R.U32.HI R252, RZ, 0x8, R243 ;  /* 0x00000008fffc7819 */ /* 0x008fc400000116f3 */
[----:B----4-:R-:W-:Y:S02]  /*2f300*/  SHF.R.U32.HI R243, RZ, 0x8, R221 ;  /* 0x00000008fff37819 */ /* 0x010fe400000116dd */
[----:B------:R-:W-:Y:S02]  /*2f310*/  SHF.R.U32.HI R221, RZ, 0x8, R4 ;  /* 0x00000008ffdd7819 */ /* 0x000fe40000011604 */
[----:B------:R-:W-:-:S03]  /*2f320*/  LOP3.LUT R4, R252, 0xffff, RZ, 0xc0, !PT ;  /* 0x0000fffffc047812 */ /* 0x000fc600078ec0ff */
[----:B------:R-:W-:Y:S01]  /*2f330*/  IMAD.MOV.U32 R252, RZ, RZ, R221 ;  /* 0x000000fffffc7224 */ /* 0x000fe200078e00dd */
[----:B------:R-:W-:Y:S01]  /*2f340*/  LOP3.LUT R243, R243, 0xffff, RZ, 0xc0, !PT ;  /* 0x0000fffff3f37812 */ /* 0x000fe200078ec0ff */
[----:B------:R-:W3:Y:S01]  /*2f350*/  LDL.LU R221, [R1+0x20f0] ;  /* 0x0020f00001dd7983 */ /* 0x000ee20000300800 */
[--C-:B------:R-:W-:Y:S02]  /*2f360*/  PRMT R4, R4, 0x3340, R0.reuse ;  /* 0x0000334004047816 */ /* 0x100fe40000000000 */
[----:B------:R-:W-:Y:S02]  /*2f370*/  LOP3.LUT R252, R252, 0xffff, RZ, 0xc0, !PT ;  /* 0x0000fffffcfc7812 */ /* 0x000fe400078ec0ff */
[--C-:B------:R-:W-:Y:S01]  /*2f380*/  PRMT R243, R243, 0x3340, R0.reuse ;  /* 0x00003340f3f37816 */ /* 0x100fe20000000000 */
[----:B------:R0:W-:Y:S01]  /*2f390*/  STL [R1+0x2c], R4 ;  /* 0x00002c0401007387 */ /* 0x0001e20000100800 */
[----:B------:R-:W-:-:S03]  /*2f3a0*/  PRMT R252, R252, 0x3340, R0 ;  /* 0x00003340fcfc7816 */ /* 0x000fc60000000000 */
[----:B0-----:R-:W4:Y:S04]  /*2f3b0*/  LDL.LU R4, [R1+0x20ec] ;  /* 0x0020ec0001047983 */ /* 0x001f280000300800 */
[----:B------:R0:W-:Y:S04]  /*2f3c0*/  STL [R1+0x30], R5 ;  /* 0x0000300501007387 */ /* 0x0001e80000100800 */
[----:B0-----:R-:W4:Y:S04]  /*2f3d0*/  LDL.LU R5, [R1+0x20e8] ;  /* 0x0020e80001057983 */ /* 0x001f280000300800 */
[----:B------:R0:W-:Y:S04]  /*2f3e0*/  STL [R1+0x28], R243 ;  /* 0x000028f301007387 */ /* 0x0001e80000100800 */
[----:B0-----:R-:W4:Y:S04]  /*2f3f0*/  LDL.LU R243, [R1+0x20e4] ;  /* 0x0020e40001f37983 */ /* 0x001f280000300800 */
[----:B------:R-:W-:Y:S04]  /*2f400*/  STL [R1+0x24], R252 ;  /* 0x000024fc01007387 */ /* 0x000fe80000100800 */
[----:B------:R0:W-:Y:S04]  /*2f410*/  STL [R1+0x5a8], R190 ;  /* 0x0005a8be01007387 */ /* 0x0001e80000100800 */
[----:B------:R1:W-:Y:S01]  /*2f420*/  STL [R1+0x5a4], R191 ;  /* 0x0005a4bf01007387 */ /* 0x0003e20000100800 */
[----:B0-----:R-:W-:-:S03]  /*2f430*/  PRMT R190, R248, 0x5410, R193 ;  /* 0x00005410f8be7816 */ /* 0x001fc600000000c1 */
[----:B------:R0:W-:Y:S01]  /*2f440*/  STL [R1+0x5a0], R192 ;  /* 0x0005a0c001007387 */ /* 0x0001e20000100800 */
[----:B-1----:R-:W-:-:S03]  /*2f450*/  PRMT R191, R247, 0x5410, R194 ;  /* 0x00005410f7bf7816 */ /* 0x002fc600000000c2 */
[----:B------:R1:W-:Y:S01]  /*2f460*/  STL [R1+0x59c], R190 ;  /* 0x00059cbe01007387 */ /* 0x0003e20000100800 */
[----:B0-----:R-:W-:-:S03]  /*2f470*/  PRMT R192, R246, 0x5410, R195 ;  /* 0x00005410f6c07816 */ /* 0x001fc600000000c3 */
[----:B------:R0:W-:Y:S01]  /*2f480*/  STL [R1+0x598], R191 ;  /* 0x000598bf01007387 */ /* 0x0001e20000100800 */
[----:B-1----:R-:W-:-:S03]  /*2f490*/  PRMT R190, R245, 0x5410, R196 ;  /* 0x00005410f5be7816 */ /* 0x002fc600000000c4 */
[----:B------:R1:W-:Y:S04]  /*2f4a0*/  STL [R1+0x594], R192 ;  /* 0x000594c001007387 */ /* 0x0003e80000100800 */
[----:B------:R1:W-:Y:S01]  /*2f4b0*/  STL [R1+0x590], R190 ;  /* 0x000590be01007387 */ /* 0x0003e20000100800 */
[----:B0-----:R-:W-:Y:S02]  /*2f4c0*/  PRMT R191, R244, 0x5410, R197 ;  /* 0x00005410f4bf7816 */ /* 0x001fe400000000c5 */
[----:B-1----:R-:W-:-:S03]  /*2f4d0*/  PRMT R192, R231, 0x5410, R198 ;  /* 0x00005410e7c07816 */ /* 0x002fc600000000c6 */
[----:B------:R0:W-:Y:S01]  /*2f4e0*/  STL [R1+0x58c], R191 ;  /* 0x00058cbf01007387 */ /* 0x0001e20000100800 */
[----:B------:R-:W-:-:S03]  /*2f4f0*/  PRMT R190, R230, 0x5410, R199 ;  /* 0x00005410e6be7816 */ /* 0x000fc600000000c7 */
[----:B------:R1:W-:Y:S04]  /*2f500*/  STL [R1+0x588], R192 ;  /* 0x000588c001007387 */ /* 0x0003e80000100800 */
[----:B------:R1:W-:Y:S01]  /*2f510*/  STL [R1+0x584], R190 ;  /* 0x000584be01007387 */ /* 0x0003e20000100800 */
[----:B0-----:R-:W-:Y:S02]  /*2f520*/  PRMT R191, R229, 0x5410, R200 ;  /* 0x00005410e5bf7816 */ /* 0x001fe400000000c8 */
[----:B-1----:R-:W-:-:S03]  /*2f530*/  PRMT R192, R228, 0x5410, R201 ;  /* 0x00005410e4c07816 */ /* 0x002fc600000000c9 */
[----:B------:R0:W-:Y:S01]  /*2f540*/  STL [R1+0x580], R191 ;  /* 0x000580bf01007387 */ /* 0x0001e20000100800 */
[----:B------:R-:W-:-:S03]  /*2f550*/  PRMT R190, R227, 0x5410, R202 ;  /* 0x00005410e3be7816 */ /* 0x000fc600000000ca */
[----:B------:R-:W-:Y:S04]  /*2f560*/  STL [R1+0x57c], R192 ;  /* 0x00057cc001007387 */ /* 0x000fe80000100800 */
[----:B------:R1:W-:Y:S01]  /*2f570*/  STL [R1+0x578], R190 ;  /* 0x000578be01007387 */ /* 0x0003e20000100800 */
[----:B0-----:R-:W-:-:S05]  /*2f580*/  PRMT R191, R226, 0x5410, R203 ;  /* 0x00005410e2bf7816 */ /* 0x001fca00000000cb */
[----:B------:R0:W-:Y:S01]  /*2f590*/  STL [R1+0x574], R191 ;  /* 0x000574bf01007387 */ /* 0x0001e20000100800 */
[----:B-1----:R-:W-:Y:S01]  /*2f5a0*/  PRMT R190, R225, 0x5410, R204 ;  /* 0x00005410e1be7816 */ /* 0x002fe200000000cc */
[----:B------:R-:W-:Y:S01]  /*2f5b0*/  IMAD R192, R0, UR5, RZ ;  /* 0x0000000500c07c24 */ /* 0x000fe2000f8e02ff */
[----:B------:R-:W-:Y:S01]  /*2f5c0*/  PRMT R193, R223, 0x5410, R208 ;  /* 0x00005410dfc17816 */ /* 0x000fe200000000d0 */
[----:B------:R-:W-:Y:S02]  /*2f5d0*/  ULDC UR5, c[0x0][0x248] ;  /* 0x0000920000057ab9 */ /* 0x000fe40000000800 */
[----:B------:R1:W-:Y:S01]  /*2f5e0*/  STL [R1+0x570], R190 ;  /* 0x000570be01007387 */ /* 0x0003e20000100800 */
[----:B0-----:R-:W-:-:S05]  /*2f5f0*/  PRMT R191, R205, 0x5410, R206 ;  /* 0x00005410cdbf7816 */ /* 0x001fca00000000ce */
[----:B------:R0:W-:Y:S01]  /*2f600*/  STL [R1+0x56c], R191 ;  /* 0x00056cbf01007387 */ /* 0x0001e20000100800 */
[----:B-1----:R-:W-:-:S03]  /*2f610*/  PRMT R190, R224, 0x5410, R207 ;  /* 0x00005410e0be7816 */ /* 0x002fc600000000cf */
[----:B------:R-:W-:Y:S04]  /*2f620*/  STL [R1+0x488], R192 ;  /* 0x000488c001007387 */ /* 0x000fe80000100800 */
[----:B------:R1:W-:Y:S01]  /*2f630*/  STL [R1+0x568], R190 ;  /* 0x000568be01007387 */ /* 0x0003e20000100800 */
[----:B0-----:R-:W-:Y:S01]  /*2f640*/  VIADD R191, R192, UR5 ;  /* 0x00000005c0bf7c36 */ /* 0x001fe20008000000 */
[----:B------:R-:W-:Y:S02]  /*2f650*/  ULDC UR5, c[0x0][0x248] ;  /* 0x0000920000057ab9 */ /* 0x000fe40000000800 */
[----:B------:R0:W-:Y:S01]  /*2f660*/  STL [R1+0x564], R193 ;  /* 0x000564c101007387 */ /* 0x0001e20000100800 */
[----:B-1----:R-:W-:Y:S02]  /*2f670*/  PRMT R190, R209, 0x5410, R210 ;  /* 0x00005410d1be7816 */ /* 0x002fe400000000d2 */
[----:B0-----:R-:W-:-:S03]  /*2f680*/  PRMT R193, R222, 0x5410, R211 ;  /* 0x00005410dec17816 */ /* 0x001fc600000000d3 */
[----:B------:R0:W-:Y:S04]  /*2f690*/  STL [R1+0x560], R190 ;  /* 0x000560be01007387 */ /* 0x0001e80000100800 */
[----:B------:R-:W-:Y:S04]  /*2f6a0*/  STL [R1+0x46c], R191 ;  /* 0x00046cbf01007387 */ /* 0x000fe80000100800 */
[----:B------:R1:W-:Y:S01]  /*2f6b0*/  STL [R1+0x55c], R193 ;  /* 0x00055cc101007387 */ /* 0x0003e20000100800 */
[----:B0-----:R-:W-:Y:S01]  /*2f6c0*/  VIADD R190, R191, UR5 ;  /* 0x00000005bfbe7c36 */ /* 0x001fe20008000000 */
[----:B------:R-:W-:Y:S01]  /*2f6d0*/  ULDC UR5, c[0x0][0x248] ;  /* 0x0000920000057ab9 */ /* 0x000fe20000000800 */
[----:B------:R-:W-:-:S02]  /*2f6e0*/  PRMT R194, R219, 0x5410, R214 ;  /* 0x00005410dbc27816 */ /* 0x000fc400000000d6 */
[----:B-1----:R-:W-:Y:S02]  /*2f6f0*/  PRMT R193, R212, 0x5410, R213 ;  /* 0x00005410d4c17816 */ /* 0x002fe400000000d5 */
[----:B------:R-:W-:-:S03]  /*2f700*/  PRMT R195, R215, 0x5410, R216 ;  /* 0x00005410d7c37816 */ /* 0x000fc600000000d8 */
[----:B------:R0:W-:Y:S04]  /*2f710*/  STL [R1+0x558], R193 ;  /* 0x000558c101007387 */ /* 0x0001e80000100800 */
[----:B------:R-:W-:Y:S01]  /*2f720*/  STL [R1+0x45c], R190 ;  /* 0x00045cbe01007387 */ /* 0x000fe20000100800 */
[----:B0-----:R-:W-:-:S03]  /*2f730*/  VIADD R193, R190, UR5 ;  /* 0x00000005bec17c36 */ /* 0x001fc60008000000 */
[----:B------:R0:W-:Y:S01]  /*2f740*/  STL [R1+0x554], R194 ;  /* 0x000554c201007387 */ /* 0x0001e20000100800 */
[----:B------:R-:W-:-:S03]  /*2f750*/  ULDC UR5, c[0x0][0x248] ;  /* 0x0000920000057ab9 */ /* 0x000fc60000000800 */
[----:B------:R-:W-:Y:S04]  /*2f760*/  STL [R1+0x550], R195 ;  /* 0x000550c301007387 */ /* 0x000fe80000100800 */
[----:B------:R1:W-:Y:S01]  /*2f770*/  STL [R1+0x440], R193 ;  /* 0x000440c101007387 */ /* 0x0003e20000100800 */
[----:B0-----:R-:W-:-:S05]  /*2f780*/  PRMT R194, R218, 0x5410, R217 ;  /* 0x00005410dac27816 */ /* 0x001fca00000000d9 */
[----:B------:R-:W-:Y:S01]  /*2f790*/  STL [R1+0x54c], R194 ;  /* 0x00054cc201007387 */ /* 0x000fe20000100800 */
[----:B-1----:R-:W-:Y:S01]  /*2f7a0*/  VIADD R193, R193, UR5 ;  /* 0x00000005c1c17c36 */ /* 0x002fe20008000000 */
[----:B------:R-:W-:Y:S02]  /*2f7b0*/  ULDC UR5, c[0x0][0x248] ;  /* 0x0000920000057ab9 */ /* 0x000fe40000000800 */
[----:B------:R-:W-:Y:S01]  /*2f7c0*/  STL [R1+0x548], R187 ;  /* 0x000548bb01007387 */ /* 0x000fe20000100800 */
[----:B------:R-:W-:Y:S01]  /*2f7d0*/  VIADD R252, R193, UR5 ;  /* 0x00000005c1fc7c36 */ /* 0x000fe20008000000 */
[----:B------:R-:W-:Y:S02]  /*2f7e0*/  ULDC UR5, c[0x0][0x248] ;  /* 0x0000920000057ab9 */ /* 0x000fe40000000800 */
[----:B------:R-:W-:Y:S04]  /*2f7f0*/  STL [R1+0x234], R193 ;  /* 0x000234c101007387 */ /* 0x000fe80000100800 */
[----:B------:R-:W-:Y:S04]  /*2f800*/  STL [R1+0x544], R186 ;  /* 0x000544ba01007387 */ /* 0x000fe80000100800 */
[----:B------:R0:W-:Y:S04]  /*2f810*/  STL [R1+0x540], R182 ;  /* 0x000540b601007387 */ /* 0x0001e80000100800 */
[----:B------:R-:W-:Y:S01]  /*2f820*/  STL [R1+0x53c], R183 ;  /* 0x00053cb701007387 */ /* 0x000fe20000100800 */
[----:B0-----:R-:W-:Y:S01]  /*2f830*/  VIADD R182, R252, UR5 ;  /* 0x00000005fcb67c36 */ /* 0x001fe20008000000 */
[----:B------:R-:W-:-:S02]  /*2f840*/  ULDC UR5, c[0x0][0x248] ;  /* 0x0000920000057ab9 */ /* 0x000fc40000000800 */
[----:B------:R0:W-:Y:S04]  /*2f850*/  STL [R1+0x538], R178 ;  /* 0x000538b201007387 */ /* 0x0001e80000100800 */
[----:B------:R-:W-:Y:S04]  /*2f860*/  STL [R1+0xe0], R182 ;  /* 0x0000e0b601007387 */ /* 0x000fe80000100800 */
[----:B------:R-:W-:Y:S01]  /*2f870*/  STL [R1+0x534], R179 ;  /* 0x000534b301007387 */ /* 0x000fe20000100800 */
[----:B0-----:R-:W-:Y:S01]  /*2f880*/  VIADD R178, R182, UR5 ;  /* 0x00000005b6b27c36 */ /* 0x001fe20008000000 */
[----:B------:R-:W-:-:S02]  /*2f890*/  ULDC UR5, c[0x0][0x248] ;  /* 0x0000920000057ab9 */ /* 0x000fc40000000800 */
[----:B------:R0:W-:Y:S04]  /*2f8a0*/  STL [R1+0x530], R174 ;  /* 0x000530ae01007387 */ /* 0x0001e80000100800 */
[----:B------:R-:W-:Y:S01]  /*2f8b0*/  STL [R1+0xe4], R178 ;  /* 0x0000e4b201007387 */ /* 0x000fe20000100800 */
[----:B------:R-:W-:-:S03]  /*2f8c0*/  PRMT R167, R168, 0x5410, R169 ;  /* 0x00005410a8a77816 */ /* 0x000fc600000000a9 */
[----:B------:R-:W-:Y:S01]  /*2f8d0*/  STL [R1+0x52c], R175 ;  /* 0x00052caf01007387 */ /* 0x000fe20000100800 */
[----:B0-----:R-:W-:Y:S01]  /*2f8e0*/  VIADD R174, R178, UR5 ;  /* 0x00000005b2ae7c36 */ /* 0x001fe20008000000 */
[----:B------:R-:W-:Y:S02]  /*2f8f0*/  ULDC UR5, c[0x0][0x248] ;  /* 0x0000920000057ab9 */ /* 0x000fe40000000800 */
[----:B------:R0:W-:Y:S01]  /*2f900*/  STL [R1+0x528], R171 ;  /* 0x000528ab01007387 */ /* 0x0001e20000100800 */
[----:B------:R-:W-:Y:S02]  /*2f910*/  PRMT R159, R159, 0x3340, R0 ;  /* 0x000033409f9f7816 */ /* 0x000fe40000000000 */
[----:B------:R-:W-:Y:S01]  /*2f920*/  LOP3.LUT R155, R155, 0xffff, RZ, 0xc0, !PT ;  /* 0x0000ffff9b9b7812 */ /* 0x000fe200078ec0ff */
[----:B------:R-:W-:Y:S01]  /*2f930*/  STL [R1+0xe8], R174 ;  /* 0x0000e8ae01007387 */ /* 0x000fe20000100800 */
[----:B------:R-:W-:-:S03]  /*2f940*/  PRMT R162, R162, 0x5410, R163 ;  /* 0x00005410a2a27816 */ /* 0x000fc600000000a3 */
[----:B------:R-:W-:Y:S01]  /*2f950*/  STL [R1+0x524], R170 ;  /* 0x000524aa01007387 */ /* 0x000fe20000100800 */
[----:B0-----:R-:W-:Y:S01]  /*2f960*/  VIADD R171, R174, UR5 ;  /* 0x00000005aeab7c36 */ /* 0x001fe20008000000 */
[----:B------:R-:W-:Y:S02]  /*2f970*/  ULDC UR5, c[0x0][0x248] ;  /* 0x0000920000057ab9 */ /* 0x000fe40000000800 */
[----:B------:R0:W-:Y:S01]  /*2f980*/  STL [R1+0x520], R166 ;  /* 0x000520a601007387 */ /* 0x0001e20000100800 */
[--C-:B------:R-:W-:Y:S02]  /*2f990*/  PRMT R161, R161, 0x3340, R0.reuse ;  /* 0x00003340a1a17816 */ /* 0x100fe40000000000 */
[----:B------:R-:W-:Y:S01]  /*2f9a0*/  PRMT R163, R164, 0x5410, R165 ;  /* 0x00005410a4a37816 */ /* 0x000fe200000000a5 */
[----:B------:R-:W-:Y:S01]  /*2f9b0*/  STL [R1+0xec], R171 ;  /* 0x0000ecab01007387 */ /* 0x000fe20000100800 */
[----:B------:R-:W-:Y:S02]  /*2f9c0*/  PRMT R155, R155, 0x3340, R0 ;  /* 0x000033409b9b7816 */ /* 0x000fe40000000000 */
[----:B------:R-:W-:Y:S01]  /*2f9d0*/  PRMT R158, R158, 0x5410, R159 ;  /* 0x000054109e9e7816 */ /* 0x000fe2000000009f */
[----:B------:R-:W-:Y:S01]  /*2f9e0*/  STL [R1+0x51c], R167 ;  /* 0x00051ca701007387 */ /* 0x000fe20000100800 */
[----:B0-----:R-:W-:Y:S01]  /*2f9f0*/  VIADD R166, R171, UR5 ;  /* 0x00000005aba67c36 */ /* 0x001fe20008000000 */
[----:B------:R-:W-:-:S02]  /*2fa00*/  ULDC UR5, c[0x0][0x248] ;  /* 0x0000920000057ab9 */ /* 0x000fc40000000800 */
[----:B------:R0:W-:Y:S01]  /*2fa10*/  STL [R1+0x518], R162 ;  /* 0x000518a201007387 */ /* 0x0001e20000100800 */
[----:B------:R-:W-:Y:S02]  /*2fa20*/  PRMT R159, R160, 0x5410, R161 ;  /* 0x00005410a09f7816 */ /* 0x000fe400000000a1 */
[----:B------:R-:W-:Y:S01]  /*2fa30*/  PRMT R154, R154, 0x5410, R155 ;  /* 0x000054109a9a7816 */ /* 0x000fe2000000009b */
[----:B------:R-:W-:Y:S01]  /*2fa40*/  STL [R1+0xf0], R166 ;  /* 0x0000f0a601007387 */ /* 0x000fe20000100800 */
[----:B------:R-:W-:-:S03]  /*2fa50*/  PRMT R155, R156, 0x5410, R157 ;  /* 0x000054109c9b7816 */ /* 0x000fc6000000009d */
[----:B------:R-:W-:Y:S01]  /*2fa60*/  STL [R1+0x514], R163 ;  /* 0x000514a301007387 */ /* 0x000fe20000100800 */
[----:B0-----:R-:W-:Y:S01]  /*2fa70*/  VIADD R162, R166, UR5 ;  /* 0x00000005a6a27c36 */ /* 0x001fe20008000000 */
[----:B------:R-:W-:Y:S02]  /*2fa80*/  ULDC UR5, c[0x0][0x248] ;  /* 0x0000920000057ab9 */ /* 0x000fe40000000800 */
[----:B------:R0:W-:Y:S01]  /*2fa90*/  STL [R1+0x510], R158 ;  /* 0x0005109e01007387 */ /* 0x0001e20000100800 */
[----:B------:R-:W-:Y:S02]  /*2faa0*/  LOP3.LUT R143, R143, 0xffff, RZ, 0xc0, !PT ;  /* 0x0000ffff8f8f7812 */ /* 0x000fe400078ec0ff */
[----:B------:R-:W-:Y:S01]  /*2fab0*/  PRMT R150, R150, 0x5410, R151 ;  /* 0x0000541096967816 */ /* 0x000fe20000000097 */
[----:B------:R-:W-:Y:S01]  /*2fac0*/  STL [R1+0xf4], R162 ;  /* 0x0000f4a201007387 */ /* 0x000fe20000100800 */
[----:B------:R-:W-:-:S03]  /*2fad0*/  LOP3.LUT R145, R145, 0xffff, RZ, 0xc0, !PT ;  /* 0x0000ffff91917812 */ /* 0x000fc600078ec0ff */
[----:B------:R-:W-:Y:S01]  /*2fae0*/  STL [R1+0x50c], R159 ;  /* 0x00050c9f01007387 */ /* 0x000fe20000100800 */
[----:B0-----:R-:W-:Y:S01]  /*2faf0*/  VIADD R158, R162, UR5 ;  /* 0x00000005a29e7c36 */ /* 0x001fe20008000000 */
[----:B------:R-:W-:Y:S02]  /*2fb00*/  ULDC UR5, c[0x0][0x248] ;  /* 0x0000920000057ab9 */ /* 0x000fe40000000800 */
        /* <DEDUP_REMOVED lines=17> */
[----:B------:R-:W-:Y:S02]  /*2fc20*/  SHF.R.U32.HI R133, RZ, 0x8, R133 ;  /* 0x00000008ff857819 */ /* 0x000fe40000011685 */
[----:B------:R-:W-:Y:S01]  /*2fc30*/  PRMT R143, R144, 0x5410, R145 ;  /* 0x00005410908f7816 */ /* 0x000fe20000000091 */
[----:B------:R-:W-:Y:S01]  /*2fc40*/  STL [R1+0x100], R150 ;  /* 0x0001009601007387 */ /* 0x000fe20000100800 */
[----:B------:R-:W-:Y:S02]  /*2fc50*/  LOP3.LUT R131, R131, 0xffff, RZ, 0xc0, !PT ;  /* 0x0000ffff83837812 */ /* 0x000fe400078ec0ff */
[----:B------:R-:W-:Y:S01]  /*2fc60*/  PRMT R139, R139, 0x5410, R140 ;  /* 0x000054108b8b7816 */ /* 0x000fe2000000008c */
[----:B------:R-:W-:Y:S01]  /*2fc70*/  STL [R1+0x4ec], R147 ;  /* 0x0004ec9301007387 */ /* 0x000fe20000100800 */
[----:B0-----:R-:W-:Y:S01]  /*2fc80*/  VIADD R146, R150, UR5 ;  /* 0x0000000596927c36 */ /* 0x001fe20008000000 */
[----:B------:R-:W-:-:S02]  /*2fc90*/  ULDC UR5, c[0x0][0x248] ;  /* 0x0000920000057ab9 */ /* 0x000fc40000000800 */
[----:B------:R0:W-:Y:S01]  /*2fca0*/  STL [R1+0x4e8], R142 ;  /* 0x0004e88e01007387 */ /* 0x0001e20000100800 */
[----:B------:R-:W-:Y:S02]  /*2fcb0*/  LOP3.LUT R133, R133, 0xffff, RZ, 0xc0, !PT ;  /* 0x0000ffff85857812 */ /* 0x000fe400078ec0ff */
[----:B------:R-:W-:Y:S01]  /*2fcc0*/  PRMT R138, R138, 0x5410, R141 ;  /* 0x000054108a8a7816 */ /* 0x000fe2000000008d */
[----:B------:R-:W-:Y:S01]  /*2fcd0*/  STL [R1+0x104], R146 ;  /* 0x0001049201007387 */ /* 0x000fe20000100800 */
[--C-:B------:R-:W-:Y:S02]  /*2fce0*/  PRMT R131, R131, 0x3340, R0.reuse ;  /* 0x0000334083837816 */ /* 0x100fe40000000000 */
[----:B------:R-:W-:Y:S01]  /*2fcf0*/  LOP3.LUT R127, R127, 0xffff, RZ, 0xc0, !PT ;  /* 0x0000ffff7f7f7812 */ /* 0x000fe200078ec0ff */
[----:B------:R-:W-:Y:S01]  /*2fd00*/  STL [R1+0x4e4], R143 ;  /* 0x0004e48f01007387 */ /* 0x000fe20000100800 */
[----:B0-----:R-:W-:Y:S01]  /*2fd10*/  VIADD R142, R146, UR5 ;  /* 0x00000005928e7c36 */ /* 0x001fe20008000000 */
[----:B------:R-:W-:Y:S01]  /*2fd20*/  ULDC UR5, c[0x0][0x248] ;  /* 0x0000920000057ab9 */ /* 0x000fe20000000800 */
[----:B------:R-:W-:Y:S01]  /*2fd30*/  PRMT R134, R134, 0x5410, R135 ;  /* 0x0000541086867816 */ /* 0x000fe20000000087 */
[----:B------:R0:W-:Y:S01]  /*2fd40*/  STL [R1+0x4dc], R139 ;  /* 0x0004dc8b01007387 */ /* 0x0001e20000100800 */
[----:B------:R-:W-:-:S02]  /*2fd50*/  PRMT R133, R133, 0x3340, R0 ;  /* 0x0000334085857816 */ /* 0x000fc40000000000 */
[----:B------:R-:W-:Y:S01]  /*2fd60*/  LOP3.LUT R129, R129, 0xffff, RZ, 0xc0, !PT ;  /* 0x0000ffff81817812 */ /* 0x000fe200078ec0ff */
[----:B------:R-:W-:Y:S01]  /*2fd70*/  STL [R1+0x108], R142 ;  /* 0x0001088e01007387 */ /* 0x000fe20000100800 */
[----:B------:R-:W-:Y:S02]  /*2fd80*/  PRMT R135, R136, 0x5410, R137 ;  /* 0x0000541088877816 */ /* 0x000fe40000000089 */
[--C-:B------:R-:W-:Y:S01]  /*2fd90*/  PRMT R127, R127, 0x3340, R0.reuse ;  /* 0x000033407f7f7816 */ /* 0x100fe20000000000 */
[----:B------:R-:W-:Y:S01]  /*2fda0*/  STL [R1+0x4d8], R138 ;  /* 0x0004d88a01007387 */ /* 0x000fe20000100800 */
[----:B0-----:R-:W-:Y:S01]  /*2fdb0*/  VIADD R139, R142, UR5 ;  /* 0x000000058e8b7c36 */ /* 0x001fe20008000000 */
[----:B------:R-:W-:Y:S01]  /*2fdc0*/  LOP3.LUT R123, R123, 0xffff, RZ, 0xc0, !PT ;  /* 0x0000ffff7b7b7812 */ /* 0x000fe200078ec0ff */
[----:B------:R-:W-:Y:S01]  /*2fdd0*/  ULDC UR5, c[0x0][0x248] ;  /* 0x0000920000057ab9 */ /* 0x000fe20000000800 */
[----:B------:R-:W-:Y:S01]  /*2fde0*/  PRMT R130, R130, 0x5410, R131 ;  /* 0x0000541082827816 */ /* 0x000fe20000000083 */
[----:B------:R0:W-:Y:S01]  /*2fdf0*/  STL [R1+0x4d4], R134 ;  /* 0x0004d48601007387 */ /* 0x0001e20000100800 */
[----:B------:R-:W-:-:S02]  /*2fe00*/  PRMT R129, R129, 0x3340, R0 ;  /* 0x0000334081817816 */ /* 0x000fc40000000000 */
[----:B------:R-:W-:Y:S01]  /*2fe10*/  PRMT R131, R132, 0x5410, R133 ;  /* 0x0000541084837816 */ /* 0x000fe20000000085 */
[----:B------:R-:W-:Y:S01]  /*2fe20*/  STL [R1+0x10c], R139 ;  /* 0x00010c8b01007387 */ /* 0x000fe20000100800 */
[----:B------:R-:W-:Y:S02]  /*2fe30*/  PRMT R123, R123, 0x3340, R0 ;  /* 0x000033407b7b7816 */ /* 0x000fe40000000000 */
[----:B------:R-:W-:Y:S01]  /*2fe40*/  PRMT R126, R126, 0x5410, R127 ;  /* 0x000054107e7e7816 */ /* 0x000fe2000000007f */
[----:B------:R-:W-:Y:S01]  /*2fe50*/  STL [R1+0x4d0], R135 ;  /* 0x0004d08701007387 */ /* 0x000fe20000100800 */
[----:B0-----:R-:W-:Y:S01]  /*2fe60*/  VIADD R134, R139, UR5 ;  /* 0x000000058b867c36 */ /* 0x001fe20008000000 */
[----:B------:R-:W-:Y:S02]  /*2fe70*/  ULDC UR5, c[0x0][0x248] ;  /* 0x0000920000057ab9 */ /* 0x000fe40000000800 */
[----:B------:R0:W-:Y:S01]  /*2fe80*/  STL [R1+0x4c4], R130 ;  /* 0x0004c48201007387 */ /* 0x0001e20000100800 */
[----:B------:R-:W-:-:S02]  /*2fe90*/  PRMT R127, R128, 0x5410, R129 ;  /* 0x00005410807f7816 */ /* 0x000fc40000000081 */
[----:B------:R-:W-:Y:S01]  /*2fea0*/  PRMT R122, R122, 0x5410, R123 ;  /* 0x000054107a7a7816 */ /* 0x000fe2000000007b */
[----:B------:R-:W-:Y:S01]  /*2feb0*/  STL [R1+0x110], R134 ;  /* 0x0001108601007387 */ /* 0x000fe20000100800 */
[----:B------:R-:W-:-:S03]  /*2fec0*/  PRMT R123, R124, 0x5410, R125 ;  /* 0x000054107c7b7816 */ /* 0x000fc6000000007d */
[----:B------:R-:W-:Y:S01]  /*2fed0*/  STL [R1+0x4c0], R131 ;  /* 0x0004c08301007387 */ /* 0x000fe20000100800 */
[----:B0-----:R-:W-:Y:S01]  /*2fee0*/  VIADD R130, R134, UR5 ;  /* 0x0000000586827c36 */ /* 0x001fe20008000000 */
[----:B------:R-:W-:Y:S02]  /*2fef0*/  ULDC UR5, c[0x0][0x248] ;  /* 0x0000920000057ab9 */ /* 0x000fe40000000800 */
[----:B------:R0:W-:Y:S01]  /*2ff00*/  STL [R1+0x4b8], R126 ;  /* 0x0004b87e01007387 */ /* 0x0001e20000100800 */
[----:B------:R-:W-:-:S03]  /*2ff10*/  PRMT R118, R118, 0x5410, R119 ;  /* 0x0000541076767816 */ /* 0x000fc60000000077 */
[----:B------:R-:W-:Y:S04]  /*2ff20*/  STL [R1+0x114], R130 ;  /* 0x0001148201007387 */ /* 0x000fe80000100800 */
[----:B------:R-:W-:Y:S01]  /*2ff30*/  STL [R1+0x4ac], R127 ;  /* 0x0004ac7f01007387 */ /* 0x000fe20000100800 */
[----:B0-----:R-:W-:Y:S01]  /*2ff40*/  VIADD R126, R130, UR5 ;  /* 0x00000005827e7c36 */ /* 0x001fe20008000000 */
[----:B------:R-:W-:Y:S02]  /*2ff50*/  ULDC UR5, c[0x0][0x248] ;  /* 0x0000920000057ab9 */ /* 0x000fe40000000800 */
[----:B------:R0:W-:Y:S01]  /*2ff60*/  STL [R1+0x4a8], R122 ;  /* 0x0004a87a01007387 */ /* 0x0001e20000100800 */
[----:B------:R-:W-:-:S03]  /*2ff70*/  PRMT R119, R120, 0x5410, R121 ;  /* 0x0000541078777816 */ /* 0x000fc60000000079 */
[----:B------:R-:W-:Y:S01]  /*2ff80*/  STL [R1+0x118], R126 ;  /* 0x0001187e01007387 */ /* 0x000fe20000100800 */
[----:B------:R-:W-:-:S03]  /*2ff90*/  PRMT R114, R114, 0x5410, R115 ;  /* 0x0000541072727816 */ /* 0x000fc60000000073 */
[----:B------:R-:W-:Y:S01]  /*2ffa0*/  STL [R1+0x4a4], R123 ;  /* 0x0004a47b01007387 */ /* 0x000fe20000100800 */
[----:B0-----:R-:W-:Y:S01]  /*2ffb0*/  VIADD R122, R126, UR5 ;  /* 0x000000057e7a7c36 */ /* 0x001fe20008000000 */
[----:B------:R-:W-:Y:S02]  /*2ffc0*/  ULDC UR5, c[0x0][0x248] ;  /* 0x0000920000057ab9 */ /* 0x000fe40000000800 */
[----:B------:R0:W-:Y:S04]  /*2ffd0*/  STL [R1+0x498], R118 ;  /* 0x0004987601007387 */ /* 0x0001e80000100800 */
[----:B------:R-:W-:Y:S01]  /*2ffe0*/  STL [R1+0x11c], R122 ;  /* 0x00011c7a01007387 */ /* 0x000fe20000100800 */
[----:B0-----:R-:W-:-:S03]  /*2fff0*/  VIADD R118, R122, UR5 ;  /* 0x000000057a767c36 */ /* 0x001fc60008000000 */
[----:B------:R-:W-:Y:S01]  /*30000*/  STL [R1+0x494], R119 ;  /* 0x0004947701007387 */ /* 0x000fe20000100800 */
[----:B------:R-:W-:-:S03]  /*30010*/  ULDC UR5, c[0x0][0x248] ;  /* 0x0000920000057ab9 */ /* 0x000fc60000000800 */
[----:B------:R-:W-:Y:S04]  /*30020*/  STL [R1+0x490], R114 ;  /* 0x0004907201007387 */ /* 0x000fe80000100800 */
[----:B------:R0:W-:Y:S01]  /*30030*/  STL [R1+0x120], R118 ;  /* 0x0001207601007387 */ /* 0x0001e20000100800 */
[----:B------:R-:W-:Y:S02]  /*30040*/  LOP3.LUT R107, R107, 0xffff, RZ, 0xc0, !PT ;  /* 0x0000ffff6b6b7812 */ /* 0x000fe400078ec0ff */
[----:B------:R-:W-:Y:S01]  /*30050*/  LOP3.LUT R103, R103, 0xffff, RZ, 0xc0, !PT ;  /* 0x0000ffff67677812 */ /* 0x000fe200078ec0ff */
[----:B0-----:R-:W-:Y:S01]  /*30060*/  VIADD R118, R118, UR5 ;  /* 0x0000000576767c36 */ /* 0x001fe20008000000 */
[----:B------:R-:W-:-:S03]  /*30070*/  ULDC UR5, c[0x0][0x248] ;  /* 0x0000920000057ab9 */ /* 0x000fc60000000800 */
[----:B------:R-:W-:Y:S01]  /*30080*/  VIADD R114, R118, UR5 ;  /* 0x0000000576727c36 */ /* 0x000fe20008000000 */
[----:B------:R-:W-:Y:S01]  /*30090*/  ULDC UR5, c[0x0][0x248] ;  /* 0x0000920000057ab9 */ /* 0x000fe20000000800 */
[--C-:B------:R-:W-:Y:S02]  /*300a0*/  PRMT R107, R107, 0x3340, R0.reuse ;  /* 0x000033406b6b7816 */ /* 0x100fe40000000000 */
[----:B------:R-:W-:Y:S01]  /*300b0*/  PRMT R168, R110, 0x5410, R111 ;  /* 0x000054106ea87816 */ /* 0x000fe2000000006f */
[----:B------:R-:W-:Y:S01]  /*300c0*/  VIADD R110, R114, UR5 ;  /* 0x00000005726e7c36 */ /* 0x000fe20008000000 */
[----:B------:R-:W-:Y:S01]  /*300d0*/  ULDC UR5, c[0x0][0x248] ;  /* 0x0000920000057ab9 */ /* 0x000fe20000000800 */
[--C-:B------:R-:W-:Y:S02]  /*300e0*/  PRMT R103, R103, 0x3340, R0.reuse ;  /* 0x0000334067677816 */ /* 0x100fe40000000000 */
[----:B------:R-:W-:Y:S02]  /*300f0*/  LOP3.LUT R99, R99, 0xffff, RZ, 0xc0, !PT ;  /* 0x0000ffff63637812 */ /* 0x000fe400078ec0ff */
[----:B------:R-:W-:Y:S01]  /*30100*/  PRMT R166, R106, 0x5410, R107 ;  /* 0x000054106aa67816 */ /* 0x000fe2000000006b */
[----:B------:R-:W-:Y:S01]  /*30110*/  VIADD R106, R110, UR5 ;  /* 0x000000056e6a7c36 */ /* 0x000fe20008000000 */
[----:B------:R-:W-:Y:S01]  /*30120*/  ULDC UR5, c[0x0][0x248] ;  /* 0x0000920000057ab9 */ /* 0x000fe20000000800 */
[----:B------:R-:W-:-:S02]  /*30130*/  PRMT R99, R99, 0x3340, R0 ;  /* 0x0000334063637816 */ /* 0x000fc40000000000 */
[----:B------:R-:W-:Y:S02]  /*30140*/  LOP3.LUT R95, R95, 0xffff, RZ, 0xc0, !PT ;  /* 0x0000ffff5f5f7812 */ /* 0x000fe400078ec0ff */
        /* <DEDUP_REMOVED lines=9> */
[----:B------:R-:W-:Y:S01]  /*301e0*/  PRMT R160, R94, 0x5410, R95 ;  /* 0x000054105ea07816 */ /* 0x000fe2000000005f */
[----:B------:R-:W-:Y:S01]  /*301f0*/  VIADD R94, R98, UR5 ;  /* 0x00000005625e7c36 */ /* 0x000fe20008000000 */
[----:B------:R-:W-:Y:S01]  /*30200*/  ULDC UR5, c[0x0][0x248] ;  /* 0x0000920000057ab9 */ /* 0x000fe20000000800 */
[----:B------:R-:W-:Y:S02]  /*30210*/  PRMT R158, R90, 0x5410, R91 ;  /* 0x000054105a9e7816 */ /* 0x000fe4000000005b */
[----:B------:R-:W-:Y:S01]  /*30220*/  VIADD R90, R94, UR5 ;  /* 0x000000055e5a7c36 */ /* 0x000fe20008000000 */
[----:B------:R-:W-:Y:S01]  /*30230*/  ULDC UR5, c[0x0][0x248] ;  /* 0x0000920000057ab9 */ /* 0x000fe20000000800 */
[----:B------:R-:W-:Y:S02]  /*30240*/  LOP3.LUT R79, R79, 0xffff, RZ, 0xc0, !PT ;  /* 0x0000ffff4f4f7812 */ /* 0x000fe400078ec0ff */
[----:B------:R-:W-:Y:S01]  /*30250*/  PRMT R155, R86, 0x5410, R89 ;  /* 0x00005410569b7816 */ /* 0x000fe20000000059 */
[----:B------:R-:W-:Y:S01]  /*30260*/  VIADD R86, R90, UR5 ;  /* 0x000000055a567c36 */ /* 0x000fe20008000000 */
[----:B------:R-:W-:Y:S01]  /*30270*/  ULDC UR5, c[0x0][0x248] ;  /* 0x0000920000057ab9 */ /* 0x000fe20000000800 */
[----:B------:R-:W-:-:S02]  /*30280*/  PRMT R79, R79, 0x3340, R0 ;  /* 0x000033404f4f7816 */ /* 0x000fc40000000000 */
[----:B------:R-:W-:Y:S02]  /*30290*/  SHF.R.U32.HI R73, RZ, 0x8, R73 ;  /* 0x00000008ff497819 */ /* 0x000fe40000011649 */
[----:B------:R-:W-:Y:S01]  /*302a0*/  PRMT R154, R82, 0x5410, R83 ;  /* 0x00005410529a7816 */ /* 0x000fe20000000053 */
[----:B------:R-:W-:Y:S01]  /*302b0*/  VIADD R82, R86, UR5 ;  /* 0x0000000556527c36 */ /* 0x000fe20008000000 */
[----:B------:R-:W-:Y:S01]  /*302c0*/  ULDC UR5, c[0x0][0x248] ;  /* 0x0000920000057ab9 */ /* 0x000fe20000000800 */
        /* <DEDUP_REMOVED lines=8> */
[----:B------:R-:W-:Y:S02]  /*30350*/  LOP3.LUT R63, R63, 0xffff, RZ, 0xc0, !PT ;  /* 0x0000ffff3f3f7812 */ /* 0x000fe400078ec0ff */
[----:B------:R-:W-:Y:S01]  /*30360*/  PRMT R144, R70, 0x5410, R73 ;  /* 0x0000541046907816 */ /* 0x000fe20000000049 */
[----:B------:R-:W-:Y:S01]  /*30370*/  VIADD R70, R74, UR5 ;  /* 0x000000054a467c36 */ /* 0x000fe20008000000 */
[----:B------:R-:W-:Y:S01]  /*30380*/  ULDC UR5, c[0x0][0x248] ;  /* 0x0000920000057ab9 */ /* 0x000fe20000000800 */
[----:B------:R-:W-:Y:S02]  /*30390*/  PRMT R63, R63, 0x3340, R0 ;  /* 0x000033403f3f7816 */ /* 0x000fe40000000000 */
[----:B------:R-:W-:-:S02]  /*303a0*/  LOP3.LUT R59, R59, 0xffff, RZ, 0xc0, !PT ;  /* 0x0000ffff3b3b7812 */ /* 0x000fc400078ec0ff */
[----:B------:R-:W-:Y:S02]  /*303b0*/  SHF.R.U32.HI R55, RZ, 0x8, R55 ;  /* 0x00000008ff377819 */ /* 0x000fe40000011637 */
        /* <DEDUP_REMOVED lines=15> */
[----:B------:R-:W-:Y:S02]  /*304b0*/  SHF.R.U32.HI R39, RZ, 0x8, R39 ;  /* 0x00000008ff277819 */ /* 0x000fe40000011627 */
[----:B------:R-:W-:Y:S01]  /*304c0*/  PRMT R131, R50, 0x5410, R53 ;  /* 0x0000541032837816 */ /* 0x000fe20000000035 */
[----:B------:R-:W-:Y:S01]  /*304d0*/  VIADD R50, R54, UR5 ;  /* 0x0000000536327c36 */ /* 0x000fe20008000000 */
[----:B------:R-:W-:Y:S01]  /*304e0*/  ULDC UR5, c[0x0][0x248] ;  /* 0x0000920000057ab9 */ /* 0x000fe20000000800 */
[----:B------:R-:W-:-:S02]  /*304f0*/  LOP3.LUT R39, R39, 0xffff, RZ, 0xc0, !PT ;  /* 0x0000ffff27277812 */ /* 0x000fc400078ec0ff */
[----:B------:R-:W-:Y:S01]  /*30500*/  PRMT R130, R46, 0x5410, R47 ;  /* 0x000054102e827816 */ /* 0x000fe2000000002f */
[----:B------:R-:W-:Y:S01]  /*30510*/  VIADD R46, R50, UR5 ;  /* 0x00000005322e7c36 */ /* 0x000fe20008000000 */
[----:B------:R-:W-:Y:S01]  /*30520*/  ULDC UR5, c[0x0][0x248] ;  /* 0x0000920000057ab9 */ /* 0x000fe20000000800 */
[--C-:B------:R-:W-:Y:S01]  /*30530*/  PRMT R39, R39, 0x3340, R0.reuse ;  /* 0x0000334027277816 */ /* 0x100fe20000000000 */
[----:B------:R-:W-:Y:S01]  /*30540*/  STL [R1+0x124], R118 ;  /* 0x0001247601007387 */ /* 0x000fe20000100800 */
[----:B------:R-:W-:Y:S02]  /*30550*/  LOP3.LUT R35, R35, 0xffff, RZ, 0xc0, !PT ;  /* 0x0000ffff23237812 */ /* 0x000fe400078ec0ff */
[----:B------:R-:W-:Y:S02]  /*30560*/  SHF.R.U32.HI R31, RZ, 0x8, R31 ;  /* 0x00000008ff1f7819 */ /* 0x000fe4000001161f */
[----:B------:R-:W-:Y:S01]  /*30570*/  PRMT R128, R42, 0x5410, R43 ;  /* 0x000054102a807816 */ /* 0x000fe2000000002b */
[----:B------:R-:W-:Y:S01]  /*30580*/  VIADD R42, R46, UR5 ;  /* 0x000000052e2a7c36 */ /* 0x000fe20008000000 */
[----:B------:R-:W-:Y:S01]  /*30590*/  STL [R1+0x128], R114 ;  /* 0x0001287201007387 */ /* 0x000fe20000100800 */
[----:B------:R-:W-:Y:S01]  /*305a0*/  ULDC UR5, c[0x0][0x248] ;  /* 0x0000920000057ab9 */ /* 0x000fe20000000800 */
[----:B------:R-:W-:-:S02]  /*305b0*/  PRMT R35, R35, 0x3340, R0 ;  /* 0x0000334023237816 */ /* 0x000fc40000000000 */
[----:B------:R-:W-:Y:S01]  /*305c0*/  STL [R1+0x12c], R110 ;  /* 0x00012c6e01007387 */ /* 0x000fe20000100800 */
[----:B------:R-:W-:Y:S02]  /*305d0*/  LOP3.LUT R31, R31, 0xffff, RZ, 0xc0, !PT ;  /* 0x0000ffff1f1f7812 */ /* 0x000fe400078ec0ff */
[----:B------:R-:W-:Y:S01]  /*305e0*/  SHF.R.U32.HI R29, RZ, 0x8, R29 ;  /* 0x00000008ff1d7819 */ /* 0x000fe2000001161d */
[----:B------:R-:W-:Y:S01]  /*305f0*/  STL [R1+0x130], R106 ;  /* 0x0001306a01007387 */ /* 0x000fe20000100800 */
[----:B------:R-:W-:Y:S01]  /*30600*/  PRMT R124, R38, 0x5410, R39 ;  /* 0x00005410267c7816 */ /* 0x000fe20000000027 */
[----:B------:R-:W-:Y:S01]  /*30610*/  VIADD R38, R42, UR5 ;  /* 0x000000052a267c36 */ /* 0x000fe20008000000 */
[----:B------:R-:W-:Y:S01]  /*30620*/  ULDC UR5, c[0x0][0x248] ;  /* 0x0000920000057ab9 */ /* 0x000fe20000000800 */
[----:B------:R-:W-:Y:S01]  /*30630*/  STL [R1+0x134], R102 ;  /* 0x0001346601007387 */ /* 0x000fe20000100800 */
[----:B------:R-:W-:-:S03]  /*30640*/  PRMT R31, R31, 0x3340, R0 ;  /* 0x000033401f1f7816 */ /* 0x000fc60000000000 */
[----:B------:R-:W-:Y:S01]  /*30650*/  STL [R1+0x138], R98 ;  /* 0x0001386201007387 */ /* 0x000fe20000100800 */
[----:B------:R-:W-:Y:S02]  /*30660*/  LOP3.LUT R29, R29, 0xffff, RZ, 0xc0, !PT ;  /* 0x0000ffff1d1d7812 */ /* 0x000fe400078ec0ff */
[----:B------:R-:W-:Y:S01]  /*30670*/  PRMT R121, R34, 0x5410, R35 ;  /* 0x0000541022797816 */ /* 0x000fe20000000023 */
[----:B------:R-:W-:Y:S01]  /*30680*/  STL [R1+0x13c], R94 ;  /* 0x00013c5e01007387 */ /* 0x000fe20000100800 */
[----:B------:R-:W-:Y:S01]  /*30690*/  VIADD R34, R38, UR5 ;  /* 0x0000000526227c36 */ /* 0x000fe20008000000 */
[----:B------:R-:W-:Y:S02]  /*306a0*/  ULDC UR5, c[0x0][0x248] ;  /* 0x0000920000057ab9 */ /* 0x000fe40000000800 */
[----:B------:R-:W-:Y:S01]  /*306b0*/  STL [R1+0x140], R90 ;  /* 0x0001405a01007387 */ /* 0x000fe20000100800 */
[----:B------:R-:W-:-:S03]  /*306c0*/  LOP3.LUT R25, R25, 0xffff, RZ, 0xc0, !PT ;  /* 0x0000ffff19197812 */ /* 0x000fc600078ec0ff */
[----:B------:R-:W-:Y:S01]  /*306d0*/  STL [R1+0x144], R86 ;  /* 0x0001445601007387 */ /* 0x000fe20000100800 */
[----:B------:R-:W-:-:S03]  /*306e0*/  PRMT R29, R29, 0x3340, R0 ;  /* 0x000033401d1d7816 */ /* 0x000fc60000000000 */
[----:B------:R-:W-:Y:S01]  /*306f0*/  STL [R1+0x148], R82 ;  /* 0x0001485201007387 */ /* 0x000fe20000100800 */
[----:B------:R-:W-:Y:S01]  /*30700*/  PRMT R119, R30, 0x5410, R31 ;  /* 0x000054101e777816 */ /* 0x000fe2000000001f */
[----:B------:R-:W-:Y:S01]  /*30710*/  VIADD R30, R34, UR5 ;  /* 0x00000005221e7c36 */ /* 0x000fe20008000000 */
[----:B------:R-:W-:Y:S01]  /*30720*/  ULDC UR5, c[0x0][0x248] ;  /* 0x0000920000057ab9 */ /* 0x000fe20000000800 */
[----:B------:R-:W-:Y:S04]  /*30730*/  STL [R1+0x14c], R78 ;  /* 0x00014c4e01007387 */ /* 0x000fe80000100800 */
[----:B------:R-:W-:Y:S01]  /*30740*/  STL [R1+0x150], R74 ;  /* 0x0001504a01007387 */ /* 0x000fe20000100800 */
[----:B------:R-:W-:-:S03]  /*30750*/  PRMT R25, R25, 0x3340, R0 ;  /* 0x0000334019197816 */ /* 0x000fc60000000000 */
[----:B------:R-:W-:Y:S01]  /*30760*/  STL [R1+0x154], R70 ;  /* 0x0001544601007387 */ /* 0x000fe20000100800 */
[----:B------:R-:W-:-:S03]  /*30770*/  LOP3.LUT R16, R16, 0xffff, RZ, 0xc0, !PT ;  /* 0x0000ffff10107812 */ /* 0x000fc600078ec0ff */
[----:B------:R-:W-:Y:S01]  /*30780*/  STL [R1+0x158], R66 ;  /* 0x0001584201007387 */ /* 0x000fe20000100800 */
[----:B------:R-:W-:Y:S01]  /*30790*/  PRMT R126, R26, 0x5410, R29 ;  /* 0x000054101a7e7816 */ /* 0x000fe2000000001d */
[----:B------:R-:W-:Y:S01]  /*307a0*/  VIADD R26, R30, UR5 ;  /* 0x000000051e1a7c36 */ /* 0x000fe20008000000 */
[----:B------:R-:W-:Y:S01]  /*307b0*/  LOP3.LUT R17, R17, 0xffff, RZ, 0xc0, !PT ;  /* 0x0000ffff11117812 */ /* 0x000fe200078ec0ff */
[----:B------:R-:W-:Y:S01]  /*307c0*/  STL [R1+0x15c], R62 ;  /* 0x00015c3e01007387 */ /* 0x000fe20000100800 */
[----:B------:R-:W-:Y:S01]  /*307d0*/  LOP3.LUT R15, R15, 0xffff, RZ, 0xc0, !PT ;  /* 0x0000ffff0f0f7812 */ /* 0x000fe200078ec0ff */
[----:B------:R-:W-:Y:S02]  /*307e0*/  ULDC UR5, c[0x0][0x248] ;  /* 0x0000920000057ab9 */ /* 0x000fe40000000800 */
[----:B------:R-:W-:Y:S01]  /*307f0*/  STL [R1+0x160], R58 ;  /* 0x0001603a01007387 */ /* 0x000fe20000100800 */
[----:B------:R-:W-:-:S03]  /*30800*/  LOP3.LUT R14, R14, 0xffff, RZ, 0xc0, !PT ;  /* 0x0000ffff0e0e7812 */ /* 0x000fc600078ec0ff */
[----:B------:R-:W-:Y:S01]  /*30810*/  STL [R1+0x164], R54 ;  /* 0x0001643601007387 */ /* 0x000fe20000100800 */
[----:B------:R-:W-:-:S03]  /*30820*/  PRMT R16, R16, 0x3340, R0 ;  /* 0x0000334010107816 */ /* 0x000fc60000000000 */
[----:B------:R-:W-:Y:S01]  /*30830*/  STL [R1+0x168], R50 ;  /* 0x0001683201007387 */ /* 0x000fe20000100800 */
[----:B------:R-:W-:Y:S02]  /*30840*/  LOP3.LUT R12, R12, 0xffff, RZ, 0xc0, !PT ;  /* 0x0000ffff0c0c7812 */ /* 0x000fe400078ec0ff */
[----:B------:R-:W-:Y:S01]  /*30850*/  PRMT R134, R22, 0x5410, R25 ;  /* 0x0000541016867816 */ /* 0x000fe20000000019 */
[----:B------:R-:W-:Y:S01]  /*30860*/  STL [R1+0x16c], R46 ;  /* 0x00016c2e01007387 */ /* 0x000fe20000100800 */
[--C-:B------:R-:W-:Y:S01]  /*30870*/  PRMT R17, R17, 0x3340, R0.reuse ;  /* 0x0000334011117816 */ /* 0x100fe20000000000 */
[----:B------:R-:W-:Y:S01]  /*30880*/  VIADD R22, R26, UR5 ;  /* 0x000000051a167c36 */ /* 0x000fe20008000000 */
[----:B------:R-:W-:Y:S01]  /*30890*/  PRMT R15, R15, 0x3340, R0 ;  /* 0x000033400f0f7816 */ /* 0x000fe20000000000 */
[----:B------:R-:W-:Y:S01]  /*308a0*/  STL [R1+0x170], R42 ;  /* 0x0001702a01007387 */ /* 0x000fe20000100800 */
[----:B------:R-:W-:Y:S01]  /*308b0*/  LOP3.LUT R13, R13, 0xffff, RZ, 0xc0, !PT ;  /* 0x0000ffff0d0d7812 */ /* 0x000fe200078ec0ff */
[----:B------:R-:W-:-:S02]  /*308c0*/  ULDC UR5, c[0x0][0x248] ;  /* 0x0000920000057ab9 */ /* 0x000fc40000000800 */
[----:B------:R-:W-:Y:S01]  /*308d0*/  STL [R1+0x174], R38 ;  /* 0x0001742601007387 */ /* 0x000fe20000100800 */
[----:B------:R-:W-:-:S03]  /*308e0*/  PRMT R14, R14, 0x3340, R0 ;  /* 0x000033400e0e7816 */ /* 0x000fc60000000000 */
[----:B------:R-:W-:Y:S01]  /*308f0*/  STL [R1+0x178], R34 ;  /* 0x0001782201007387 */ /* 0x000fe20000100800 */
[----:B------:R-:W-:Y:S02]  /*30900*/  PRMT R12, R12, 0x3340, R0 ;  /* 0x000033400c0c7816 */ /* 0x000fe40000000000 */
[----:B------:R-:W-:Y:S01]  /*30910*/  PRMT R147, R242, 0x5410, R16 ;  /* 0x00005410f2937816 */ /* 0x000fe20000000010 */
[----:B------:R-:W-:Y:S01]  /*30920*/  STL [R1+0x17c], R30 ;  /* 0x00017c1e01007387 */ /* 0x000fe20000100800 */
[----:B------:R-:W-:Y:S01]  /*30930*/  LOP3.LUT R10, R10, 0xffff, RZ, 0xc0, !PT ;  /* 0x0000ffff0a0a7812 */ /* 0x000fe200078ec0ff */
[----:B------:R-:W-:Y:S01]  /*30940*/  VIADD R16, R22, UR5 ;  /* 0x0000000516107c36 */ /* 0x000fe20008000000 */
[----:B------:R-:W-:Y:S01]  /*30950*/  PRMT R148, R241, 0x5410, R17 ;  /* 0x00005410f1947816 */ /* 0x000fe20000000011 */
[----:B------:R-:W-:Y:S01]  /*30960*/  STL [R1+0x180], R26 ;  /* 0x0001801a01007387 */ /* 0x000fe20000100800 */
[----:B------:R-:W-:Y:S01]  /*30970*/  PRMT R15, R239, 0x5410, R15 ;  /* 0x00005410ef0f7816 */ /* 0x000fe2000000000f */
[----:B------:R-:W-:-:S02]  /*30980*/  ULDC UR5, c[0x0][0x248] ;  /* 0x0000920000057ab9 */ /* 0x000fc40000000800 */
[----:B------:R-:W4:Y:S01]  /*30990*/  LDL.LU R242, [R1+0x20e0] ;  /* 0x0020e00001f27983 */ /* 0x000f220000300800 */
[----:B------:R-:W-:Y:S02]  /*309a0*/  PRMT R13, R13, 0x3340, R0 ;  /* 0x000033400d0d7816 */ /* 0x000fe40000000000 */
[----:B------:R-:W-:Y:S01]  /*309b0*/  PRMT R152, R240, 0x5410, R14 ;  /* 0x00005410f0987816 */ /* 0x000fe2000000000e */
[----:B------:R-:W4:Y:S01]  /*309c0*/  LDL.LU R241, [R1+0x20dc] ;  /* 0x0020dc0001f17983 */ /* 0x000f220000300800 */
[----:B------:R-:W-:-:S03]  /*309d0*/  PRMT R12, R238, 0x5410, R12 ;  /* 0x00005410ee0c7816 */ /* 0x000fc6000000000c */
[----:B------:R-:W-:Y:S01]  /*309e0*/  STL [R1+0x184], R22 ;  /* 0x0001841601007387 */ /* 0x000fe20000100800 */
[----:B------:R-:W-:Y:S01]  /*309f0*/  LOP3.LUT R11, R11, 0xffff, RZ, 0xc0, !PT ;  /* 0x0000ffff0b0b7812 */ /* 0x000fe200078ec0ff */
[----:B------:R-:W-:Y:S01]  /*30a00*/  VIADD R14, R16, UR5 ;  /* 0x00000005100e7c36 */ /* 0x000fe20008000000 */
[----:B------:R-:W-:Y:S01]  /*30a10*/  PRMT R10, R10, 0x3340, R0 ;  /* 0x000033400a0a7816 */ /* 0x000fe20000000000 */
[----:B------:R-:W4:Y:S01]  /*30a20*/  LDL.LU R240, [R1+0x20d8] ;  /* 0x0020d80001f07983 */ /* 0x000f220000300800 */
[----:B------:R-:W-:Y:S01]  /*30a30*/  PRMT R13, R237, 0x5410, R13 ;  /* 0x00005410ed0d7816 */ /* 0x000fe2000000000d */
[----:B------:R-:W-:Y:S02]  /*30a40*/  ULDC UR5, c[0x0][0x248] ;  /* 0x0000920000057ab9 */ /* 0x000fe40000000800 */
[----:B------:R-:W4:Y:S01]  /*30a50*/  LDL.LU R239, [R1+0x20d4] ;  /* 0x0020d40001ef7983 */ /* 0x000f220000300800 */
[----:B------:R-:W-:-:S03]  /*30a60*/  LOP3.LUT R9, R9, 0xffff, RZ, 0xc0, !PT ;  /* 0x0000ffff09097812 */ /* 0x000fc600078ec0ff */
[----:B------:R-:W-:Y:S01]  /*30a70*/  STL [R1+0x188], R16 ;  /* 0x0001881001007387 */ /* 0x000fe20000100800 */
[----:B------:R-:W-:-:S03]  /*30a80*/  PRMT R11, R11, 0x3340, R0 ;  /* 0x000033400b0b7816 */ /* 0x000fc60000000000 */
[----:B------:R-:W-:Y:S01]  /*30a90*/  STL [R1+0xc8], R15 ;  /* 0x0000c80f01007387 */ /* 0x000fe20000100800 */
[----:B------:R-:W-:-:S03]  /*30aa0*/  PRMT R10, R236, 0x5410, R10 ;  /* 0x00005410ec0a7816 */ /* 0x000fc6000000000a */
[----:B------:R-:W4:Y:S01]  /*30ab0*/  LDL.LU R238, [R1+0x20d0] ;  /* 0x0020d00001ee7983 */ /* 0x000f220000300800 */
[----:B------:R-:W-:-:S03]  /*30ac0*/  LOP3.LUT R7, R7, 0xffff, RZ, 0xc0, !PT ;  /* 0x0000ffff07077812 */ /* 0x000fc600078ec0ff */
[----:B------:R0:W-:Y:S01]  /*30ad0*/  STL [R1+0x478], R12 ;  /* 0x0004780c01007387 */ /* 0x0001e20000100800 */
[----:B------:R-:W-:-:S03]  /*30ae0*/  PRMT R9, R9, 0x3340, R0 ;  /* 0x0000334009097816 */ /* 0x000fc60000000000 */
[----:B------:R-:W4:Y:S01]  /*30af0*/  LDL.LU R237, [R1+0x20cc] ;  /* 0x0020cc0001ed7983 */ /* 0x000f220000300800 */
[----:B------:R-:W-:-:S03]  /*30b00*/  PRMT R11, R235, 0x5410, R11 ;  /* 0x00005410eb0b7816 */ /* 0x000fc6000000000b */
[----:B------:R-:W-:Y:S01]  /*30b10*/  STL [R1+0x18c], R14 ;  /* 0x00018c0e01007387 */ /* 0x000fe20000100800 */
[----:B0-----:R-:W-:Y:S01]  /*30b20*/  VIADD R12, R14, UR5 ;  /* 0x000000050e0c7c36 */ /* 0x001fe20008000000 */
[----:B------:R-:W-:Y:S02]  /*30b30*/  ULDC UR5, c[0x0][0x248] ;  /* 0x0000920000057ab9 */ /* 0x000fe40000000800 */
        /* <DEDUP_REMOVED lines=8> */
[----:B------:R1:W-:Y:S01]  /*30bc0*/  STL [R1+0x190], R12 ;  /* 0x0001900c01007387 */ /* 0x0003e20000100800 */
[----:B0-----:R-:W-:Y:S01]  /*30bd0*/  VIADD R10, R12, UR5 ;  /* 0x000000050c0a7c36 */ /* 0x001fe20008000000 */
[----:B------:R-:W-:Y:S02]  /*30be0*/  ULDC UR5, c[0x0][0x248] ;  /* 0x0000920000057ab9 */ /* 0x000fe40000000800 */
[----:B------:R-:W-:Y:S01]  /*30bf0*/  STL [R1+0x48c], R11 ;  /* 0x00048c0b01007387 */ /* 0x000fe20000100800 */
[----:B------:R-:W-:Y:S02]  /*30c00*/  PRMT R7, R233, 0x5410, R7 ;  /* 0x00005410e9077816 */ /* 0x000fe40000000007 */
[----:B------:R-:W-:Y:S01]  /*30c10*/  LOP3.LUT R6, R6, 0xffff, RZ, 0xc0, !PT ;  /* 0x0000ffff06067812 */ /* 0x000fe200078ec0ff */
[----:B------:R-:W4:Y:S01]  /*30c20*/  LDL.LU R234, [R1+0x20c0] ;  /* 0x0020c00001ea7983 */ /* 0x000f220000300800 */
[----:B------:R-:W-:Y:S01]  /*30c30*/  PRMT R8, R232, 0x5410, R8 ;  /* 0x00005410e8087816 */ /* 0x000fe20000000008 */
[----:B-1----:R-:W0:Y:S02]  /*30c40*/  LDC R12, c[0x0][0x244] ;  /* 0x00009100ff0c7b82 */ /* 0x002e240000000800 */
[----:B------:R1:W-:Y:S01]  /*30c50*/  STL [R1+0x194], R10 ;  /* 0x0001940a01007387 */ /* 0x0003e20000100800 */
[----:B------:R-:W-:-:S03]  /*30c60*/  PRMT R6, R6, 0x3340, R0 ;  /* 0x0000334006067816 */ /* 0x000fc60000000000 */
[----:B------:R2:W-:Y:S04]  /*30c70*/  STL [R1+0x49c], R9 ;  /* 0x00049c0901007387 */ /* 0x0005e80000100800 */
[----:B------:R-:W4:Y:S01]  /*30c80*/  LDL.LU R233, [R1+0x20bc] ;  /* 0x0020bc0001e97983 */ /* 0x000f220000300800 */
[----:B-1----:R-:W-:Y:S01]  /*30c90*/  VIADD R10, R10, UR5 ;  /* 0x000000050a0a7c36 */ /* 0x002fe20008000000 */
[----:B------:R-:W-:Y:S02]  /*30ca0*/  ULDC UR5, c[0x0][0x248] ;  /* 0x0000920000057ab9 */ /* 0x000fe40000000800 */
[----:B------:R1:W-:Y:S01]  /*30cb0*/  STL [R1+0x4b4], R7 ;  /* 0x0004b40701007387 */ /* 0x0003e20000100800 */
[----:B------:R-:W-:Y:S01]  /*30cc0*/  PRMT R6, R220, 0x5410, R6 ;  /* 0x00005410dc067816 */ /* 0x000fe20000000006 */
[----:B--2---:R-:W2:Y:S02]  /*30cd0*/  LDC R9, c[0x0][0x244] ;  /* 0x00009100ff097b82 */ /* 0x004ea40000000800 */
[----:B------:R-:W4:Y:S04]  /*30ce0*/  LDL.LU R232, [R1+0x20b8] ;  /* 0x0020b80001e87983 */ /* 0x000f280000300800 */
[----:B------:R-:W-:Y:S01]  /*30cf0*/  STL [R1+0x198], R10 ;  /* 0x0001980a01007387 */ /* 0x000fe20000100800 */
[----:B-1----:R-:W-:Y:S01]  /*30d00*/  VIADD R7, R10, UR5 ;  /* 0x000000050a077c36 */ /* 0x002fe20008000000 */
[----:B------:R-:W-:-:S02]  /*30d10*/  ULDC UR5, c[0x0][0x248] ;  /* 0x0000920000057ab9 */ /* 0x000fc40000000800 */
[----:B------:R1:W-:Y:S04]  /*30d20*/  STL [R1+0x4c8], R8 ;  /* 0x0004c80801007387 */ /* 0x0003e80000100800 */
[----:B------:R-:W4:Y:S04]  /*30d30*/  LDL.LU R220, [R1+0x20b4] ;  /* 0x0020b40001dc7983 */ /* 0x000f280000300800 */
[----:B------:R3:W-:Y:S01]  /*30d40*/  STL [R1+0x19c], R7 ;  /* 0x00019c0701007387 */ /* 0x0007e20000100800 */
[----:B------:R-:W-:Y:S01]  /*30d50*/  SHF.R.U32.HI R20, RZ, 0x8, R20 ;  /* 0x00000008ff147819 */ /* 0x000fe20000011614 */
[----:B-1----:R-:W1:Y:S02]  /*30d60*/  LDC R8, c[0x0][0x244] ;  /* 0x00009100ff087b82 */ /* 0x002e640000000800 */
[----:B------:R0:W-:Y:S01]  /*30d70*/  STL [R1+0x4cc], R6 ;  /* 0x0004cc0601007387 */ /* 0x0001e20000100800 */
[----:B---3--:R-:W-:Y:S01]  /*30d80*/  VIADD R7, R7, UR5 ;  /* 0x0000000507077c36 */ /* 0x008fe20008000000 */
[----:B------:R-:W-:-:S03]  /*30d90*/  ULDC UR5, c[0x0][0x244] ;  /* 0x0000910000057ab9 */ /* 0x000fc60000000800 */
[----:B0-----:R-:W-:Y:S01]  /*30da0*/  VIADD R6, R7, UR7 ;  /* 0x0000000707067c36 */ /* 0x001fe20008000000 */
[----:B------:R-:W-:Y:S01]  /*30db0*/  STL [R1+0x1a0], R7 ;  /* 0x0001a00701007387 */ /* 0x000fe20000100800 */
[----:B------:R-:W-:-:S03]  /*30dc0*/  ULDC UR7, c[0x0][0x248] ;  /* 0x0000920000077ab9 */ /* 0x000fc60000000800 */
[----:B------:R0:W-:Y:S01]  /*30dd0*/  STL [R1+0x1a4], R6 ;  /* 0x0001a40601007387 */ /* 0x0001e20000100800 */
[----:B------:R-:W-:Y:S01]  /*30de0*/  IMAD R14, R2, UR5, RZ ;  /* 0x00000005020e7c24 */ /* 0x000fe2000f8e02ff */
[----:B------:R-:W-:Y:S01]  /*30df0*/  ULDC UR5, c[0x0][0x248] ;  /* 0x0000920000057ab9 */ /* 0x000fe20000000800 */
[----:B0-----:R-:W-:Y:S01]  /*30e00*/  VIADD R6, R6, UR7 ;  /* 0x0000000706067c36 */ /* 0x001fe20008000000 */
[----:B------:R-:W-:-:S04]  /*30e10*/  ULDC UR7, c[0x0][0x248] ;  /* 0x0000920000077ab9 */ /* 0x000fc80000000800 */
[----:B------:R0:W-:Y:S02]  /*30e20*/  STL [R1+0x1a8], R6 ;  /* 0x0001a80601007387 */ /* 0x0001e40000100800 */
        /* <DEDUP_REMOVED lines=16> */
[----:B------:R-:W-:Y:S02]  /*30f30*/  SHF.R.U32.HI R21, RZ, 0x8, R21 ;  /* 0x00000008ff157819 */ /* 0x000fe40000011615 */
[----:B------:R-:W-:Y:S02]  /*30f40*/  LOP3.LUT R20, R20, 0xffff, RZ, 0xc0, !PT ;  /* 0x0000ffff14147812 */ /* 0x000fe400078ec0ff */
[----:B------:R-:W-:Y:S01]  /*30f50*/  LOP3.LUT R24, R24, 0xffff, RZ, 0xc0, !PT ;  /* 0x0000ffff18187812 */ /* 0x000fe200078ec0ff */
[----:B------:R0:W-:Y:S01]  /*30f60*/  STL [R1+0x1c0], R6 ;  /* 0x0001c00601007387 */ /* 0x0001e20000100800 */
[----:B------:R-:W-:Y:S01]  /*30f70*/  SHF.R.U32.HI R28, RZ, 0x8, R28 ;  /* 0x00000008ff1c7819 */ /* 0x000fe2000001161c */
[----:B------:R-:W-:Y:S01]  /*30f80*/  IMAD R12, R12, 0x80, R14 ;  /* 0x000000800c0c7824 */ /* 0x000fe200078e020e */
        /* <DEDUP_REMOVED lines=132> */
[----:B------:R0:W-:Y:S01]  /*317d0*/  STL [R1+0x274], R6 ;  /* 0x0002740601007387 */ /* 0x0001e20000100800 */
[----:B------:R-:W-:Y:S02]  /*317e0*/  LOP3.LUT R21, R21, 0xffff, RZ, 0xc0, !PT ;  /* 0x0000ffff15157812 */ /* 0x000fe400078ec0ff */
[----:B------:R-:W-:Y:S01]  /*317f0*/  PRMT R20, R20, 0x3340, R0 ;  /* 0x0000334014147816 */ /* 0x000fe20000000000 */
[----:B0-----:R-:W-:Y:S01]  /*31800*/  VIADD R6, R6, UR5 ;  /* 0x0000000506067c36 */ /* 0x001fe20008000000 */
[----:B------:R-:W-:-:S03]  /*31810*/  ULDC UR5, c[0x0][0x248] ;  /* 0x0000920000057ab9 */ /* 0x000fc60000000800 */
[----:B------:R-:W-:Y:S01]  /*31820*/  VIADD R7, R6, UR5 ;  /* 0x0000000506077c36 */ /* 0x000fe20008000000 */
[----:B------:R-:W-:-:S03]  /*31830*/  ULDC UR5, c[0x0][0x248] ;  /* 0x0000920000057ab9 */ /* 0x000fc60000000800 */
[----:B------:R-:W-:Y:S01]  /*31840*/  VIADD R17, R7, UR5 ;  /* 0x0000000507117c36 */ /* 0x000fe20008000000 */
[----:B------:R-:W-:Y:S01]  /*31850*/  ULDC UR5, c[0x0][0x248] ;  /* 0x0000920000057ab9 */ /* 0x000fe20000000800 */
[----:B------:R-:W-:Y:S02]  /*31860*/  PRMT R21, R21, 0x3340, R0 ;  /* 0x0000334015157816 */ /* 0x000fe40000000000 */
[----:B------:R-:W-:Y:S01]  /*31870*/  PRMT R139, R19, 0x5410, R20 ;  /* 0x00005410138b7816 */ /* 0x000fe20000000014 */
[----:B------:R-:W-:Y:S01]  /*31880*/  VIADD R19, R17, UR5 ;  /* 0x0000000511137c36 */ /* 0x000fe20008000000 */
[----:B------:R-:W-:Y:S01]  /*31890*/  ULDC UR5, c[0x0][0x248] ;  /* 0x0000920000057ab9 */ /* 0x000fe20000000800 */
[----:B------:R-:W-:Y:S02]  /*318a0*/  PRMT R24, R24, 0x3340, R0 ;  /* 0x0000334018187816 */ /* 0x000fe40000000000 */
[----:B------:R-:W-:Y:S01]  /*318b0*/  PRMT R140, R18, 0x5410, R21 ;  /* 0x00005410128c7816 */ /* 0x000fe20000000015 */
[----:B------:R-:W-:Y:S01]  /*318c0*/  VIADD R21, R19, UR5 ;  /* 0x0000000513157c36 */ /* 0x000fe20008000000 */
[----:B------:R-:W-:Y:S01]  /*318d0*/  ULDC UR5, c[0x0][0x248] ;  /* 0x0000920000057ab9 */ /* 0x000fe20000000800 */
[----:B------:R-:W-:-:S02]  /*318e0*/  LOP3.LUT R28, R28, 0xffff, RZ, 0xc0, !PT ;  /* 0x0000ffff1c1c7812 */ /* 0x000fc400078ec0ff */
[----:B------:R-:W-:Y:S01]  /*318f0*/  PRMT R127, R23, 0x5410, R24 ;  /* 0x00005410177f7816 */ /* 0x000fe20000000018 */
[----:B------:R-:W-:Y:S01]  /*31900*/  VIADD R23, R21, UR5 ;  /* 0x0000000515177c36 */ /* 0x000fe20008000000 */
[----:B------:R-:W-:Y:S01]  /*31910*/  ULDC UR5, c[0x0][0x248] ;  /* 0x0000920000057ab9 */ /* 0x000fe20000000800 */
[----:B------:R-:W-:Y:S02]  /*31920*/  PRMT R28, R28, 0x3340, R0 ;  /* 0x000033401c1c7816 */ /* 0x000fe40000000000 */
[----:B------:R-:W-:Y:S01]  /*31930*/  VIADD R25, R23, UR5 ;  /* 0x0000000517197c36 */ /* 0x000fe20008000000 */
[----:B------:R-:W-:Y:S01]  /*31940*/  ULDC UR5, c[0x0][0x248] ;  /* 0x0000920000057ab9 */ /* 0x000fe20000000800 */
[----:B------:R-:W-:Y:S02]  /*31950*/  PRMT R122, R27, 0x5410, R28 ;  /* 0x000054101b7a7816 */ /* 0x000fe4000000001c */
[----:B------:R-:W-:Y:S01]  /*31960*/  VIADD R27, R25, UR5 ;  /* 0x00000005191b7c36 */ /* 0x000fe20008000000 */
[----:B------:R-:W-:-:S03]  /*31970*/  ULDC UR5, c[0x0][0x248] ;  /* 0x0000920000057ab9 */ /* 0x000fc60000000800 */
[----:B------:R-:W-:Y:S01]  /*31980*/  VIADD R29, R27, UR5 ;  /* 0x000000051b1d7c36 */ /* 0x000fe20008000000 */
[----:B------:R-:W-:Y:S01]  /*31990*/  ULDC UR5, c[0x0][0x248] ;  /* 0x0000920000057ab9 */ /* 0x000fe20000000800 */
[----:B------:R-:W-:Y:S02]  /*319a0*/  STL [R1+0x278], R6 ;  /* 0x0002780601007387 */ /* 0x000fe40000100800 */
[----:B------:R-:W-:Y:S01]  /*319b0*/  VIADD R31, R29, UR5 ;  /* 0x000000051d1f7c36 */ /* 0x000fe20008000000 */
[----:B------:R-:W-:Y:S01]  /*319c0*/  ULDC UR5, c[0x0][0x248] ;  /* 0x0000920000057ab9 */ /* 0x000fe20000000800 */
[----:B------:R-:W-:Y:S04]  /*319d0*/  STL [R1+0x27c], R7 ;  /* 0x00027c0701007387 */ /* 0x000fe80000100800 */
[----:B------:R-:W-:Y:S01]  /*319e0*/  STL [R1+0x280], R17 ;  /* 0x0002801101007387 */ /* 0x000fe20000100800 */
[----:B------:R-:W-:Y:S01]  /*319f0*/  VIADD R172, R31, UR5 ;  /* 0x000000051fac7c36 */ /* 0x000fe20008000000 */
[----:B------:R-:W-:-:S02]  /*31a00*/  ULDC UR5, c[0x0][0x248] ;  /* 0x0000920000057ab9 */ /* 0x000fc40000000800 */
[----:B------:R-:W-:Y:S04]  /*31a10*/  STL [R1+0x284], R19 ;  /* 0x0002841301007387 */ /* 0x000fe80000100800 */
[----:B------:R-:W-:Y:S04]  /*31a20*/  STL [R1+0x288], R21 ;  /* 0x0002881501007387 */ /* 0x000fe80000100800 */
[----:B------:R-:W-:Y:S04]  /*31a30*/  STL [R1+0x28c], R23 ;  /* 0x00028c1701007387 */ /* 0x000fe80000100800 */
[----:B------:R-:W-:Y:S04]  /*31a40*/  STL [R1+0x290], R25 ;  /* 0x0002901901007387 */ /* 0x000fe80000100800 */
[----:B------:R-:W-:Y:S04]  /*31a50*/  STL [R1+0x294], R27 ;  /* 0x0002941b01007387 */ /* 0x000fe80000100800 */
[----:B------:R-:W-:Y:S04]  /*31a60*/  STL [R1+0x298], R29 ;  /* 0x0002981d01007387 */ /* 0x000fe80000100800 */
[----:B------:R-:W-:Y:S04]  /*31a70*/  STL [R1+0x29c], R31 ;  /* 0x00029c1f01007387 */ /* 0x000fe80000100800 */
        /* <DEDUP_REMOVED lines=43> */
[----:B--2---:R-:W-:Y:S02]  /*31d30*/  IMAD R9, R9, 0x80, R12 ;  /* 0x0000008009097824 */ /* 0x004fe400078e020c */
[----:B0-----:R-:W-:Y:S01]  /*31d40*/  VIADD R172, R172, UR5 ;  /* 0x00000005acac7c36 */ /* 0x001fe20008000000 */
[----:B------:R-:W-:-:S04]  /*31d50*/  ULDC UR5, c[0x0][0x248] ;  /* 0x0000920000057ab9 */ /* 0x000fc80000000800 */
[----:B------:R0:W-:Y:S01]  /*31d60*/  STL [R1+0x2dc], R172 ;  /* 0x0002dcac01007387 */ /* 0x0001e20000100800 */
[----:B-1----:R-:W-:Y:S02]  /*31d70*/  IMAD R8, R8, 0x80, R9 ;  /* 0x0000008008087824 */ /* 0x002fe400078e0209 */
[----:B0-----:R-:W-:-:S03]  /*31d80*/  VIADD R172, R172, UR5 ;  /* 0x00000005acac7c36 */ /* 0x001fc60008000000 */
[----:B------:R-:W-:Y:S01]  /*31d90*/  IADD3 R10, P3, R8, UR12, RZ ;  /* 0x0000000c080a7c10 */ /* 0x000fe2000ff7e0ff */
[----:B------:R-:W-:Y:S01]  /*31da0*/  ULDC UR12, c[0x0][0x228] ;  /* 0x00008a00000c7ab9 */ /* 0x000fe20000000800 */
[----:B------:R-:W-:Y:S02]  /*31db0*/  IADD3 R15, P2, R14, UR10, RZ ;  /* 0x0000000a0e0f7c10 */ /* 0x000fe4000ff5e0ff */
[----:B------:R-:W-:Y:S01]  /*31dc0*/  LOP3.LUT R221, R221, 0xfeffffff, RZ, 0xc0, !PT ;  /* 0xfeffffffdddd7812 */ /* 0x000fe200078ec0ff */
[----:B------:R0:W-:Y:S01]  /*31dd0*/  STL [R1+0x2e0], R172 ;  /* 0x0002e0ac01007387 */ /* 0x0001e20000100800 */
[----:B------:R-:W-:Y:S01]  /*31de0*/  LEA.HI.X.SX32 R8, R8, UR13, 0x1, P3 ;  /* 0x0000000d08087c11 */ /* 0x000fe200098f0eff */
[----:B------:R-:W-:Y:S01]  /*31df0*/  ULDC UR13, c[0x0][0x248] ;  /* 0x00009200000d7ab9 */ /* 0x000fe20000000800 */
[----:B------:R-:W-:Y:S02]  /*31e00*/  SHF.R.S32.HI R176, RZ, 0x1f, R192 ;  /* 0x0000001fffb07819 */ /* 0x000fe400000114c0 */
[----:B------:R-:W-:-:S02]  /*31e10*/  SHF.R.S32.HI R173, RZ, 0x1f, R191 ;  /* 0x0000001fffad7819 */ /* 0x000fc400000114bf */
[----:B------:R-:W-:Y:S01]  /*31e20*/  PRMT R156, R87, 0x5410, R88 ;  /* 0x00005410579c7816 */ /* 0x000fe20000000058 */
[----:B------:R-:W-:Y:S01]  /*31e30*/  VIADD R86, R0, 0xa8 ;  /* 0x000000a800567836 */ /* 0x000fe20000000000 */
[----:B------:R-:W-:Y:S01]  /*31e40*/  SHF.R.U32.HI R85, RZ, 0x8, R85 ;  /* 0x00000008ff557819 */ /* 0x000fe20000011655 */
[----:B0-----:R-:W-:Y:S01]  /*31e50*/  VIADD R172, R172, UR7 ;  /* 0x00000007acac7c36 */ /* 0x001fe20008000000 */
[----:B------:R-:W-:Y:S01]  /*31e60*/  ULDC UR7, c[0x0][0x248] ;  /* 0x0000920000077ab9 */ /* 0x000fe20000000800 */
[C---:B------:R-:W-:Y:S01]  /*31e70*/  VIADD R83, R0.reuse, 0xa5 ;  /* 0x000000a500537836 */ /* 0x040fe20000000000 */
[----:B----4-:R-:W-:Y:S01]  /*31e80*/  LOP3.LUT R243, R243, 0x7fffffff, RZ, 0xc0, !PT ;  /* 0x7ffffffff3f37812 */ /* 0x010fe200078ec0ff */
[----:B------:R-:W-:Y:S01]  /*31e90*/  VIADD R82, R0, 0xa4 ;  /* 0x000000a400527836 */ /* 0x000fe20000000000 */
[----:B------:R0:W-:Y:S01]  /*31ea0*/  STL [R1+0x2e4], R172 ;  /* 0x0002e4ac01007387 */ /* 0x0001e20000100800 */
[----:B------:R-:W-:Y:S01]  /*31eb0*/  LEA.HI.X.SX32 R14, R14, UR11, 0x1, P2 ;  /* 0x0000000b0e0e7c11 */ /* 0x000fe200090f0eff */
[----:B------:R-:W-:Y:S01]  /*31ec0*/  ULDC.64 UR10, c[0x0][0x220] ;  /* 0x00008800000a7ab9 */ /* 0x000fe20000000a00 */
[----:B------:R-:W-:Y:S01]  /*31ed0*/  PRMT R150, R80, 0x5410, R81 ;  /* 0x0000541050967816 */ /* 0x000fe20000000051 */
[----:B------:R-:W-:Y:S01]  /*31ee0*/  VIADD R79, R0, 0xa1 ;  /* 0x000000a1004f7836 */ /* 0x000fe20000000000 */
[----:B------:R-:W-:Y:S01]  /*31ef0*/  ULDC UR5, c[0x0][0x228] ;  /* 0x00008a0000057ab9 */ /* 0x000fe20000000800 */
[----:B0-----:R-:W-:Y:S01]  /*31f00*/  VIADD R172, R172, UR7 ;  /* 0x00000007acac7c36 */ /* 0x001fe20008000000 */
[----:B------:R-:W-:Y:S01]  /*31f10*/  IADD3 R13, P2, R12, UR10, RZ ;  /* 0x0000000a0c0d7c10 */ /* 0x000fe2000ff5e0ff */
[C---:B------:R-:W-:Y:S01]  /*31f20*/  VIADD R87, R0.reuse, 0xa9 ;  /* 0x000000a900577836 */ /* 0x040fe20000000000 */
[----:B------:R-:W-:Y:S01]  /*31f30*/  LOP3.LUT R85, R85, 0xffff, RZ, 0xc0, !PT ;  /* 0x0000ffff55557812 */ /* 0x000fe200078ec0ff */
[----:B------:R-:W-:Y:S01]  /*31f40*/  VIADD R81, R0, 0xa3 ;  /* 0x000000a300517836 */ /* 0x000fe20000000000 */
[----:B------:R0:W-:Y:S01]  /*31f50*/  STL [R1+0x2e8], R172 ;  /* 0x0002e8ac01007387 */ /* 0x0001e20000100800 */
[----:B------:R-:W-:Y:S01]  /*31f60*/  LEA.HI.X.SX32 R12, R12, UR11, 0x1, P2 ;  /* 0x0000000b0c0c7c11 */ /* 0x000fe200090f0eff */
[----:B------:R-:W-:Y:S01]  /*31f70*/  ULDC.64 UR10, c[0x0][0x220] ;  /* 0x00008800000a7ab9 */ /* 0x000fe20000000a00 */
[C---:B------:R-:W-:Y:S01]  /*31f80*/  VIADD R80, R0.reuse, 0xa2 ;  /* 0x000000a200507836 */ /* 0x040fe20000000000 */
[----:B------:R-:W-:Y:S01]  /*31f90*/  SHF.R.U32.HI R77, RZ, 0x8, R77 ;  /* 0x00000008ff4d7819 */ /* 0x000fe2000001164d */
[----:B------:R-:W-:Y:S01]  /*31fa0*/  VIADD R78, R0, 0xa0 ;  /* 0x000000a0004e7836 */ /* 0x000fe20000000000 */
[----:B------:R-:W-:Y:S01]  /*31fb0*/  ULDC UR7, c[0x0][0x228] ;  /* 0x00008a0000077ab9 */ /* 0x000fe20000000800 */
[----:B0-----:R-:W-:Y:S01]  /*31fc0*/  VIADD R172, R172, UR13 ;  /* 0x0000000dacac7c36 */ /* 0x001fe20008000000 */
[----:B------:R-:W-:-:S04]  /*31fd0*/  ULDC UR13, c[0x0][0x248] ;  /* 0x00009200000d7ab9 */ /* 0x000fc80000000800 */
[----:B------:R0:W-:Y:S01]  /*31fe0*/  STL [R1+0x2ec], R172 ;  /* 0x0002ecac01007387 */ /* 0x0001e20000100800 */
[C---:B------:R-:W-:Y:S01]  /*31ff0*/  IADD3 R11, P2, R9.reuse, UR10, RZ ;  /* 0x0000000a090b7c10 */ /* 0x040fe2000ff5e0ff */
[----:B------:R-:W-:Y:S01]  /*32000*/  ULDC UR10, c[0x0][0x228] ;  /* 0x00008a00000a7ab9 */ /* 0x000fe20000000800 */
[----:B0-----:R-:W-:Y:S01]  /*32010*/  VIADD R172, R172, UR13 ;  /* 0x0000000dacac7c36 */ /* 0x001fe20008000000 */
[----:B------:R-:W-:Y:S01]  /*32020*/  ULDC UR13, c[0x0][0x248] ;  /* 0x00009200000d7ab9 */ /* 0x000fe20000000800 */
[----:B------:R-:W-:Y:S01]  /*32030*/  LEA.HI.X.SX32 R9, R9, UR11, 0x1, P2 ;  /* 0x0000000b09097c11 */ /* 0x000fe200090f0eff */
[----:B------:R-:W-:Y:S02]  /*32040*/  ULDC UR11, c[0x0][0x228] ;  /* 0x00008a00000b7ab9 */ /* 0x000fe40000000800 */
[----:B------:R0:W-:Y:S01]  /*32050*/  STL [R1+0x2f0], R172 ;  /* 0x0002f0ac01007387 */ /* 0x0001e20000100800 */
[----:B------:R-:W-:Y:S01]  /*32060*/  ISETP.LT.AND P2, PT, R3, UR22, !P1 ;  /* 0x0000001603007c0c */ /* 0x000fe2000cf41270 */
[----:B0-----:R-:W-:Y:S01]  /*32070*/  VIADD R172, R172, UR13 ;  /* 0x0000000dacac7c36 */ /* 0x001fe20008000000 */
[----:B------:R-:W-:-:S04]  /*32080*/  ULDC UR13, c[0x0][0x248] ;  /* 0x00009200000d7ab9 */ /* 0x000fc80000000800 */
[----:B------:R0:W-:Y:S02]  /*32090*/  STL [R1+0x2f4], R172 ;  /* 0x0002f4ac01007387 */ /* 0x0001e40000100800 */
[----:B0-----:R-:W-:Y:S01]  /*320a0*/  VIADD R172, R172, UR13 ;  /* 0x0000000dacac7c36 */ /* 0x001fe20008000000 */
[----:B------:R-:W-:-:S04]  /*320b0*/  ULDC UR13, c[0x0][0x248] ;  /* 0x00009200000d7ab9 */ /* 0x000fc80000000800 */
[----:B------:R0:W-:Y:S01]  /*320c0*/  STL [R1+0x2f8], R172 ;  /* 0x0002f8ac01007387 */ /* 0x0001e20000100800 */
[----:B------:R-:W-:Y:S02]  /*320d0*/  @P2 LOP3.LUT R221, R221, 0x1000000, RZ, 0xfc, !PT ;  /* 0x01000000dddd2812 */ /* 0x000fe400078efcff */
[----:B------:R-:W-:Y:S01]  /*320e0*/  ISETP.LT.AND P2, PT, R4, UR14, !P1 ;  /* 0x0000000e04007c0c */ /* 0x000fe2000cf41270 */
[----:B------:R-:W-:Y:S01]  /*320f0*/  ULDC UR14, c[0x0][0x248] ;  /* 0x00009200000e7ab9 */ /* 0x000fe20000000800 */
[----:B0-----:R-:W-:Y:S01]  /*32100*/  VIADD R172, R172, UR13 ;  /* 0x0000000dacac7c36 */ /* 0x001fe20008000000 */
[----:B------:R-:W-:-:S04]  /*32110*/  ULDC UR13, c[0x0][0x248] ;  /* 0x00009200000d7ab9 */ /* 0x000fc80000000800 */
[----:B------:R0:W-:Y:S01]  /*32120*/  STL [R1+0x2fc], R172 ;  /* 0x0002fcac01007387 */ /* 0x0001e20000100800 */
[----:B------:R-:W-:Y:S01]  /*32130*/  LOP3.LUT R221, R221, 0xff7fffff, RZ, 0xc0, !PT ;  /* 0xff7fffffdddd7812 */ /* 0x000fe200078ec0ff */
[----:B0-----:R-:W-:Y:S01]  /*32140*/  VIADD R172, R172, UR13 ;  /* 0x0000000dacac7c36 */ /* 0x001fe20008000000 */
[----:B------:R-:W-:-:S04]  /*32150*/  ULDC UR13, c[0x0][0x248] ;  /* 0x00009200000d7ab9 */ /* 0x000fc80000000800 */
[----:B------:R0:W-:Y:S01]  /*32160*/  STL [R1+0x300], R172 ;  /* 0x000300ac01007387 */ /* 0x0001e20000100800 */
[----:B------:R-:W-:Y:S02]  /*32170*/  @P2 LOP3.LUT R221, R221, 0x800000, RZ, 0xfc, !PT ;  /* 0x00800000dddd2812 */ /* 0x000fe400078efcff */
[----:B------:R-:W-:Y:S01]  /*32180*/  ISETP.LT.AND P2, PT, R5, UR12, !P1 ;  /* 0x0000000c05007c0c */ /* 0x000fe2000cf41270 */
[----:B0-----:R-:W-:Y:S01]  /*32190*/  VIADD R172, R172, UR13 ;  /* 0x0000000dacac7c36 */ /* 0x001fe20008000000 */
[----:B------:R-:W-:-:S04]  /*321a0*/  ULDC UR13, c[0x0][0x248] ;  /* 0x00009200000d7ab9 */ /* 0x000fc80000000800 */
[----:B------:R0:W-:Y:S02]  /*321b0*/  STL [R1+0x304], R172 ;  /* 0x000304ac01007387 */ /* 0x0001e40000100800 */
[----:B0-----:R-:W-:Y:S01]  /*321c0*/  VIADD R172, R172, UR13 ;  /* 0x0000000dacac7c36 */ /* 0x001fe20008000000 */
[----:B------:R-:W-:-:S04]  /*321d0*/  ULDC UR13, c[0x0][0x248] ;  /* 0x00009200000d7ab9 */ /* 0x000fc80000000800 */
[----:B------:R0:W-:Y:S01]  /*321e0*/  STL [R1+0x308], R172 ;  /* 0x000308ac01007387 */ /* 0x0001e20000100800 */
[----:B------:R-:W-:Y:S01]  /*321f0*/  LOP3.LUT R221, R221, 0xffbfffff, RZ, 0xc0, !PT ;  /* 0xffbfffffdddd7812 */ /* 0x000fe200078ec0ff */
[----:B0-----:R-:W-:Y:S01]  /*32200*/  VIADD R172, R172, UR13 ;  /* 0x0000000dacac7c36 */ /* 0x001fe20008000000 */
[----:B------:R-:W-:Y:S02]  /*32210*/  ULDC.64 UR12, c[0x0][0x228] ;  /* 0x00008a00000c7ab9 */ /* 0x000fe40000000a00 */
[----:B------:R-:W-:Y:S01]  /*32220*/  ISETP.LT.AND P1, PT, R2, UR12, !P1 ;  /* 0x0000000c02007c0c */ /* 0x000fe2000cf21270 */
[----:B------:R-:W-:Y:S01]  /*32230*/  ULDC UR12, c[0x0][0x248] ;  /* 0x00009200000c7ab9 */ /* 0x000fe20000000800 */
[----:B------:R-:W-:-:S04]  /*32240*/  @P2 LOP3.LUT R221, R221, 0x400000, RZ, 0xfc, !PT ;  /* 0x00400000dddd2812 */ /* 0x000fc800078efcff */
[----:B------:R-:W-:Y:S01]  /*32250*/  LOP3.LUT R221, R221, 0xffdfffff, RZ, 0xc0, !PT ;  /* 0xffdfffffdddd7812 */ /* 0x000fe200078ec0ff */
[----:B------:R0:W-:Y:S06]  /*32260*/  STL [R1+0x30c], R172 ;  /* 0x00030cac01007387 */ /* 0x0001ec0000100800 */
[----:B------:R-:W-:Y:S02]  /*32270*/  @P1 LOP3.LUT R221, R221, 0x200000, RZ, 0xfc, !PT ;  /* 0x00200000dddd1812 */ /* 0x000fe400078efcff */
[----:B------:R-:W-:Y:S01]  /*32280*/  ISETP.LT.AND P1, PT, R3, UR28, !P0 ;  /* 0x0000001c03007c0c */ /* 0x000fe2000c721270 */
[----:B------:R-:W-:Y:S01]  /*32290*/  ULDC.64 UR28, c[0x0][0x228] ;  /* 0x00008a00001c7ab9 */ /* 0x000fe20000000a00 */
[----:B0-----:R-:W-:Y:S01]  /*322a0*/  VIADD R172, R172, UR14 ;  /* 0x0000000eacac7c36 */ /* 0x001fe20008000000 */
[----:B------:R-:W-:Y:S01]  /*322b0*/  ULDC UR14, c[0x0][0x248] ;  /* 0x00009200000e7ab9 */ /* 0x000fe20000000800 */
[----:B------:R-:W-:-:S03]  /*322c0*/  LOP3.LUT R221, R221, 0xffefffff, RZ, 0xc0, !PT ;  /* 0xffefffffdddd7812 */ /* 0x000fc600078ec0ff */
[----:B------:R0:W-:Y:S06]  /*322d0*/  STL [R1+0x310], R172 ;  /* 0x000310ac01007387 */ /* 0x0001ec0000100800 */
[----:B------:R-:W-:Y:S01]  /*322e0*/  @P1 LOP3.LUT R221, R221, 0x100000, RZ, 0xfc, !PT ;  /* 0x00100000dddd1812 */ /* 0x000fe200078efcff */
[----:B0-----:R-:W-:Y:S01]  /*322f0*/  VIADD R172, R172, UR14 ;  /* 0x0000000eacac7c36 */ /* 0x001fe20008000000 */
[----:B------:R-:W-:Y:S01]  /*32300*/  IADD3 R174, P1, R192, R15, RZ ;  /* 0x0000000fc0ae7210 */ /* 0x000fe20007f3e0ff */
[----:B------:R-:W-:-:S03]  /*32310*/  ULDC UR14, c[0x0][0x248] ;  /* 0x00009200000e7ab9 */ /* 0x000fc60000000800 */
[----:B------:R0:W-:Y:S01]  /*32320*/  STL [R1+0x314], R172 ;  /* 0x000314ac01007387 */ /* 0x0001e20000100800 */
[----:B------:R-:W-:-:S03]  /*32330*/  IMAD.X R175, R176, 0x1, R14, P1 ;  /* 0x00000001b0af7824 */ /* 0x000fc600008e060e */
[----:B------:R-:W-:Y:S01]  /*32340*/  STL [R1+0x480], R176 ;  /* 0x000480b001007387 */ /* 0x000fe20000100800 */
[----:B0-----:R-:W-:Y:S01]  /*32350*/  VIADD R172, R172, UR12 ;  /* 0x0000000cacac7c36 */ /* 0x001fe20008000000 */
[----:B------:R-:W-:-:S04]  /*32360*/  ULDC UR12, c[0x0][0x248] ;  /* 0x00009200000c7ab9 */ /* 0x000fc80000000800 */
[----:B------:R0:W-:Y:S04]  /*32370*/  STL [R1+0x318], R172 ;  /* 0x000318ac01007387 */ /* 0x0001e80000100800 */
[----:B------:R1:W-:Y:S01]  /*32380*/  STL.64 [R1+0xd0], R174 ;  /* 0x0000d0ae01007387 */ /* 0x0003e20000100a00 */
[----:B0-----:R-:W-:-:S03]  /*32390*/  VIADD R172, R172, UR14 ;  /* 0x0000000eacac7c36 */ /* 0x001fc60008000000 */
[----:B------:R-:W-:Y:S01]  /*323a0*/  STL [R1+0x470], R173 ;  /* 0x000470ad01007387 */ /* 0x000fe20000100800 */
[----:B------:R-:W-:Y:S01]  /*323b0*/  LOP3.LUT R221, R221, 0xfff7ffff, RZ, 0xc0, !PT ;  /* 0xfff7ffffdddd7812 */ /* 0x000fe200078ec0ff */
[----:B------:R-:W-:Y:S01]  /*323c0*/  ULDC UR14, c[0x0][0x248] ;  /* 0x00009200000e7ab9 */ /* 0x000fe20000000800 */
[----:B-1----:R-:W-:Y:S01]  /*323d0*/  IADD3 R174, P1, R191, R15, RZ ;  /* 0x0000000fbfae7210 */ /* 0x002fe20007f3e0ff */
[----:B------:R0:W-:Y:S04]  /*323e0*/  STL [R1+0x31c], R172 ;  /* 0x00031cac01007387 */ /* 0x0001e80000100800 */
[----:B------:R-:W-:Y:S02]  /*323f0*/  IMAD.X R175, R173, 0x1, R14, P1 ;  /* 0x00000001adaf7824 */ /* 0x000fe400008e060e */
[----:B0-----:R-:W-:Y:S01]  /*32400*/  VIADD R172, R172, UR12 ;  /* 0x0000000cacac7c36 */ /* 0x001fe20008000000 */
[----:B------:R-:W-:Y:S01]  /*32410*/  SHF.R.S32.HI R173, RZ, 0x1f, R190 ;  /* 0x0000001fffad7819 */ /* 0x000fe200000114be */
[----:B------:R-:W-:-:S03]  /*32420*/  ULDC UR12, c[0x0][0x248] ;  /* 0x00009200000c7ab9 */ /* 0x000fc60000000800 */
[----:B------:R-:W-:Y:S04]  /*32430*/  STL [R1+0x320], R172 ;  /* 0x000320ac01007387 */ /* 0x000fe80000100800 */
[----:B------:R0:W-:Y:S02]  /*32440*/  STL.64 [R1+0xd8], R174 ;  /* 0x0000d8ae01007387 */ /* 0x0001e40000100a00 */
[----:B0-----:R-:W-:-:S05]  /*32450*/  IADD3 R174, P1, R190, R15, RZ ;  /* 0x0000000fbeae7210 */ /* 0x001fca0007f3e0ff */
[----:B------:R-:W-:Y:S01]  /*32460*/  IMAD.X R175, R173, 0x1, R14, P1 ;  /* 0x00000001adaf7824 */ /* 0x000fe200008e060e */
[----:B------:R-:W-:-:S13]  /*32470*/  ISETP.LT.AND P1, PT, R4, UR11, !P0 ;  /* 0x0000000b04007c0c */ /* 0x000fda000c721270 */
[----:B------:R-:W-:Y:S02]  /*32480*/  @P1 LOP3.LUT R221, R221, 0x80000, RZ, 0xfc, !PT ;  /* 0x00080000dddd1812 */ /* 0x000fe400078efcff */
[----:B------:R-:W-:Y:S01]  /*32490*/  ISETP.LT.AND P1, PT, R5, UR10, !P0 ;  /* 0x0000000a05007c0c */ /* 0x000fe2000c721270 */
[----:B------:R-:W-:Y:S01]  /*324a0*/  VIADD R172, R172, UR12 ;  /* 0x0000000cacac7c36 */ /* 0x000fe20008000000 */
[----:B------:R-:W-:Y:S01]  /*324b0*/  ISETP.LT.AND P0, PT, R2, UR28, !P0 ;  /* 0x0000001c02007c0c */ /* 0x000fe2000c701270 */
[----:B------:R-:W-:Y:S01]  /*324c0*/  STL [R1+0x468], R173 ;  /* 0x000468ad01007387 */ /* 0x000fe20000100800 */
[----:B------:R-:W-:Y:S01]  /*324d0*/  LOP3.LUT R221, R221, 0xfffbffff, RZ, 0xc0, !PT ;  /* 0xfffbffffdddd7812 */ /* 0x000fe200078ec0ff */
[----:B------:R-:W-:Y:S01]  /*324e0*/  ULDC UR12, c[0x0][0x248] ;  /* 0x00009200000c7ab9 */ /* 0x000fe20000000800 */
[----:B------:R-:W-:-:S07]  /*324f0*/  ULDC UR10, c[0x0][0x248] ;  /* 0x00009200000a7ab9 */ /* 0x000fce0000000800 */
[----:B------:R-:W-:-:S04]  /*32500*/  @P1 LOP3.LUT R221, R221, 0x40000, RZ, 0xfc, !PT ;  /* 0x00040000dddd1812 */ /* 0x000fc800078efcff */
[----:B------:R-:W-:-:S04]  /*32510*/  LOP3.LUT R221, R221, 0xfffdffff, RZ, 0xc0, !PT ;  /* 0xfffdffffdddd7812 */ /* 0x000fc800078ec0ff */
[----:B------:R-:W-:Y:S02]  /*32520*/  @P0 LOP3.LUT R221, R221, 0x20000, RZ, 0xfc, !PT ;  /* 0x00020000dddd0812 */ /* 0x000fe400078efcff */
[----:B------:R-:W-:Y:S01]  /*32530*/  ISETP.GE.AND P0, PT, R87, UR23, PT ;  /* 0x0000001757007c0c */ /* 0x000fe2000bf06270 */
[----:B------:R0:W-:Y:S01]  /*32540*/  STL [R1+0x324], R172 ;  /* 0x000324ac01007387 */ /* 0x0001e20000100800 */
[----:B------:R-:W-:Y:S01]  /*32550*/  LOP3.LUT R221, R221, 0xfffeffff, RZ, 0xc0, !PT ;  /* 0xfffeffffdddd7812 */ /* 0x000fe200078ec0ff */
[----:B------:R-:W-:Y:S01]  /*32560*/  ULDC.64 UR22, c[0x0][0x228] ;  /* 0x00008a0000167ab9 */ /* 0x000fe20000000a00 */
[----:B------:R-:W-:Y:S01]  /*32570*/  ISETP.LT.AND P3, PT, R3, UR60, !P0 ;  /* 0x0000003c03007c0c */ /* 0x000fe2000c761270 */
[----:B------:R-:W-:Y:S01]  /*32580*/  VIADD R75, R0, 0x9d ;  /* 0x0000009d004b7836 */ /* 0x000fe20000000000 */
[----:B------:R-:W-:Y:S01]  /*32590*/  ISETP.LT.AND P2, PT, R4, UR61, !P0 ;  /* 0x0000003d04007c0c */ /* 0x000fe2000c741270 */
[C---:B------:R-:W-:Y:S01]  /*325a0*/  VIADD R74, R0.reuse, 0x9c ;  /* 0x0000009c004a7836 */ /* 0x040fe20000000000 */
[----:B------:R-:W-:Y:S01]  /*325b0*/  ISETP.LT.AND P1, PT, R5, UR38, !P0 ;  /* 0x0000002605007c0c */ /* 0x000fe2000c721270 */
[----:B------:R-:W-:Y:S01]  /*325c0*/  VIADD R73, R0, 0x9b ;  /* 0x0000009b00497836 */ /* 0x000fe20000000000 */
[----:B------:R-:W-:Y:S01]  /*325d0*/  PRMT R85, R85, 0x3340, R0 ;  /* 0x0000334055557816 */ /* 0x000fe20000000000 */
[----:B0-----:R-:W-:Y:S01]  /*325e0*/  VIADD R172, R172, UR14 ;  /* 0x0000000eacac7c36 */ /* 0x001fe20008000000 */
[----:B------:R-:W-:Y:S01]  /*325f0*/  LOP3.LUT R77, R77, 0xffff, RZ, 0xc0, !PT ;  /* 0x0000ffff4d4d7812 */ /* 0x000fe200078ec0ff */
[----:B------:R-:W-:Y:S01]  /*32600*/  ULDC UR38, c[0x0][0x228] ;  /* 0x00008a0000267ab9 */ /* 0x000fe20000000800 */
[----:B------:R-:W-:-:S02]  /*32610*/  LOP3.LUT R242, R242, 0x7fffffff, RZ, 0xc0, !PT ;  /* 0x7ffffffff2f27812 */ /* 0x000fc400078ec0ff */
[----:B------:R-:W-:Y:S01]  /*32620*/  SHF.R.U32.HI R72, RZ, 0x8, R72 ;  /* 0x00000008ff487819 */ /* 0x000fe20000011648 */
[----:B------:R0:W-:Y:S01]  /*32630*/  STL [R1+0x328], R172 ;  /* 0x000328ac01007387 */ /* 0x0001e20000100800 */
[----:B------:R-:W-:Y:S01]  /*32640*/  @P3 LOP3.LUT R221, R221, 0x10000, RZ, 0xfc, !PT ;  /* 0x00010000dddd3812 */ /* 0x000fe200078efcff */
[----:B------:R-:W-:Y:S01]  /*32650*/  VIADD R70, R0, 0x98 ;  /* 0x0000009800467836 */ /* 0x000fe20000000000 */
[----:B------:R-:W-:Y:S01]  /*32660*/  PRMT R142, R68, 0x5410, R69 ;  /* 0x00005410448e7816 */ /* 0x000fe20000000045 */
[C---:B------:R-:W-:Y:S01]  /*32670*/  VIADD R67, R0.reuse, 0x95 ;  /* 0x0000009500437836 */ /* 0x040fe20000000000 */
[----:B------:R-:W-:Y:S01]  /*32680*/  LOP3.LUT R221, R221, 0xffff7fff, RZ, 0xc0, !PT ;  /* 0xffff7fffdddd7812 */ /* 0x000fe200078ec0ff */
[----:B------:R-:W-:Y:S01]  /*32690*/  STL.64 [R1+0x460], R174 ;  /* 0x000460ae01007387 */ /* 0x000fe20000100a00 */
[----:B------:R-:W-:Y:S01]  /*326a0*/  LOP3.LUT R241, R241, 0x7fffffff, RZ, 0xc0, !PT ;  /* 0x7ffffffff1f17812 */ /* 0x000fe200078ec0ff */
[----:B------:R-:W-:Y:S01]  /*326b0*/  VIADD R66, R0, 0x94 ;  /* 0x0000009400427836 */ /* 0x000fe20000000000 */
[----:B------:R-:W-:Y:S01]  /*326c0*/  ULDC UR61, c[0x0][0x228] ;  /* 0x00008a00003d7ab9 */ /* 0x000fe20000000800 */
[----:B0-----:R-:W-:Y:S01]  /*326d0*/  VIADD R172, R172, UR12 ;  /* 0x0000000cacac7c36 */ /* 0x001fe20008000000 */
[----:B------:R-:W-:Y:S01]  /*326e0*/  @P2 LOP3.LUT R221, R221, 0x8000, RZ, 0xfc, !PT ;  /* 0x00008000dddd2812 */ /* 0x000fe200078efcff */
[----:B------:R-:W-:-:S03]  /*326f0*/  ULDC UR60, c[0x0][0x228] ;  /* 0x00008a00003c7ab9 */ /* 0x000fc60000000800 */
[----:B------:R0:W-:Y:S01]  /*32700*/  STL [R1+0x32c], R172 ;  /* 0x00032cac01007387 */ /* 0x0001e20000100800 */
[----:B------:R-:W-:Y:S01]  /*32710*/  LOP3.LUT R221, R221, 0xffffbfff, RZ, 0xc0, !PT ;  /* 0xffffbfffdddd7812 */ /* 0x000fe200078ec0ff */
[----:B0-----:R-:W-:Y:S01]  /*32720*/  VIADD R172, R172, UR10 ;  /* 0x0000000aacac7c36 */ /* 0x001fe20008000000 */
[----:B------:R-:W-:Y:S02]  /*32730*/  ULDC.64 UR10, c[0x0][0x228] ;  /* 0x00008a00000a7ab9 */ /* 0x000fe40000000a00 */
[----:B------:R-:W-:Y:S01]  /*32740*/  ISETP.LT.AND P0, PT, R2, UR10, !P0 ;  /* 0x0000000a02007c0c */ /* 0x000fe2000c701270 */
[----:B------:R-:W-:Y:S01]  /*32750*/  ULDC UR10, c[0x0][0x248] ;  /* 0x00009200000a7ab9 */ /* 0x000fe20000000800 */
[----:B------:R-:W-:-:S04]  /*32760*/  @P1 LOP3.LUT R221, R221, 0x4000, RZ, 0xfc, !PT ;  /* 0x00004000dddd1812 */ /* 0x000fc800078efcff */
[----:B------:R-:W-:-:S07]  /*32770*/  LOP3.LUT R221, R221, 0xffffdfff, RZ, 0xc0, !PT ;  /* 0xffffdfffdddd7812 */ /* 0x000fce00078ec0ff */
[----:B------:R-:W-:Y:S02]  /*32780*/  @P0 LOP3.LUT R221, R221, 0x2000, RZ, 0xfc, !PT ;  /* 0x00002000dddd0812 */ /* 0x000fe400078efcff */
[----:B------:R-:W-:Y:S01]  /*32790*/  ISETP.GE.AND P0, PT, R86, UR15, PT ;  /* 0x0000000f56007c0c */ /* 0x000fe2000bf06270 */
[----:B------:R-:W-:-:S03]  /*327a0*/  ULDC.64 UR14, c[0x0][0x228] ;  /* 0x00008a00000e7ab9 */ /* 0x000fc60000000a00 */
[----:B------:R-:W-:Y:S02]  /*327b0*/  ISETP.LT.AND P3, PT, R3, UR39, !P0 ;  /* 0x0000002703007c0c */ /* 0x000fe4000c761270 */
[----:B------:R-:W-:Y:S02]  /*327c0*/  PRMT R153, R84, 0x5410, R85 ;  /* 0x0000541054997816 */ /* 0x000fe40000000055 */
[----:B------:R-:W-:Y:S02]  /*327d0*/  ISETP.LT.AND P2, PT, R4, UR58, !P0 ;  /* 0x0000003a04007c0c */ /* 0x000fe4000c741270 */
[----:B------:R-:W-:Y:S02]  /*327e0*/  LOP3.LUT R221, R221, 0xffffefff, RZ, 0xc0, !PT ;  /* 0xffffefffdddd7812 */ /* 0x000fe400078ec0ff */
[----:B------:R-:W-:Y:S01]  /*327f0*/  ISETP.LT.AND P1, PT, R5, UR59, !P0 ;  /* 0x0000003b05007c0c */ /* 0x000fe2000c721270 */
[C---:B------:R-:W-:Y:S01]  /*32800*/  VIADD R85, R0.reuse, 0xa7 ;  /* 0x000000a700557836 */ /* 0x040fe20000000000 */
[----:B------:R0:W-:Y:S01]  /*32810*/  STL [R1+0x330], R172 ;  /* 0x000330ac01007387 */ /* 0x0001e20000100800 */
[----:B------:R-:W-:Y:S01]  /*32820*/  VIADD R84, R0, 0xa6 ;  /* 0x000000a600547836 */ /* 0x000fe20000000000 */
[----:B------:R-:W-:Y:S01]  /*32830*/  PRMT R77, R77, 0x3340, R0 ;  /* 0x000033404d4d7816 */ /* 0x000fe20000000000 */
[----:B------:R-:W-:Y:S01]  /*32840*/  ULDC UR39, c[0x0][0x228] ;  /* 0x00008a0000277ab9 */ /* 0x000fe20000000800 */
[----:B------:R-:W-:-:S02]  /*32850*/  @P3 LOP3.LUT R221, R221, 0x1000, RZ, 0xfc, !PT ;  /* 0x00001000dddd3812 */ /* 0x000fc400078efcff */
[----:B------:R-:W-:Y:S01]  /*32860*/  LOP3.LUT R72, R72, 0xffff, RZ, 0xc0, !PT ;  /* 0x0000ffff48487812 */ /* 0x000fe200078ec0ff */
[C---:B------:R-:W-:Y:S01]  /*32870*/  VIADD R69, R0.reuse, 0x97 ;  /* 0x0000009700457836 */ /* 0x040fe20000000000 */
[----:B------:R-:W-:Y:S01]  /*32880*/  LOP3.LUT R221, R221, 0xfffff7ff, RZ, 0xc0, !PT ;  /* 0xfffff7ffdddd7812 */ /* 0x000fe200078ec0ff */
[----:B------:R-:W-:Y:S01]  /*32890*/  VIADD R68, R0, 0x96 ;  /* 0x0000009600447836 */ /* 0x000fe20000000000 */
[----:B------:R-:W-:Y:S01]  /*328a0*/  SHF.R.U32.HI R65, RZ, 0x8, R65 ;  /* 0x00000008ff417819 */ /* 0x000fe20000011641 */
[----:B------:R-:W-:Y:S01]  /*328b0*/  ULDC UR59, c[0x0][0x228] ;  /* 0x00008a00003b7ab9 */ /* 0x000fe20000000800 */
[----:B------:R-:W-:Y:S01]  /*328c0*/  @P2 LOP3.LUT R221, R221, 0x800, RZ, 0xfc, !PT ;  /* 0x00000800dddd2812 */ /* 0x000fe200078efcff */
[----:B------:R-:W-:Y:S01]  /*328d0*/  ULDC UR58, c[0x0][0x228] ;  /* 0x00008a00003a7ab9 */ /* 0x000fe20000000800 */
[----:B------:R-:W-:Y:S02]  /*328e0*/  ISETP.LT.AND P0, PT, R2, UR22, !P0 ;  /* 0x0000001602007c0c */ /* 0x000fe4000c701270 */
[----:B------:R-:W-:-:S04]  /*328f0*/  LOP3.LUT R221, R221, 0xfffffbff, RZ, 0xc0, !PT ;  /* 0xfffffbffdddd7812 */ /* 0x000fc800078ec0ff */
[----:B------:R-:W-:-:S04]  /*32900*/  @P1 LOP3.LUT R221, R221, 0x400, RZ, 0xfc, !PT ;  /* 0x00000400dddd1812 */ /* 0x000fc800078efcff */
[----:B------:R-:W-:-:S04]  /*32910*/  LOP3.LUT R221, R221, 0xfffffdff, RZ, 0xc0, !PT ;  /* 0xfffffdffdddd7812 */ /* 0x000fc800078ec0ff */
[----:B------:R-:W-:Y:S02]  /*32920*/  @P0 LOP3.LUT R221, R221, 0x200, RZ, 0xfc, !PT ;  /* 0x00000200dddd0812 */ /* 0x000fe400078efcff */
[----:B------:R-:W-:Y:S01]  /*32930*/  ISETP.GE.AND P0, PT, R85, UR13, PT ;  /* 0x0000000d55007c0c */ /* 0x000fe2000bf06270 */
[----:B------:R-:W-:-:S03]  /*32940*/  ULDC.64 UR12, c[0x0][0x228] ;  /* 0x00008a00000c7ab9 */ /* 0x000fc60000000a00 */
[----:B------:R-:W-:Y:S01]  /*32950*/  ISETP.LT.AND P3, PT, R3, UR41, !P0 ;  /* 0x0000002903007c0c */ /* 0x000fe2000c761270 */
[----:B0-----:R-:W-:Y:S01]  /*32960*/  VIADD R172, R172, UR10 ;  /* 0x0000000aacac7c36 */ /* 0x001fe20008000000 */
[----:B------:R-:W-:Y:S01]  /*32970*/  ISETP.LT.AND P2, PT, R4, UR56, !P0 ;  /* 0x0000003804007c0c */ /* 0x000fe2000c741270 */
[----:B------:R-:W-:Y:S01]  /*32980*/  ULDC UR10, c[0x0][0x248] ;  /* 0x00009200000a7ab9 */ /* 0x000fe20000000800 */
[----:B------:R-:W-:Y:S01]  /*32990*/  LOP3.LUT R221, R221, 0xfffffeff, RZ, 0xc0, !PT ;  /* 0xfffffeffdddd7812 */ /* 0x000fe200078ec0ff */
[----:B------:R-:W-:Y:S01]  /*329a0*/  ULDC UR41, c[0x0][0x228] ;  /* 0x00008a0000297ab9 */ /* 0x000fe20000000800 */
[----:B------:R-:W-:Y:S01]  /*329b0*/  ISETP.LT.AND P1, PT, R5, UR57, !P0 ;  /* 0x0000003905007c0c */ /* 0x000fe2000c721270 */
[----:B------:R-:W-:Y:S01]  /*329c0*/  VIADD R87, R172, UR10 ;  /* 0x0000000aac577c36 */ /* 0x000fe20008000000 */
[----:B------:R-:W-:Y:S01]  /*329d0*/  PRMT R146, R76, 0x5410, R77 ;  /* 0x000054104c927816 */ /* 0x000fe2000000004d */
[----:B------:R-:W-:Y:S01]  /*329e0*/  ULDC UR10, c[0x0][0x248] ;  /* 0x00009200000a7ab9 */ /* 0x000fe20000000800 */
[----:B------:R-:W-:Y:S01]  /*329f0*/  PRMT R72, R72, 0x3340, R0 ;  /* 0x0000334048487816 */ /* 0x000fe20000000000 */
[----:B------:R-:W-:-:S02]  /*32a00*/  ULDC UR56, c[0x0][0x228] ;  /* 0x00008a0000387ab9 */ /* 0x000fc40000000800 */
[----:B------:R-:W-:Y:S01]  /*32a10*/  @P3 LOP3.LUT R221, R221, 0x100, RZ, 0xfc, !PT ;  /* 0x00000100dddd3812 */ /* 0x000fe200078efcff */
[----:B------:R-:W-:-:S03]  /*32a20*/  ULDC UR57, c[0x0][0x228] ;  /* 0x00008a0000397ab9 */ /* 0x000fc60000000800 */
[----:B------:R-:W-:-:S04]  /*32a30*/  LOP3.LUT R221, R221, 0xffffff7f, RZ, 0xc0, !PT ;  /* 0xffffff7fdddd7812 */ /* 0x000fc800078ec0ff */
[----:B------:R-:W-:Y:S02]  /*32a40*/  @P2 LOP3.LUT R221, R221, 0x80, RZ, 0xfc, !PT ;  /* 0x00000080dddd2812 */ /* 0x000fe400078efcff */
        /* <DEDUP_REMOVED lines=8> */
[----:B------:R-:W-:Y:S01]  /*32ad0*/  VIADD R86, R87, UR10 ;  /* 0x0000000a57567c36 */ /* 0x000fe20008000000 */
[----:B------:R-:W-:Y:S01]  /*32ae0*/  ISETP.LT.AND P2, PT, R4, UR54, !P0 ;  /* 0x0000003604007c0c */ /* 0x000fe2000c741270 */
[----:B------:R-:W-:Y:S01]  /*32af0*/  ULDC UR10, c[0x0][0x248] ;  /* 0x00009200000a7ab9 */ /* 0x000fe20000000800 */
[----:B------:R-:W-:Y:S01]  /*32b00*/  LOP3.LUT R221, R221, 0xffffffef, RZ, 0xc0, !PT ;  /* 0xffffffefdddd7812 */ /* 0x000fe200078ec0ff */
[----:B------:R-:W-:Y:S01]  /*32b10*/  VIADD R77, R0, 0x9f ;  /* 0x0000009f004d7836 */ /* 0x000fe20000000000 */
[----:B------:R-:W-:Y:S01]  /*32b20*/  ISETP.LT.AND P1, PT, R5, UR55, !P0 ;  /* 0x0000003705007c0c */ /* 0x000fe2000c721270 */
[----:B------:R-:W-:Y:S02]  /*32b30*/  VIADD R85, R86, UR10 ;  /* 0x0000000a56557c36 */ /* 0x000fe40008000000 */
[C---:B------:R-:W-:Y:S01]  /*32b40*/  VIADD R76, R0.reuse, 0x9e ;  /* 0x0000009e004c7836 */ /* 0x040fe20000000000 */
[----:B------:R-:W-:Y:S01]  /*32b50*/  PRMT R145, R71, 0x5410, R72 ;  /* 0x0000541047917816 */ /* 0x000fe20000000048 */
[----:B------:R-:W-:Y:S01]  /*32b60*/  ULDC UR10, c[0x0][0x248] ;  /* 0x00009200000a7ab9 */ /* 0x000fe20000000800 */
[----:B------:R-:W-:Y:S01]  /*32b70*/  ULDC UR49, c[0x0][0x228] ;  /* 0x00008a0000317ab9 */ /* 0x000fe20000000800 */
[----:B------:R-:W-:Y:S01]  /*32b80*/  @P3 LOP3.LUT R221, R221, 0x10, RZ, 0xfc, !PT ;  /* 0x00000010dddd3812 */ /* 0x000fe200078efcff */
[C---:B------:R-:W-:Y:S01]  /*32b90*/  VIADD R63, R0.reuse, 0x91 ;  /* 0x00000091003f7836 */ /* 0x040fe20000000000 */
[----:B------:R-:W-:Y:S01]  /*32ba0*/  LOP3.LUT R65, R65, 0xffff, RZ, 0xc0, !PT ;  /* 0x0000ffff41417812 */ /* 0x000fe200078ec0ff */
[----:B------:R-:W-:Y:S01]  /*32bb0*/  VIADD R62, R0, 0x90 ;  /* 0x00000090003e7836 */ /* 0x000fe20000000000 */
[----:B------:R-:W-:-:S02]  /*32bc0*/  LOP3.LUT R221, R221, 0xfffffff7, RZ, 0xc0, !PT ;  /* 0xfffffff7dddd7812 */ /* 0x000fc400078ec0ff */
[----:B------:R-:W-:Y:S01]  /*32bd0*/  SHF.R.U32.HI R61, RZ, 0x8, R61 ;  /* 0x00000008ff3d7819 */ /* 0x000fe2000001163d */
[----:B------:R-:W-:Y:S01]  /*32be0*/  VIADD R59, R0, 0x8d ;  /* 0x0000008d003b7836 */ /* 0x000fe20000000000 */
[----:B------:R-:W-:Y:S01]  /*32bf0*/  @P2 LOP3.LUT R221, R221, 0x8, RZ, 0xfc, !PT ;  /* 0x00000008dddd2812 */ /* 0x000fe200078efcff */
[----:B------:R-:W-:Y:S01]  /*32c00*/  ULDC UR54, c[0x0][0x228] ;  /* 0x00008a0000367ab9 */ /* 0x000fe20000000800 */
[----:B------:R-:W-:Y:S01]  /*32c10*/  ISETP.LT.AND P0, PT, R2, UR12, !P0 ;  /* 0x0000000c02007c0c */ /* 0x000fe2000c701270 */
[----:B------:R-:W-:Y:S01]  /*32c20*/  ULDC UR55, c[0x0][0x228] ;  /* 0x00008a0000377ab9 */ /* 0x000fe20000000800 */
[----:B------:R-:W-:-:S04]  /*32c30*/  LOP3.LUT R221, R221, 0xfffffffb, RZ, 0xc0, !PT ;  /* 0xfffffffbdddd7812 */ /* 0x000fc800078ec0ff */
[----:B------:R-:W-:-:S04]  /*32c40*/  @P1 LOP3.LUT R221, R221, 0x4, RZ, 0xfc, !PT ;  /* 0x00000004dddd1812 */ /* 0x000fc800078efcff */
[----:B------:R-:W-:-:S04]  /*32c50*/  LOP3.LUT R221, R221, 0xfffffffd, RZ, 0xc0, !PT ;  /* 0xfffffffddddd7812 */ /* 0x000fc800078ec0ff */
[----:B------:R-:W-:Y:S02]  /*32c60*/  @P0 LOP3.LUT R221, R221, 0x2, RZ, 0xfc, !PT ;  /* 0x00000002dddd0812 */ /* 0x000fe400078efcff */
[----:B------:R-:W-:-:S04]  /*32c70*/  ISETP.GE.AND P0, PT, R83, UR11, PT ;  /* 0x0000000b53007c0c */ /* 0x000fc8000bf06270 */
[----:B------:R-:W-:Y:S01]  /*32c80*/  ISETP.LT.AND P2, PT, R4, UR52, !P0 ;  /* 0x0000003404007c0c */ /* 0x000fe2000c741270 */
[----:B------:R-:W-:Y:S01]  /*32c90*/  VIADD R84, R85, UR10 ;  /* 0x0000000a55547c36 */ /* 0x000fe20008000000 */
[----:B------:R-:W-:Y:S01]  /*32ca0*/  ISETP.LT.AND P1, PT, R5, UR53, !P0 ;  /* 0x0000003505007c0c */ /* 0x000fe2000c721270 */
[----:B------:R-:W-:Y:S01]  /*32cb0*/  ULDC.64 UR10, c[0x0][0x228] ;  /* 0x00008a00000a7ab9 */ /* 0x000fe20000000a00 */
[----:B------:R-:W-:Y:S01]  /*32cc0*/  ISETP.LT.AND P3, PT, R3, UR43, !P0 ;  /* 0x0000002b03007c0c */ /* 0x000fe2000c761270 */
[----:B------:R-:W-:Y:S01]  /*32cd0*/  VIADD R72, R0, 0x9a ;  /* 0x0000009a00487836 */ /* 0x000fe20000000000 */
[----:B------:R-:W-:Y:S01]  /*32ce0*/  ISETP.LT.AND P0, PT, R2, UR28, !P0 ;  /* 0x0000001c02007c0c */ /* 0x000fe2000c701270 */
[----:B------:R-:W-:Y:S01]  /*32cf0*/  VIADD R71, R0, 0x99 ;  /* 0x0000009900477836 */ /* 0x000fe20000000000 */
[----:B------:R-:W-:Y:S01]  /*32d00*/  LOP3.LUT R221, R221, 0xfffffffe, RZ, 0xc0, !PT ;  /* 0xfffffffedddd7812 */ /* 0x000fe200078ec0ff */
[----:B------:R-:W-:Y:S01]  /*32d10*/  ULDC UR43, c[0x0][0x228] ;  /* 0x00008a00002b7ab9 */ /* 0x000fe20000000800 */
[----:B------:R-:W-:Y:S01]  /*32d20*/  PRMT R65, R65, 0x3340, R0 ;  /* 0x0000334041417816 */ /* 0x000fe20000000000 */
[----:B------:R-:W-:Y:S01]  /*32d30*/  ULDC UR53, c[0x0][0x228] ;  /* 0x00008a0000357ab9 */ /* 0x000fe20000000800 */
[----:B------:R-:W-:Y:S01]  /*32d40*/  LOP3.LUT R61, R61, 0xffff, RZ, 0xc0, !PT ;  /* 0x0000ffff3d3d7812 */ /* 0x000fe200078ec0ff */
[----:B------:R-:W-:Y:S01]  /*32d50*/  ULDC UR52, c[0x0][0x228] ;  /* 0x00008a0000347ab9 */ /* 0x000fe20000000800 */
[----:B------:R-:W-:-:S04]  /*32d60*/  @P2 LOP3.LUT R243, R243, 0x80000000, RZ, 0xfc, !PT ;  /* 0x80000000f3f32812 */ /* 0x000fc800078efcff */
[----:B------:R-:W-:-:S04]  /*32d70*/  LOP3.LUT R243, R243, 0xbfffffff, RZ, 0xc0, !PT ;  /* 0xbffffffff3f37812 */ /* 0x000fc800078ec0ff */
[----:B------:R-:W-:-:S04]  /*32d80*/  @P1 LOP3.LUT R243, R243, 0x40000000, RZ, 0xfc, !PT ;  /* 0x40000000f3f31812 */ /* 0x000fc800078efcff */
[----:B------:R-:W-:-:S04]  /*32d90*/  LOP3.LUT R243, R243, 0xdfffffff, RZ, 0xc0, !PT ;  /* 0xdffffffff3f37812 */ /* 0x000fc800078ec0ff */
[----:B------:R-:W-:Y:S02]  /*32da0*/  @P0 LOP3.LUT R243, R243, 0x20000000, RZ, 0xfc, !PT ;  /* 0x20000000f3f30812 */ /* 0x000fe400078efcff */
[----:B------:R-:W-:Y:S01]  /*32db0*/  ISETP.GE.AND P0, PT, R82, UR23, PT ;  /* 0x0000001752007c0c */ /* 0x000fe2000bf06270 */
[----:B------:R-:W-:Y:S01]  /*32dc0*/  ULDC.64 UR22, c[0x0][0x228] ;  /* 0x00008a0000167ab9 */ /* 0x000fe20000000a00 */
[----:B------:R-:W-:Y:S02]  /*32dd0*/  @P3 LOP3.LUT R221, R221, 0x1, RZ, 0xfc, !PT ;  /* 0x00000001dddd3812 */ /* 0x000fe400078efcff */
[----:B------:R-:W-:Y:S01]  /*32de0*/  ISETP.LT.AND P3, PT, R3, UR42, !P0 ;  /* 0x0000002a03007c0c */ /* 0x000fe2000c761270 */
[----:B------:R-:W-:Y:S01]  /*32df0*/  ULDC UR42, c[0x0][0x228] ;  /* 0x00008a00002a7ab9 */ /* 0x000fe20000000800 */
[----:B------:R-:W-:Y:S01]  /*32e00*/  ISETP.LT.AND P2, PT, R4, UR51, !P0 ;  /* 0x0000003304007c0c */ /* 0x000fe2000c741270 */
[----:B------:R-:W-:Y:S01]  /*32e10*/  ULDC UR51, c[0x0][0x228] ;  /* 0x00008a0000337ab9 */ /* 0x000fe20000000800 */
[----:B------:R-:W-:-:S02]  /*32e20*/  LOP3.LUT R243, R243, 0xefffffff, RZ, 0xc0, !PT ;  /* 0xeffffffff3f37812 */ /* 0x000fc400078ec0ff */
[----:B------:R-:W-:Y:S01]  /*32e30*/  ISETP.LT.AND P1, PT, R5, UR50, !P0 ;  /* 0x0000003205007c0c */ /* 0x000fe2000c721270 */
[----:B------:R-:W-:-:S06]  /*32e40*/  ULDC UR50, c[0x0][0x228] ;  /* 0x00008a0000327ab9 */ /* 0x000fcc0000000800 */
[----:B------:R-:W-:-:S04]  /*32e50*/  @P3 LOP3.LUT R243, R243, 0x10000000, RZ, 0xfc, !PT ;  /* 0x10000000f3f33812 */ /* 0x000fc800078efcff */
[----:B------:R-:W-:-:S04]  /*32e60*/  LOP3.LUT R243, R243, 0xf7ffffff, RZ, 0xc0, !PT ;  /* 0xf7fffffff3f37812 */ /* 0x000fc800078ec0ff */
[----:B------:R-:W-:Y:S02]  /*32e70*/  @P2 LOP3.LUT R243, R243, 0x8000000, RZ, 0xfc, !PT ;  /* 0x08000000f3f32812 */ /* 0x000fe400078efcff */
[----:B------:R-:W-:Y:S01]  /*32e80*/  ISETP.LT.AND P0, PT, R2, UR10, !P0 ;  /* 0x0000000a02007c0c */ /* 0x000fe2000c701270 */
[----:B------:R-:W-:Y:S01]  /*32e90*/  ULDC UR10, c[0x0][0x248] ;  /* 0x00009200000a7ab9 */ /* 0x000fe20000000800 */
        /* <DEDUP_REMOVED lines=11> */
[----:B------:R-:W-:Y:S01]  /*32f50*/  ULDC UR10, c[0x0][0x248] ;  /* 0x00009200000a7ab9 */ /* 0x000fe20000000800 */
[----:B------:R-:W-:Y:S01]  /*32f60*/  ISETP.LT.AND P1, PT, R5, UR31, !P0 ;  /* 0x0000001f05007c0c */ /* 0x000fe2000c721270 */
[----:B------:R-:W-:-:S06]  /*32f70*/  ULDC UR26, c[0x0][0x228] ;  /* 0x00008a00001a7ab9 */ /* 0x000fcc0000000800 */
[----:B------:R-:W-:-:S04]  /*32f80*/  @P3 LOP3.LUT R243, R243, 0x1000000, RZ, 0xfc, !PT ;  /* 0x01000000f3f33812 */ /* 0x000fc800078efcff */
        /* <DEDUP_REMOVED lines=16> */
[----:B------:R-:W-:Y:S01]  /*33090*/  VIADD R81, R82, UR10 ;  /* 0x0000000a52517c36 */ /* 0x000fe20008000000 */
[----:B------:R-:W-:Y:S01]  /*330a0*/  PRMT R138, R64, 0x5410, R65 ;  /* 0x00005410408a7816 */ /* 0x000fe20000000041 */
[----:B------:R-:W-:-:S04]  /*330b0*/  ULDC UR17, c[0x0][0x228] ;  /* 0x00008a0000117ab9 */ /* 0x000fc80000000800 */
[----:B------:R-:W-:Y:S01]  /*330c0*/  @P3 LOP3.LUT R243, R243, 0x100000, RZ, 0xfc, !PT ;  /* 0x00100000f3f33812 */ /* 0x000fe200078efcff */
[----:B------:R-:W-:Y:S01]  /*330d0*/  ULDC UR20, c[0x0][0x228] ;  /* 0x00008a0000147ab9 */ /* 0x000fe20000000800 */
[----:B------:R-:W-:Y:S01]  /*330e0*/  ISETP.LT.AND P0, PT, R2, UR14, !P0 ;  /* 0x0000000e02007c0c */ /* 0x000fe2000c701270 */
[----:B------:R-:W-:Y:S01]  /*330f0*/  ULDC UR14, c[0x0][0x248] ;  /* 0x00009200000e7ab9 */ /* 0x000fe20000000800 */
[----:B------:R-:W-:Y:S01]  /*33100*/  LOP3.LUT R243, R243, 0xfff7ffff, RZ, 0xc0, !PT ;  /* 0xfff7fffff3f37812 */ /* 0x000fe200078ec0ff */
[----:B------:R-:W-:-:S03]  /*33110*/  ULDC UR10, c[0x0][0x228] ;  /* 0x00008a00000a7ab9 */ /* 0x000fc60000000800 */
[----:B------:R-:W-:-:S04]  /*33120*/  @P2 LOP3.LUT R243, R243, 0x80000, RZ, 0xfc, !PT ;  /* 0x00080000f3f32812 */ /* 0x000fc800078efcff */
[----:B------:R-:W-:-:S04]  /*33130*/  LOP3.LUT R243, R243, 0xfffbffff, RZ, 0xc0, !PT ;  /* 0xfffbfffff3f37812 */ /* 0x000fc800078ec0ff */
[----:B------:R-:W-:-:S04]  /*33140*/  @P1 LOP3.LUT R243, R243, 0x40000, RZ, 0xfc, !PT ;  /* 0x00040000f3f31812 */ /* 0x000fc800078efcff */
[----:B------:R-:W-:-:S04]  /*33150*/  LOP3.LUT R243, R243, 0xfffdffff, RZ, 0xc0, !PT ;  /* 0xfffdfffff3f37812 */ /* 0x000fc800078ec0ff */
[----:B------:R-:W-:Y:S02]  /*33160*/  @P0 LOP3.LUT R243, R243, 0x20000, RZ, 0xfc, !PT ;  /* 0x00020000f3f30812 */ /* 0x000fe400078efcff */
[----:B------:R-:W-:Y:S01]  /*33170*/  ISETP.GE.AND P0, PT, R79, UR29, PT ;  /* 0x0000001d4f007c0c */ /* 0x000fe2000bf06270 */
[----:B------:R-:W-:-:S03]  /*33180*/  ULDC.64 UR28, c[0x0][0x228] ;  /* 0x00008a00001c7ab9 */ /* 0x000fc60000000a00 */
[----:B------:R-:W-:Y:S01]  /*33190*/  ISETP.LT.AND P3, PT, R3, UR9, !P0 ;  /* 0x0000000903007c0c */ /* 0x000fe2000c761270 */
[----:B------:R-:W-:Y:S01]  /*331a0*/  ULDC UR9, c[0x0][0x248] ;  /* 0x0000920000097ab9 */ /* 0x000fe20000000800 */
[----:B------:R-:W-:Y:S02]  /*331b0*/  ISETP.LT.AND P2, PT, R4, UR18, !P0 ;  /* 0x0000001204007c0c */ /* 0x000fe4000c741270 */
[----:B------:R-:W-:Y:S02]  /*331c0*/  LOP3.LUT R243, R243, 0xfffeffff, RZ, 0xc0, !PT ;  /* 0xfffefffff3f37812 */ /* 0x000fe400078ec0ff */
[----:B------:R-:W-:Y:S01]  /*331d0*/  ISETP.LT.AND P1, PT, R5, UR30, !P0 ;  /* 0x0000001e05007c0c */ /* 0x000fe2000c721270 */
[----:B------:R-:W-:Y:S01]  /*331e0*/  ULDC.64 UR30, c[0x0][0x228] ;  /* 0x00008a00001e7ab9 */ /* 0x000fe20000000a00 */
[----:B------:R-:W-:Y:S01]  /*331f0*/  VIADD R80, R81, UR9 ;  /* 0x0000000951507c36 */ /* 0x000fe20008000000 */
[----:B------:R-:W-:-:S04]  /*33200*/  ULDC UR18, c[0x0][0x228] ;  /* 0x00008a0000127ab9 */ /* 0x000fc80000000800 */
[----:B------:R-:W-:Y:S01]  /*33210*/  @P3 LOP3.LUT R243, R243, 0x10000, RZ, 0xfc, !PT ;  /* 0x00010000f3f33812 */ /* 0x000fe200078efcff */
[----:B------:R-:W-:Y:S01]  /*33220*/  VIADD R65, R0, 0x93 ;  /* 0x0000009300417836 */ /* 0x000fe20000000000 */
[----:B------:R-:W-:Y:S01]  /*33230*/  ISETP.LT.AND P0, PT, R2, UR12, !P0 ;  /* 0x0000000c02007c0c */ /* 0x000fe2000c701270 */
[----:B------:R-:W-:Y:S01]  /*33240*/  VIADD R64, R0, 0x92 ;  /* 0x0000009200407836 */ /* 0x000fe20000000000 */
[----:B------:R-:W-:Y:S01]  /*33250*/  LOP3.LUT R243, R243, 0xffff7fff, RZ, 0xc0, !PT ;  /* 0xffff7ffff3f37812 */ /* 0x000fe200078ec0ff */
[----:B------:R-:W-:Y:S01]  /*33260*/  ULDC UR12, c[0x0][0x228] ;  /* 0x00008a00000c7ab9 */ /* 0x000fe20000000800 */
[----:B------:R-:W-:Y:S02]  /*33270*/  ULDC UR9, c[0x0][0x228] ;  /* 0x00008a0000097ab9 */ /* 0x000fe40000000800 */
[----:B------:R-:W-:-:S04]  /*33280*/  @P2 LOP3.LUT R243, R243, 0x8000, RZ, 0xfc, !PT ;  /* 0x00008000f3f32812 */ /* 0x000fc800078efcff */
[----:B------:R-:W-:-:S04]  /*33290*/  LOP3.LUT R243, R243, 0xffffbfff, RZ, 0xc0, !PT ;  /* 0xffffbffff3f37812 */ /* 0x000fc800078ec0ff */
[----:B------:R-:W-:-:S04]  /*332a0*/  @P1 LOP3.LUT R243, R243, 0x4000, RZ, 0xfc, !PT ;  /* 0x00004000f3f31812 */ /* 0x000fc800078efcff */
[----:B------:R-:W-:-:S04]  /*332b0*/  LOP3.LUT R243, R243, 0xffffdfff, RZ, 0xc0, !PT ;  /* 0xffffdffff3f37812 */ /* 0x000fc800078ec0ff */
[----:B------:R-:W-:Y:S02]  /*332c0*/  @P0 LOP3.LUT R243, R243, 0x2000, RZ, 0xfc, !PT ;  /* 0x00002000f3f30812 */ /* 0x000fe400078efcff */
[----:B------:R-:W-:Y:S01]  /*332d0*/  ISETP.GE.AND P0, PT, R78, UR11, PT ;  /* 0x0000000b4e007c0c */ /* 0x000fe2000bf06270 */
[----:B------:R-:W-:-:S03]  /*332e0*/  ULDC UR11, c[0x0][0x228] ;  /* 0x00008a00000b7ab9 */ /* 0x000fc60000000800 */
[----:B------:R-:W-:Y:S01]  /*332f0*/  ISETP.LT.AND P3, PT, R3, UR5, !P0 ;  /* 0x0000000503007c0c */ /* 0x000fe2000c761270 */
[----:B------:R-:W-:Y:S01]  /*33300*/  ULDC UR5, c[0x0][0x248] ;  /* 0x0000920000057ab9 */ /* 0x000fe20000000800 */
[----:B------:R-:W-:Y:S01]  /*33310*/  ISETP.LT.AND P2, PT, R4, UR46, !P0 ;  /* 0x0000002e04007c0c */ /* 0x000fe2000c741270 */
[----:B------:R-:W-:Y:S01]  /*33320*/  ULDC UR46, c[0x0][0x228] ;  /* 0x00008a00002e7ab9 */ /* 0x000fe20000000800 */
[----:B------:R-:W-:Y:S02]  /*33330*/  LOP3.LUT R243, R243, 0xffffefff, RZ, 0xc0, !PT ;  /* 0xffffeffff3f37812 */ /* 0x000fe400078ec0ff */
[----:B------:R-:W-:Y:S01]  /*33340*/  ISETP.LT.AND P1, PT, R5, UR47, !P0 ;  /* 0x0000002f05007c0c */ /* 0x000fe2000c721270 */
[----:B------:R-:W-:-:S06]  /*33350*/  VIADD R79, R80, UR5 ;  /* 0x00000005504f7c36 */ /* 0x000fcc0008000000 */
[----:B------:R-:W-:Y:S01]  /*33360*/  @P3 LOP3.LUT R243, R243, 0x1000, RZ, 0xfc, !PT ;  /* 0x00001000f3f33812 */ /* 0x000fe200078efcff */
[----:B------:R-:W-:Y:S01]  /*33370*/  ULDC UR5, c[0x0][0x228] ;  /* 0x00008a0000057ab9 */ /* 0x000fe20000000800 */
[----:B------:R-:W-:Y:S01]  /*33380*/  PRMT R61, R61, 0x3340, R0 ;  /* 0x000033403d3d7816 */ /* 0x000fe20000000000 */
[C---:B------:R-:W-:Y:S01]  /*33390*/  VIADD R58, R0.reuse, 0x8c ;  /* 0x0000008c003a7836 */ /* 0x040fe20000000000 */
[----:B------:R-:W-:Y:S02]  /*333a0*/  LOP3.LUT R243, R243, 0xfffff7ff, RZ, 0xc0, !PT ;  /* 0xfffff7fff3f37812 */ /* 0x000fe400078ec0ff */
[----:B------:R-:W-:Y:S01]  /*333b0*/  SHF.R.U32.HI R57, RZ, 0x8, R57 ;  /* 0x00000008ff397819 */ /* 0x000fe20000011639 */
[C---:B------:R-:W-:Y:S01]  /*333c0*/  VIADD R55, R0.reuse, 0x89 ;  /* 0x0000008900377836 */ /* 0x040fe20000000000 */
[----:B------:R-:W-:Y:S01]  /*333d0*/  @P2 LOP3.LUT R243, R243, 0x800, RZ, 0xfc, !PT ;  /* 0x00000800f3f32812 */ /* 0x000fe200078efcff */
[----:B------:R-:W-:Y:S01]  /*333e0*/  VIADD R54, R0, 0x88 ;  /* 0x0000008800367836 */ /* 0x000fe20000000000 */
        /* <DEDUP_REMOVED lines=15> */
[----:B------:R-:W-:Y:S01]  /*334e0*/  VIADD R53, R0, 0x87 ;  /* 0x0000008700357836 */ /* 0x000fe20000000000 */
[----:B------:R-:W-:Y:S01]  /*334f0*/  PRMT R136, R60, 0x5410, R61 ;  /* 0x000054103c887816 */ /* 0x000fe2000000003d */
[----:B------:R-:W-:-:S04]  /*33500*/  ULDC UR40, c[0x0][0x228] ;  /* 0x00008a0000287ab9 */ /* 0x000fc80000000800 */
        /* <DEDUP_REMOVED lines=9> */
[----:B------:R-:W-:Y:S01]  /*335a0*/  VIADD R77, R78, UR14 ;  /* 0x0000000e4e4d7c36 */ /* 0x000fe20008000000 */
[----:B------:R-:W-:Y:S01]  /*335b0*/  LOP3.LUT R243, R243, 0xffffffef, RZ, 0xc0, !PT ;  /* 0xffffffeff3f37812 */ /* 0x000fe200078ec0ff */
[----:B------:R-:W-:Y:S01]  /*335c0*/  ULDC UR14, c[0x0][0x248] ;  /* 0x00009200000e7ab9 */ /* 0x000fe20000000800 */
[----:B------:R-:W-:Y:S01]  /*335d0*/  ISETP.LT.AND P3, PT, R3, UR32, !P0 ;  /* 0x0000002003007c0c */ /* 0x000fe2000c761270 */
[----:B------:R-:W-:Y:S01]  /*335e0*/  VIADD R61, R0, 0x8f ;  /* 0x0000008f003d7836 */ /* 0x000fe20000000000 */
[----:B------:R-:W-:Y:S01]  /*335f0*/  ISETP.LT.AND P2, PT, R4, UR33, !P0 ;  /* 0x0000002104007c0c */ /* 0x000fe2000c741270 */
[----:B------:R-:W-:Y:S01]  /*33600*/  ULDC.64 UR32, c[0x0][0x228] ;  /* 0x00008a0000207ab9 */ /* 0x000fe20000000a00 */
[----:B------:R-:W-:Y:S01]  /*33610*/  ISETP.LT.AND P1, PT, R5, UR36, !P0 ;  /* 0x0000002405007c0c */ /* 0x000fe2000c721270 */
[----:B------:R-:W-:Y:S01]  /*33620*/  ULDC.64 UR36, c[0x0][0x228] ;  /* 0x00008a0000247ab9 */ /* 0x000fe20000000a00 */
[----:B------:R-:W-:Y:S01]  /*33630*/  VIADD R60, R0, 0x8e ;  /* 0x0000008e003c7836 */ /* 0x000fe20000000000 */
[----:B------:R-:W-:Y:S01]  /*33640*/  LOP3.LUT R240, R240, 0x7fffffff, RZ, 0xc0, !PT ;  /* 0x7ffffffff0f07812 */ /* 0x000fe200078ec0ff */
[----:B------:R-:W-:-:S05]  /*33650*/  ULDC UR15, c[0x0][0x228] ;  /* 0x00008a00000f7ab9 */ /* 0x000fca0000000800 */
[----:B------:R-:W-:-:S04]  /*33660*/  @P3 LOP3.LUT R243, R243, 0x10, RZ, 0xfc, !PT ;  /* 0x00000010f3f33812 */ /* 0x000fc800078efcff */
[----:B------:R-:W-:-:S04]  /*33670*/  LOP3.LUT R243, R243, 0xfffffff7, RZ, 0xc0, !PT ;  /* 0xfffffff7f3f37812 */ /* 0x000fc800078ec0ff */
[----:B------:R-:W-:Y:S02]  /*33680*/  @P2 LOP3.LUT R243, R243, 0x8, RZ, 0xfc, !PT ;  /* 0x00000008f3f32812 */ /* 0x000fe400078efcff */
[----:B------:R-:W-:Y:S01]  /*33690*/  ISETP.LT.AND P0, PT, R2, UR22, !P0 ;  /* 0x0000001602007c0c */ /* 0x000fe2000c701270 */
[----:B------:R-:W-:Y:S01]  /*336a0*/  VIADD R76, R77, UR14 ;  /* 0x0000000e4d4c7c36 */ /* 0x000fe20008000000 */
[----:B------:R-:W-:Y:S01]  /*336b0*/  LOP3.LUT R243, R243, 0xfffffffb, RZ, 0xc0, !PT ;  /* 0xfffffffbf3f37812 */ /* 0x000fe200078ec0ff */
[----:B------:R-:W-:Y:S01]  /*336c0*/  ULDC UR14, c[0x0][0x228] ;  /* 0x00008a00000e7ab9 */ /* 0x000fe20000000800 */
[----:B------:R-:W-:Y:S01]  /*336d0*/  LOP3.LUT R57, R57, 0xffff, RZ, 0xc0, !PT ;  /* 0x0000ffff39397812 */ /* 0x000fe200078ec0ff */
[----:B------:R-:W-:Y:S01]  /*336e0*/  ULDC UR22, c[0x0][0x228] ;  /* 0x00008a0000167ab9 */ /* 0x000fe20000000800 */
[----:B------:R-:W-:-:S04]  /*336f0*/  @P1 LOP3.LUT R243, R243, 0x4, RZ, 0xfc, !PT ;  /* 0x00000004f3f31812 */ /* 0x000fc800078efcff */
[----:B------:R-:W-:-:S04]  /*33700*/  LOP3.LUT R243, R243, 0xfffffffd, RZ, 0xc0, !PT ;  /* 0xfffffffdf3f37812 */ /* 0x000fc800078ec0ff */
[----:B------:R-:W-:Y:S02]  /*33710*/  @P0 LOP3.LUT R243, R243, 0x2, RZ, 0xfc, !PT ;  /* 0x00000002f3f30812 */ /* 0x000fe400078efcff */
[----:B------:R-:W-:Y:S01]  /*33720*/  ISETP.GE.AND P0, PT, R75, UR13, PT ;  /* 0x0000000d4b007c0c */ /* 0x000fe2000bf06270 */
[----:B------:R-:W-:-:S03]  /*33730*/  ULDC UR13, c[0x0][0x228] ;  /* 0x00008a00000d7ab9 */ /* 0x000fc60000000800 */
[----:B------:R-:W-:Y:S02]  /*33740*/  ISETP.LT.AND P2, PT, R4, UR35, !P0 ;  /* 0x0000002304007c0c */ /* 0x000fe4000c741270 */
[----:B------:R-:W-:Y:S01]  /*33750*/  ISETP.LT.AND P1, PT, R5, UR27, !P0 ;  /* 0x0000001b05007c0c */ /* 0x000fe2000c721270 */
[----:B------:R-:W-:Y:S01]  /*33760*/  ULDC UR27, c[0x0][0x228] ;  /* 0x00008a00001b7ab9 */ /* 0x000fe20000000800 */
[----:B------:R-:W-:Y:S01]  /*33770*/  ISETP.LT.AND P3, PT, R3, UR34, !P0 ;  /* 0x0000002203007c0c */ /* 0x000fe2000c761270 */
[----:B------:R-:W-:Y:S01]  /*33780*/  ULDC.64 UR34, c[0x0][0x228] ;  /* 0x00008a0000227ab9 */ /* 0x000fe20000000a00 */
[----:B------:R-:W-:-:S07]  /*33790*/  ISETP.LT.AND P0, PT, R2, UR32, !P0 ;  /* 0x0000002002007c0c */ /* 0x000fce000c701270 */
[----:B------:R-:W-:-:S04]  /*337a0*/  @P2 LOP3.LUT R242, R242, 0x80000000, RZ, 0xfc, !PT ;  /* 0x80000000f2f22812 */ /* 0x000fc800078efcff */
[----:B------:R-:W-:-:S04]  /*337b0*/  LOP3.LUT R242, R242, 0xbfffffff, RZ, 0xc0, !PT ;  /* 0xbffffffff2f27812 */ /* 0x000fc800078ec0ff */
[----:B------:R-:W-:-:S04]  /*337c0*/  @P1 LOP3.LUT R242, R242, 0x40000000, RZ, 0xfc, !PT ;  /* 0x40000000f2f21812 */ /* 0x000fc800078efcff */
[----:B------:R-:W-:Y:S02]  /*337d0*/  LOP3.LUT R242, R242, 0xdfffffff, RZ, 0xc0, !PT ;  /* 0xdffffffff2f27812 */ /* 0x000fe400078ec0ff */
[----:B------:R-:W-:Y:S02]  /*337e0*/  LOP3.LUT R243, R243, 0xfffffffe, RZ, 0xc0, !PT ;  /* 0xfffffffef3f37812 */ /* 0x000fe400078ec0ff */
        /* <DEDUP_REMOVED lines=30> */
[----:B------:R-:W-:Y:S01]  /*339d0*/  ISETP.LT.AND P0, PT, R2, UR36, !P0 ;  /* 0x0000002402007c0c */ /* 0x000fe2000c701270 */
[----:B------:R-:W-:Y:S01]  /*339e0*/  ULDC UR16, c[0x0][0x228] ;  /* 0x00008a0000107ab9 */ /* 0x000fe20000000800 */
[----:B------:R-:W-:-:S04]  /*339f0*/  LOP3.LUT R242, R242, 0xff7fffff, RZ, 0xc0, !PT ;  /* 0xff7ffffff2f27812 */ /* 0x000fc800078ec0ff */
[----:B------:R-:W-:-:S04]  /*33a00*/  @P2 LOP3.LUT R242, R242, 0x800000, RZ, 0xfc, !PT ;  /* 0x00800000f2f22812 */ /* 0x000fc800078efcff */
        /* <DEDUP_REMOVED lines=9> */
[----:B------:R-:W-:Y:S01]  /*33aa0*/  ULDC UR23, c[0x0][0x228] ;  /* 0x00008a0000177ab9 */ /* 0x000fe20000000800 */
[----:B------:R-:W-:Y:S01]  /*33ab0*/  ISETP.LT.AND P2, PT, R4, UR48, !P0 ;  /* 0x0000003004007c0c */ /* 0x000fe2000c741270 */
[----:B------:R-:W-:Y:S01]  /*33ac0*/  ULDC UR48, c[0x0][0x228] ;  /* 0x00008a0000307ab9 */ /* 0x000fe20000000800 */
[----:B------:R-:W-:Y:S01]  /*33ad0*/  ISETP.LT.AND P1, PT, R5, UR50, !P0 ;  /* 0x0000003205007c0c */ /* 0x000fe2000c721270 */
[----:B------:R-:W-:Y:S01]  /*33ae0*/  ULDC UR50, c[0x0][0x228] ;  /* 0x00008a0000327ab9 */ /* 0x000fe20000000800 */
[----:B------:R-:W-:Y:S01]  /*33af0*/  VIADD R73, R74, UR24 ;  /* 0x000000184a497c36 */ /* 0x000fe20008000000 */
[----:B------:R-:W-:Y:S01]  /*33b00*/  PRMT R57, R57, 0x3340, R0 ;  /* 0x0000334039397816 */ /* 0x000fe20000000000 */
[----:B------:R-:W-:Y:S01]  /*33b10*/  ULDC UR24, c[0x0][0x228] ;  /* 0x00008a0000187ab9 */ /* 0x000fe20000000800 */
[----:B------:R-:W-:Y:S01]  /*33b20*/  PRMT R132, R51, 0x5410, R52 ;  /* 0x0000541033847816 */ /* 0x000fe20000000034 */
[----:B------:R-:W-:-:S03]  /*33b30*/  ULDC UR46, c[0x0][0x228] ;  /* 0x00008a00002e7ab9 */ /* 0x000fc60000000800 */
        /* <DEDUP_REMOVED lines=21> */
[----:B------:R-:W-:Y:S01]  /*33c90*/  ULDC UR38, c[0x0][0x228] ;  /* 0x00008a0000267ab9 */ /* 0x000fe20000000800 */
        /* <DEDUP_REMOVED lines=19> */
[----:B------:R-:W-:Y:S01]  /*33dd0*/  VIADD R57, R0, 0x8b ;  /* 0x0000008b00397836 */ /* 0x000fe20000000000 */
[----:B------:R-:W-:Y:S01]  /*33de0*/  ULDC UR39, c[0x0][0x228] ;  /* 0x00008a0000277ab9 */ /* 0x000fe20000000800 */
[----:B------:R-:W-:-:S04]  /*33df0*/  LOP3.LUT R242, R242, 0xfffff7ff, RZ, 0xc0, !PT ;  /* 0xfffff7fff2f27812 */ /* 0x000fc800078ec0ff */
[----:B------:R-:W-:Y:S02]  /*33e00*/  @P2 LOP3.LUT R242, R242, 0x800, RZ, 0xfc, !PT ;  /* 0x00000800f2f22812 */ /* 0x000fe400078efcff */
[----:B------:R-:W-:Y:S01]  /*33e10*/  ISETP.LT.AND P0, PT, R2, UR32, !P0 ;  /* 0x0000002002007c0c */ /* 0x000fe2000c701270 */
[----:B------:R-:W-:Y:S01]  /*33e20*/  VIADD R70, R71, UR28 ;  /* 0x0000001c47467c36 */ /* 0x000fe20008000000 */
[----:B------:R-:W-:Y:S01]  /*33e30*/  LOP3.LUT R242, R242, 0xfffffbff, RZ, 0xc0, !PT ;  /* 0xfffffbfff2f27812 */ /* 0x000fe200078ec0ff */
[----:B------:R-:W-:Y:S01]  /*33e40*/  ULDC UR28, c[0x0][0x248] ;  /* 0x00009200001c7ab9 */ /* 0x000fe20000000800 */
[----:B------:R-:W-:Y:S02]  /*33e50*/  ULDC UR32, c[0x0][0x228] ;  /* 0x00008a0000207ab9 */ /* 0x000fe40000000800 */
[----:B------:R-:W-:-:S04]  /*33e60*/  @P1 LOP3.LUT R242, R242, 0x400, RZ, 0xfc, !PT ;  /* 0x00000400f2f21812 */ /* 0x000fc800078efcff */
[----:B------:R-:W-:-:S04]  /*33e70*/  LOP3.LUT R242, R242, 0xfffffdff, RZ, 0xc0, !PT ;  /* 0xfffffdfff2f27812 */ /* 0x000fc800078ec0ff */
[----:B------:R-:W-:Y:S02]  /*33e80*/  @P0 LOP3.LUT R242, R242, 0x200, RZ, 0xfc, !PT ;  /* 0x00000200f2f20812 */ /* 0x000fe400078efcff */
[----:B------:R-:W-:Y:S01]  /*33e90*/  ISETP.GE.AND P0, PT, R69, UR37, PT ;  /* 0x0000002545007c0c */ /* 0x000fe2000bf06270 */
[----:B------:R-:W-:-:S03]  /*33ea0*/  ULDC.64 UR36, c[0x0][0x228] ;  /* 0x00008a0000247ab9 */ /* 0x000fc60000000a00 */
[----:B------:R-:W-:Y:S02]  /*33eb0*/  ISETP.LT.AND P3, PT, R3, UR48, !P0 ;  /* 0x0000003003007c0c */ /* 0x000fe4000c761270 */
[----:B------:R-:W-:Y:S01]  /*33ec0*/  LOP3.LUT R242, R242, 0xfffffeff, RZ, 0xc0, !PT ;  /* 0xfffffefff2f27812 */ /* 0x000fe200078ec0ff */
[----:B------:R-:W-:Y:S01]  /*33ed0*/  VIADD R69, R70, UR28 ;  /* 0x0000001c46457c36 */ /* 0x000fe20008000000 */
[----:B------:R-:W-:Y:S01]  /*33ee0*/  ISETP.LT.AND P2, PT, R4, UR50, !P0 ;  /* 0x0000003204007c0c */ /* 0x000fe2000c741270 */
[----:B------:R-:W-:Y:S01]  /*33ef0*/  ULDC UR50, c[0x0][0x228] ;  /* 0x00008a0000327ab9 */ /* 0x000fe20000000800 */
[----:B------:R-:W-:Y:S01]  /*33f00*/  ISETP.LT.AND P1, PT, R5, UR41, !P0 ;  /* 0x0000002905007c0c */ /* 0x000fe2000c721270 */
[----:B------:R-:W-:Y:S01]  /*33f10*/  VIADD R56, R0, 0x8a ;  /* 0x0000008a00387836 */ /* 0x000fe20000000000 */
[----:B------:R-:W-:-:S05]  /*33f20*/  ULDC UR48, c[0x0][0x228] ;  /* 0x00008a0000307ab9 */ /* 0x000fca0000000800 */
[----:B------:R-:W-:Y:S01]  /*33f30*/  @P3 LOP3.LUT R242, R242, 0x100, RZ, 0xfc, !PT ;  /* 0x00000100f2f23812 */ /* 0x000fe200078efcff */
[----:B------:R-:W-:Y:S01]  /*33f40*/  VIADD R52, R0, 0x86 ;  /* 0x0000008600347836 */ /* 0x000fe20000000000 */
[----:B------:R-:W-:Y:S02]  /*33f50*/  ULDC UR41, c[0x0][0x228] ;  /* 0x00008a0000297ab9 */ /* 0x000fe40000000800 */
        /* <DEDUP_REMOVED lines=15> */
[----:B------:R-:W-:-:S06]  /*34050*/  VIADD R51, R0, 0x85 ;  /* 0x0000008500337836 */ /* 0x000fcc0000000000 */
        /* <DEDUP_REMOVED lines=9> */
[----:B------:R-:W-:-:S04]  /*340f0*/  ISETP.GE.AND P0, PT, R67, UR31, PT ;  /* 0x0000001f43007c0c */ /* 0x000fc8000bf06270 */
[----:B------:R-:W-:Y:S01]  /*34100*/  ISETP.LT.AND P2, PT, R4, UR30, !P0 ;  /* 0x0000001e04007c0c */ /* 0x000fe2000c741270 */
[----:B------:R-:W-:Y:S01]  /*34110*/  ULDC.64 UR30, c[0x0][0x228] ;  /* 0x00008a00001e7ab9 */ /* 0x000fe20000000a00 */
[----:B------:R-:W-:Y:S02]  /*34120*/  ISETP.LT.AND P1, PT, R5, UR43, !P0 ;  /* 0x0000002b05007c0c */ /* 0x000fe4000c721270 */
[----:B------:R-:W-:Y:S02]  /*34130*/  ISETP.LT.AND P3, PT, R3, UR32, !P0 ;  /* 0x0000002003007c0c */ /* 0x000fe4000c761270 */
[----:B------:R-:W-:Y:S01]  /*34140*/  ISETP.LT.AND P0, PT, R2, UR28, !P0 ;  /* 0x0000001c02007c0c */ /* 0x000fe2000c701270 */
[----:B------:R-:W-:-:S06]  /*34150*/  ULDC UR28, c[0x0][0x248] ;  /* 0x00009200001c7ab9 */ /* 0x000fcc0000000800 */
        /* <DEDUP_REMOVED lines=10> */
[----:B------:R-:W-:Y:S01]  /*34200*/  VIADD R68, R69, UR28 ;  /* 0x0000001c45447c36 */ /* 0x000fe20008000000 */
[----:B------:R-:W-:Y:S01]  /*34210*/  ISETP.LT.AND P2, PT, R4, UR60, !P0 ;  /* 0x0000003c04007c0c */ /* 0x000fe2000c741270 */
[----:B------:R-:W-:Y:S01]  /*34220*/  VIADD R50, R0, 0x84 ;  /* 0x0000008400327836 */ /* 0x000fe20000000000 */
[----:B------:R-:W-:Y:S01]  /*34230*/  LOP3.LUT R241, R241, 0xefffffff, RZ, 0xc0, !PT ;  /* 0xeffffffff1f17812 */ /* 0x000fe200078ec0ff */
[----:B------:R-:W-:Y:S01]  /*34240*/  ULDC UR28, c[0x0][0x228] ;  /* 0x00008a00001c7ab9 */ /* 0x000fe20000000800 */
[----:B------:R-:W-:Y:S01]  /*34250*/  ISETP.LT.AND P1, PT, R5, UR42, !P0 ;  /* 0x0000002a05007c0c */ /* 0x000fe2000c721270 */
[----:B------:R-:W-:Y:S01]  /*34260*/  ULDC.64 UR42, c[0x0][0x228] ;  /* 0x00008a00002a7ab9 */ /* 0x000fe20000000a00 */
[----:B------:R-:W-:Y:S01]  /*34270*/  LOP3.LUT R239, R239, 0x7fffffff, RZ, 0xc0, !PT ;  /* 0x7fffffffefef7812 */ /* 0x000fe200078ec0ff */
[----:B------:R-:W-:Y:S01]  /*34280*/  ULDC UR61, c[0x0][0x228] ;  /* 0x00008a00003d7ab9 */ /* 0x000fe20000000800 */
[----:B------:R-:W-:Y:S01]  /*34290*/  PRMT R129, R48, 0x5410, R49 ;  /* 0x0000541030817816 */ /* 0x000fe20000000031 */
[----:B------:R-:W-:Y:S01]  /*342a0*/  VIADD R47, R0, 0x81 ;  /* 0x00000081002f7836 */ /* 0x000fe20000000000 */
[----:B------:R-:W-:Y:S01]  /*342b0*/  ULDC UR60, c[0x0][0x228] ;  /* 0x00008a00003c7ab9 */ /* 0x000fe20000000800 */
        /* <DEDUP_REMOVED lines=14> */
[C---:B------:R-:W-:Y:S01]  /*343a0*/  VIADD R49, R0.reuse, 0x83 ;  /* 0x0000008300317836 */ /* 0x040fe20000000000 */
[----:B------:R-:W-:Y:S01]  /*343b0*/  LOP3.LUT R241, R241, 0xfeffffff, RZ, 0xc0, !PT ;  /* 0xfefffffff1f17812 */ /* 0x000fe200078ec0ff */
[----:B------:R-:W-:Y:S01]  /*343c0*/  ULDC UR56, c[0x0][0x228] ;  /* 0x00008a0000387ab9 */ /* 0x000fe20000000800 */
[----:B------:R-:W-:Y:S01]  /*343d0*/  ISETP.LT.AND P1, PT, R5, UR26, !P0 ;  /* 0x0000001a05007c0c */ /* 0x000fe2000c721270 */
[----:B------:R-:W-:Y:S01]  /*343e0*/  ULDC UR26, c[0x0][0x248] ;  /* 0x00009200001a7ab9 */ /* 0x000fe20000000800 */
[C---:B------:R-:W-:Y:S01]  /*343f0*/  VIADD R48, R0.reuse, 0x82 ;  /* 0x0000008200307836 */ /* 0x040fe20000000000 */
[----:B------:R-:W-:Y:S01]  /*34400*/  SHF.R.U32.HI R45, RZ, 0x8, R45 ;  /* 0x00000008ff2d7819 */ /* 0x000fe2000001162d */
[----:B------:R-:W-:Y:S01]  /*34410*/  VIADD R46, R0, 0x80 ;  /* 0x00000080002e7836 */ /* 0x000fe20000000000 */
[----:B------:R-:W-:-:S02]  /*34420*/  ULDC UR59, c[0x0][0x228] ;  /* 0x00008a00003b7ab9 */ /* 0x000fc40000000800 */
        /* <DEDUP_REMOVED lines=17> */
[----:B------:R-:W-:Y:S01]  /*34540*/  ULDC UR25, c[0x0][0x248] ;  /* 0x0000920000197ab9 */ /* 0x000fe20000000800 */
[----:B------:R-:W-:Y:S01]  /*34550*/  LOP3.LUT R45, R45, 0xffff, RZ, 0xc0, !PT ;  /* 0x0000ffff2d2d7812 */ /* 0x000fe200078ec0ff */
[----:B------:R-:W-:Y:S01]  /*34560*/  VIADD R43, R0, 0x7d ;  /* 0x0000007d002b7836 */ /* 0x000fe20000000000 */
        /* <DEDUP_REMOVED lines=17> */
[----:B------:R-:W-:Y:S01]  /*34680*/  VIADD R42, R0, 0x7c ;  /* 0x0000007c002a7836 */ /* 0x000fe20000000000 */
[----:B------:R-:W-:-:S02]  /*34690*/  ISETP.LT.AND P1, PT, R5, UR18, !P0 ;  /* 0x0000001205007c0c */ /* 0x000fc4000c721270 */
[----:B------:R-:W-:Y:S01]  /*346a0*/  LOP3.LUT R41, R41, 0xffff, RZ, 0xc0, !PT ;  /* 0x0000ffff29297812 */ /* 0x000fe200078ec0ff */
[C---:B------:R-:W-:Y:S01]  /*346b0*/  VIADD R39, R0.reuse, 0x79 ;  /* 0x0000007900277836 */ /* 0x040fe20000000000 */
[----:B------:R-:W-:Y:S01]  /*346c0*/  PRMT R45, R45, 0x3340, R0 ;  /* 0x000033402d2d7816 */ /* 0x000fe20000000000 */
[----:B------:R-:W-:Y:S01]  /*346d0*/  VIADD R38, R0, 0x78 ;  /* 0x0000007800267836 */ /* 0x000fe20000000000 */
[----:B------:R-:W-:Y:S01]  /*346e0*/  LOP3.LUT R238, R238, 0x7fffffff, RZ, 0xc0, !PT ;  /* 0x7fffffffeeee7812 */ /* 0x000fe200078ec0ff */
[----:B------:R-:W-:Y:S02]  /*346f0*/  ULDC UR25, c[0x0][0x228] ;  /* 0x00008a0000197ab9 */ /* 0x000fe40000000800 */
[----:B------:R-:W-:-:S04]  /*34700*/  @P3 LOP3.LUT R241, R241, 0x10000, RZ, 0xfc, !PT ;  /* 0x00010000f1f13812 */ /* 0x000fc800078efcff */
[----:B------:R-:W-:-:S04]  /*34710*/  LOP3.LUT R241, R241, 0xffff7fff, RZ, 0xc0, !PT ;  /* 0xffff7ffff1f17812 */ /* 0x000fc800078ec0ff */
[----:B------:R-:W-:Y:S02]  /*34720*/  @P2 LOP3.LUT R241, R241, 0x8000, RZ, 0xfc, !PT ;  /* 0x00008000f1f12812 */ /* 0x000fe400078efcff */
[----:B------:R-:W-:Y:S01]  /*34730*/  ISETP.LT.AND P0, PT, R2, UR36, !P0 ;  /* 0x0000002402007c0c */ /* 0x000fe2000c701270 */
[----:B------:R-:W-:Y:S01]  /*34740*/  VIADD R64, R65, UR17 ;  /* 0x0000001141407c36 */ /* 0x000fe20008000000 */
[----:B------:R-:W-:Y:S01]  /*34750*/  LOP3.LUT R241, R241, 0xffffbfff, RZ, 0xc0, !PT ;  /* 0xffffbffff1f17812 */ /* 0x000fe200078ec0ff */
[----:B------:R-:W-:-:S03]  /*34760*/  ULDC UR36, c[0x0][0x228] ;  /* 0x00008a0000247ab9 */ /* 0x000fc60000000800 */
[----:B------:R-:W-:-:S04]  /*34770*/  @P1 LOP3.LUT R241, R241, 0x4000, RZ, 0xfc, !PT ;  /* 0x00004000f1f11812 */ /* 0x000fc800078efcff */
[----:B------:R-:W-:-:S04]  /*34780*/  LOP3.LUT R241, R241, 0xffffdfff, RZ, 0xc0, !PT ;  /* 0xffffdffff1f17812 */ /* 0x000fc800078ec0ff */
[----:B------:R-:W-:Y:S02]  /*34790*/  @P0 LOP3.LUT R241, R241, 0x2000, RZ, 0xfc, !PT ;  /* 0x00002000f1f10812 */ /* 0x000fe400078efcff */
[----:B------:R-:W-:Y:S01]  /*347a0*/  ISETP.GE.AND P0, PT, R62, UR31, PT ;  /* 0x0000001f3e007c0c */ /* 0x000fe2000bf06270 */
[----:B------:R-:W-:-:S03]  /*347b0*/  ULDC.64 UR30, c[0x0][0x228] ;  /* 0x00008a00001e7ab9 */ /* 0x000fc60000000a00 */
[----:B------:R-:W-:Y:S02]  /*347c0*/  ISETP.LT.AND P3, PT, R3, UR12, !P0 ;  /* 0x0000000c03007c0c */ /* 0x000fe4000c761270 */
[----:B------:R-:W-:Y:S01]  /*347d0*/  ISETP.LT.AND P2, PT, R4, UR9, !P0 ;  /* 0x0000000904007c0c */ /* 0x000fe2000c741270 */
[----:B------:R-:W-:Y:S01]  /*347e0*/  ULDC UR9, c[0x0][0x248] ;  /* 0x0000920000097ab9 */ /* 0x000fe20000000800 */
[----:B------:R-:W-:Y:S02]  /*347f0*/  LOP3.LUT R241, R241, 0xffffefff, RZ, 0xc0, !PT ;  /* 0xffffeffff1f17812 */ /* 0x000fe400078ec0ff */
[----:B------:R-:W-:-:S07]  /*34800*/  ISETP.LT.AND P1, PT, R5, UR11, !P0 ;  /* 0x0000000b05007c0c */ /* 0x000fce000c721270 */
[----:B------:R-:W-:-:S04]  /*34810*/  @P3 LOP3.LUT R241, R241, 0x1000, RZ, 0xfc, !PT ;  /* 0x00001000f1f13812 */ /* 0x000fc800078efcff */
[----:B------:R-:W-:-:S04]  /*34820*/  LOP3.LUT R241, R241, 0xfffff7ff, RZ, 0xc0, !PT ;  /* 0xfffff7fff1f17812 */ /* 0x000fc800078ec0ff */
[----:B------:R-:W-:Y:S02]  /*34830*/  @P2 LOP3.LUT R241, R241, 0x800, RZ, 0xfc, !PT ;  /* 0x00000800f1f12812 */ /* 0x000fe400078efcff */
[----:B------:R-:W-:Y:S02]  /*34840*/  ISETP.LT.AND P0, PT, R2, UR42, !P0 ;  /* 0x0000002a02007c0c */ /* 0x000fe4000c701270 */
[----:B------:R-:W-:Y:S02]  /*34850*/  PRMT R125, R44, 0x5410, R45 ;  /* 0x000054102c7d7816 */ /* 0x000fe4000000002d */
[----:B------:R-:W-:Y:S01]  /*34860*/  LOP3.LUT R241, R241, 0xfffffbff, RZ, 0xc0, !PT ;  /* 0xfffffbfff1f17812 */ /* 0x000fe200078ec0ff */
[----:B------:R-:W-:Y:S01]  /*34870*/  VIADD R63, R64, UR9 ;  /* 0x00000009403f7c36 */ /* 0x000fe20008000000 */
[----:B------:R-:W-:Y:S01]  /*34880*/  PRMT R41, R41, 0x3340, R0 ;  /* 0x0000334029297816 */ /* 0x000fe20000000000 */
[C---:B------:R-:W-:Y:S01]  /*34890*/  VIADD R45, R0.reuse, 0x7f ;  /* 0x0000007f002d7836 */ /* 0x040fe20000000000 */
[----:B------:R-:W-:Y:S01]  /*348a0*/  @P1 LOP3.LUT R241, R241, 0x400, RZ, 0xfc, !PT ;  /* 0x00000400f1f11812 */ /* 0x000fe200078efcff */
[C---:B------:R-:W-:Y:S01]  /*348b0*/  VIADD R44, R0.reuse, 0x7e ;  /* 0x0000007e002c7836 */ /* 0x040fe20000000000 */
[----:B------:R-:W-:Y:S01]  /*348c0*/  ULDC UR42, c[0x0][0x228] ;  /* 0x00008a00002a7ab9 */ /* 0x000fe20000000800 */
[----:B------:R-:W-:Y:S01]  /*348d0*/  LOP3.LUT R37, R37, 0xffff, RZ, 0xc0, !PT ;  /* 0x0000ffff25257812 */ /* 0x000fe200078ec0ff */
[----:B------:R-:W-:Y:S01]  /*348e0*/  VIADD R35, R0, 0x75 ;  /* 0x0000007500237836 */ /* 0x000fe20000000000 */
[----:B------:R-:W-:Y:S01]  /*348f0*/  LOP3.LUT R241, R241, 0xfffffdff, RZ, 0xc0, !PT ;  /* 0xfffffdfff1f17812 */ /* 0x000fe200078ec0ff */
[----:B------:R-:W-:-:S03]  /*34900*/  ULDC UR9, c[0x0][0x228] ;  /* 0x00008a0000097ab9 */ /* 0x000fc60000000800 */
[----:B------:R-:W-:Y:S02]  /*34910*/  @P0 LOP3.LUT R241, R241, 0x200, RZ, 0xfc, !PT ;  /* 0x00000200f1f10812 */ /* 0x000fe400078efcff */
[----:B------:R-:W-:Y:S01]  /*34920*/  ISETP.GE.AND P0, PT, R61, UR33, PT ;  /* 0x000000213d007c0c */ /* 0x000fe2000bf06270 */
[----:B------:R-:W-:-:S03]  /*34930*/  ULDC.64 UR32, c[0x0][0x228] ;  /* 0x00008a0000207ab9 */ /* 0x000fc60000000a00 */
[----:B------:R-:W-:Y:S01]  /*34940*/  ISETP.LT.AND P3, PT, R3, UR10, !P0 ;  /* 0x0000000a03007c0c */ /* 0x000fe2000c761270 */
[----:B------:R-:W-:Y:S01]  /*34950*/  ULDC.64 UR10, c[0x0][0x228] ;  /* 0x00008a00000a7ab9 */ /* 0x000fe20000000a00 */
        /* <DEDUP_REMOVED lines=21> */
[----:B------:R-:W-:Y:S01]  /*34ab0*/  ULDC UR5, c[0x0][0x248] ;  /* 0x0000920000057ab9 */ /* 0x000fe20000000800 */
[----:B------:R-:W-:Y:S01]  /*34ac0*/  LOP3.LUT R241, R241, 0xffffffef, RZ, 0xc0, !PT ;  /* 0xffffffeff1f17812 */ /* 0x000fe200078ec0ff */
[C---:B------:R-:W-:Y:S01]  /*34ad0*/  VIADD R41, R0.reuse, 0x7b ;  /* 0x0000007b00297836 */ /* 0x040fe20000000000 */
[----:B------:R-:W-:Y:S01]  /*34ae0*/  ISETP.LT.AND P1, PT, R5, UR51, !P0 ;  /* 0x0000003305007c0c */ /* 0x000fe2000c721270 */
[----:B------:R-:W-:Y:S01]  /*34af0*/  VIADD R60, R61, UR5 ;  /* 0x000000053d3c7c36 */ /* 0x000fe20008000000 */
[----:B------:R-:W-:Y:S01]  /*34b00*/  ULDC UR53, c[0x0][0x228] ;  /* 0x00008a0000357ab9 */ /* 0x000fe20000000800 */
[C---:B------:R-:W-:Y:S01]  /*34b10*/  VIADD R40, R0.reuse, 0x7a ;  /* 0x0000007a00287836 */ /* 0x040fe20000000000 */
[----:B------:R-:W-:Y:S01]  /*34b20*/  PRMT R37, R37, 0x3340, R0 ;  /* 0x0000334025257816 */ /* 0x000fe20000000000 */
[----:B------:R-:W-:Y:S01]  /*34b30*/  ULDC UR5, c[0x0][0x248] ;  /* 0x0000920000057ab9 */ /* 0x000fe20000000800 */
[----:B------:R-:W-:Y:S01]  /*34b40*/  LOP3.LUT R237, R237, 0x7fffffff, RZ, 0xc0, !PT ;  /* 0x7fffffffeded7812 */ /* 0x000fe200078ec0ff */
[----:B------:R-:W-:Y:S01]  /*34b50*/  VIADD R34, R0, 0x74 ;  /* 0x0000007400227836 */ /* 0x000fe20000000000 */
[----:B------:R-:W-:Y:S01]  /*34b60*/  @P3 LOP3.LUT R241, R241, 0x10, RZ, 0xfc, !PT ;  /* 0x00000010f1f13812 */ /* 0x000fe200078efcff */
[----:B------:R-:W-:Y:S01]  /*34b70*/  ULDC UR52, c[0x0][0x228] ;  /* 0x00008a0000347ab9 */ /* 0x000fe20000000800 */
[----:B------:R-:W-:Y:S01]  /*34b80*/  SHF.R.U32.HI R33, RZ, 0x8, R33 ;  /* 0x00000008ff217819 */ /* 0x000fe20000011621 */
[----:B------:R-:W-:Y:S01]  /*34b90*/  ULDC UR51, c[0x0][0x228] ;  /* 0x00008a0000337ab9 */ /* 0x000fe20000000800 */
        /* <DEDUP_REMOVED lines=8> */
[----:B------:R-:W-:-:S03]  /*34c20*/  ULDC UR37, c[0x0][0x228] ;  /* 0x00008a0000257ab9 */ /* 0x000fc60000000800 */
[----:B------:R-:W-:Y:S02]  /*34c30*/  ISETP.LT.AND P2, PT, R4, UR54, !P0 ;  /* 0x0000003604007c0c */ /* 0x000fe4000c741270 */
[----:B------:R-:W-:Y:S01]  /*34c40*/  LOP3.LUT R241, R241, 0xfffffffe, RZ, 0xc0, !PT ;  /* 0xfffffffef1f17812 */ /* 0x000fe200078ec0ff */
[----:B------:R-:W-:Y:S01]  /*34c50*/  VIADD R59, R60, UR5 ;  /* 0x000000053c3b7c36 */ /* 0x000fe20008000000 */
[----:B------:R-:W-:Y:S01]  /*34c60*/  ISETP.LT.AND P1, PT, R5, UR13, !P0 ;  /* 0x0000000d05007c0c */ /* 0x000fe2000c721270 */
[----:B------:R-:W-:Y:S01]  /*34c70*/  ULDC.64 UR12, c[0x0][0x228] ;  /* 0x00008a00000c7ab9 */ /* 0x000fe20000000a00 */
[----:B------:R-:W-:Y:S01]  /*34c80*/  ISETP.LT.AND P3, PT, R3, UR55, !P0 ;  /* 0x0000003703007c0c */ /* 0x000fe2000c761270 */
[----:B------:R-:W-:Y:S01]  /*34c90*/  ULDC UR5, c[0x0][0x248] ;  /* 0x0000920000057ab9 */ /* 0x000fe20000000800 */
[----:B------:R-:W-:Y:S01]  /*34ca0*/  ISETP.LT.AND P0, PT, R2, UR32, !P0 ;  /* 0x0000002002007c0c */ /* 0x000fe2000c701270 */
[----:B------:R-:W-:Y:S01]  /*34cb0*/  ULDC UR55, c[0x0][0x228] ;  /* 0x00008a0000377ab9 */ /* 0x000fe20000000800 */
[----:B------:R-:W-:-:S03]  /*34cc0*/  ULDC UR54, c[0x0][0x228] ;  /* 0x00008a0000367ab9 */ /* 0x000fc60000000800 */
[----:B------:R-:W-:-:S04]  /*34cd0*/  @P2 LOP3.LUT R240, R240, 0x80000000, RZ, 0xfc, !PT ;  /* 0x80000000f0f02812 */ /* 0x000fc800078efcff */
[----:B------:R-:W-:-:S04]  /*34ce0*/  LOP3.LUT R240, R240, 0xbfffffff, RZ, 0xc0, !PT ;  /* 0xbffffffff0f07812 */ /* 0x000fc800078ec0ff */
[----:B------:R-:W-:-:S04]  /*34cf0*/  @P1 LOP3.LUT R240, R240, 0x40000000, RZ, 0xfc, !PT ;  /* 0x40000000f0f01812 */ /* 0x000fc800078efcff */
[----:B------:R-:W-:-:S04]  /*34d00*/  LOP3.LUT R240, R240, 0xdfffffff, RZ, 0xc0, !PT ;  /* 0xdffffffff0f07812 */ /* 0x000fc800078ec0ff */
[----:B------:R-:W-:Y:S02]  /*34d10*/  @P0 LOP3.LUT R240, R240, 0x20000000, RZ, 0xfc, !PT ;  /* 0x20000000f0f00812 */ /* 0x000fe400078efcff */
[----:B------:R-:W-:Y:S01]  /*34d20*/  ISETP.GE.AND P0, PT, R58, UR43, PT ;  /* 0x0000002b3a007c0c */ /* 0x000fe2000bf06270 */
[----:B------:R-:W-:Y:S01]  /*34d30*/  ULDC UR43, c[0x0][0x228] ;  /* 0x00008a00002b7ab9 */ /* 0x000fe20000000800 */
[----:B------:R-:W-:Y:S02]  /*34d40*/  @P3 LOP3.LUT R241, R241, 0x1, RZ, 0xfc, !PT ;  /* 0x00000001f1f13812 */ /* 0x000fe400078efcff */
[----:B------:R-:W-:Y:S02]  /*34d50*/  ISETP.LT.AND P3, PT, R3, UR14, !P0 ;  /* 0x0000000e03007c0c */ /* 0x000fe4000c761270 */
[----:B------:R-:W-:Y:S01]  /*34d60*/  ISETP.LT.AND P2, PT, R4, UR15, !P0 ;  /* 0x0000000f04007c0c */ /* 0x000fe2000c741270 */
[----:B------:R-:W-:Y:S01]  /*34d70*/  ULDC.64 UR14, c[0x0][0x228] ;  /* 0x00008a00000e7ab9 */ /* 0x000fe20000000a00 */
[----:B------:R-:W-:-:S02]  /*34d80*/  LOP3.LUT R240, R240, 0xefffffff, RZ, 0xc0, !PT ;  /* 0xeffffffff0f07812 */ /* 0x000fc400078ec0ff */
[----:B------:R-:W-:Y:S01]  /*34d90*/  ISETP.LT.AND P1, PT, R5, UR21, !P0 ;  /* 0x0000001505007c0c */ /* 0x000fe2000c721270 */
[----:B------:R-:W-:-:S06]  /*34da0*/  ULDC.64 UR20, c[0x0][0x228] ;  /* 0x00008a0000147ab9 */ /* 0x000fcc0000000a00 */
[----:B------:R-:W-:-:S04]  /*34db0*/  @P3 LOP3.LUT R240, R240, 0x10000000, RZ, 0xfc, !PT ;  /* 0x10000000f0f03812 */ /* 0x000fc800078efcff */
[----:B------:R-:W-:-:S04]  /*34dc0*/  LOP3.LUT R240, R240, 0xf7ffffff, RZ, 0xc0, !PT ;  /* 0xf7fffffff0f07812 */ /* 0x000fc800078ec0ff */
[----:B------:R-:W-:Y:S02]  /*34dd0*/  @P2 LOP3.LUT R240, R240, 0x8000000, RZ, 0xfc, !PT ;  /* 0x08000000f0f02812 */ /* 0x000fe400078efcff */
[----:B------:R-:W-:Y:S01]  /*34de0*/  ISETP.LT.AND P0, PT, R2, UR12, !P0 ;  /* 0x0000000c02007c0c */ /* 0x000fe2000c701270 */
[----:B------:R-:W-:Y:S01]  /*34df0*/  VIADD R58, R59, UR5 ;  /* 0x000000053b3a7c36 */ /* 0x000fe20008000000 */
[----:B------:R-:W-:Y:S01]  /*34e00*/  LOP3.LUT R240, R240, 0xfbffffff, RZ, 0xc0, !PT ;  /* 0xfbfffffff0f07812 */ /* 0x000fe200078ec0ff */
[----:B------:R-:W-:Y:S01]  /*34e10*/  ULDC UR5, c[0x0][0x248] ;  /* 0x0000920000057ab9 */ /* 0x000fe20000000800 */
[----:B------:R-:W-:Y:S01]  /*34e20*/  PRMT R120, R36, 0x5410, R37 ;  /* 0x0000541024787816 */ /* 0x000fe20000000025 */
[----:B------:R-:W-:Y:S01]  /*34e30*/  ULDC UR12, c[0x0][0x228] ;  /* 0x00008a00000c7ab9 */ /* 0x000fe20000000800 */
[----:B------:R-:W-:-:S04]  /*34e40*/  @P1 LOP3.LUT R240, R240, 0x4000000, RZ, 0xfc, !PT ;  /* 0x04000000f0f01812 */ /* 0x000fc800078efcff */
[----:B------:R-:W-:-:S04]  /*34e50*/  LOP3.LUT R240, R240, 0xfdffffff, RZ, 0xc0, !PT ;  /* 0xfdfffffff0f07812 */ /* 0x000fc800078ec0ff */
[----:B------:R-:W-:Y:S02]  /*34e60*/  @P0 LOP3.LUT R240, R240, 0x2000000, RZ, 0xfc, !PT ;  /* 0x02000000f0f00812 */ /* 0x000fe400078efcff */
[----:B------:R-:W-:-:S04]  /*34e70*/  ISETP.GE.AND P0, PT, R57, UR31, PT ;  /* 0x0000001f39007c0c */ /* 0x000fc8000bf06270 */
[----:B------:R-:W-:Y:S01]  /*34e80*/  ISETP.LT.AND P3, PT, R3, UR19, !P0 ;  /* 0x0000001303007c0c */ /* 0x000fe2000c761270 */
[----:B------:R-:W-:Y:S01]  /*34e90*/  ULDC.64 UR18, c[0x0][0x228] ;  /* 0x00008a0000127ab9 */ /* 0x000fe20000000a00 */
[----:B------:R-:W-:Y:S01]  /*34ea0*/  ISETP.LT.AND P2, PT, R4, UR16, !P0 ;  /* 0x0000001004007c0c */ /* 0x000fe2000c741270 */
[----:B------:R-:W-:Y:S01]  /*34eb0*/  ULDC.64 UR16, c[0x0][0x228] ;  /* 0x00008a0000107ab9 */ /* 0x000fe20000000a00 */
[----:B------:R-:W-:Y:S02]  /*34ec0*/  LOP3.LUT R240, R240, 0xfeffffff, RZ, 0xc0, !PT ;  /* 0xfefffffff0f07812 */ /* 0x000fe400078ec0ff */
[----:B------:R-:W-:-:S07]  /*34ed0*/  ISETP.LT.AND P1, PT, R5, UR22, !P0 ;  /* 0x0000001605007c0c */ /* 0x000fce000c721270 */
        /* <DEDUP_REMOVED lines=16> */
[----:B------:R-:W-:-:S06]  /*34fe0*/  ULDC.64 UR22, c[0x0][0x228] ;  /* 0x00008a0000167ab9 */ /* 0x000fcc0000000a00 */
        /* <DEDUP_REMOVED lines=13> */
[----:B------:R-:W-:Y:S01]  /*350c0*/  VIADD R57, R58, UR5 ;  /* 0x000000053a397c36 */ /* 0x000fe20008000000 */
[----:B------:R-:W-:Y:S01]  /*350d0*/  LOP3.LUT R240, R240, 0xfffeffff, RZ, 0xc0, !PT ;  /* 0xfffefffff0f07812 */ /* 0x000fe200078ec0ff */
[----:B------:R-:W-:Y:S01]  /*350e0*/  ULDC UR5, c[0x0][0x248] ;  /* 0x0000920000057ab9 */ /* 0x000fe20000000800 */
[----:B------:R-:W-:Y:S01]  /*350f0*/  ISETP.LT.AND P1, PT, R5, UR38, !P0 ;  /* 0x0000002605007c0c */ /* 0x000fe2000c721270 */
[----:B------:R-:W-:-:S06]  /*35100*/  ULDC UR24, c[0x0][0x248] ;  /* 0x0000920000187ab9 */ /* 0x000fcc0000000800 */
[----:B------:R-:W-:Y:S01]  /*35110*/  @P3 LOP3.LUT R240, R240, 0x10000, RZ, 0xfc, !PT ;  /* 0x00010000f0f03812 */ /* 0x000fe200078efcff */
[----:B------:R-:W-:Y:S01]  /*35120*/  VIADD R56, R57, UR5 ;  /* 0x0000000539387c36 */ /* 0x000fe20008000000 */
[----:B------:R-:W-:Y:S01]  /*35130*/  ISETP.LT.AND P0, PT, R2, UR10, !P0 ;  /* 0x0000000a02007c0c */ /* 0x000fe2000c701270 */
[----:B------:R-:W-:Y:S01]  /*35140*/  ULDC UR5, c[0x0][0x248] ;  /* 0x0000920000057ab9 */ /* 0x000fe20000000800 */
[----:B------:R-:W-:Y:S01]  /*35150*/  LOP3.LUT R240, R240, 0xffff7fff, RZ, 0xc0, !PT ;  /* 0xffff7ffff0f07812 */ /* 0x000fe200078ec0ff */
[----:B------:R-:W-:Y:S01]  /*35160*/  ULDC UR10, c[0x0][0x248] ;  /* 0x00009200000a7ab9 */ /* 0x000fe20000000800 */
[C---:B------:R-:W-:Y:S01]  /*35170*/  VIADD R37, R0.reuse, 0x77 ;  /* 0x0000007700257836 */ /* 0x040fe20000000000 */
[----:B------:R-:W-:Y:S01]  /*35180*/  LOP3.LUT R33, R33, 0xffff, RZ, 0xc0, !PT ;  /* 0x0000ffff21217812 */ /* 0x000fe200078ec0ff */
[----:B------:R-:W-:Y:S01]  /*35190*/  VIADD R36, R0, 0x76 ;  /* 0x0000007600247836 */ /* 0x000fe20000000000 */
[----:B------:R-:W-:Y:S02]  /*351a0*/  @P2 LOP3.LUT R240, R240, 0x8000, RZ, 0xfc, !PT ;  /* 0x00008000f0f02812 */ /* 0x000fe400078efcff */
[----:B------:R-:W-:-:S02]  /*351b0*/  LOP3.LUT R97, R97, 0xffff, RZ, 0xc0, !PT ;  /* 0x0000ffff61617812 */ /* 0x000fc400078ec0ff */
[----:B------:R-:W-:Y:S02]  /*351c0*/  LOP3.LUT R109, R109, 0xffff, RZ, 0xc0, !PT ;  /* 0x0000ffff6d6d7812 */ /* 0x000fe400078ec0ff */
[----:B------:R-:W-:Y:S01]  /*351d0*/  LOP3.LUT R117, R117, 0xffff, RZ, 0xc0, !PT ;  /* 0x0000ffff75757812 */ /* 0x000fe200078ec0ff */
[----:B------:R-:W-:Y:S01]  /*351e0*/  VIADD R115, R0, 0x6e ;  /* 0x0000006e00737836 */ /* 0x000fe20000000000 */
[----:B------:R-:W-:Y:S01]  /*351f0*/  LOP3.LUT R240, R240, 0xffffbfff, RZ, 0xc0, !PT ;  /* 0xffffbffff0f07812 */ /* 0x000fe200078ec0ff */
[----:B------:R-:W-:-:S03]  /*35200*/  ULDC UR38, c[0x0][0x228] ;  /* 0x00008a0000267ab9 */ /* 0x000fc60000000800 */
        /* <DEDUP_REMOVED lines=12> */
[----:B------:R-:W-:-:S08]  /*352d0*/  ULDC UR47, c[0x0][0x228] ;  /* 0x00008a00002f7ab9 */ /* 0x000fd00000000800 */
[----:B------:R-:W-:Y:S01]  /*352e0*/  @P3 LOP3.LUT R240, R240, 0x1000, RZ, 0xfc, !PT ;  /* 0x00001000f0f03812 */ /* 0x000fe200078efcff */
[----:B------:R-:W-:Y:S01]  /*352f0*/  VIADD R54, R55, UR5 ;  /* 0x0000000537367c36 */ /* 0x000fe20008000000 */
[----:B------:R-:W-:Y:S01]  /*35300*/  ISETP.LT.AND P0, PT, R2, UR22, !P0 ;  /* 0x0000001602007c0c */ /* 0x000fe2000c701270 */
[----:B------:R-:W-:Y:S01]  /*35310*/  ULDC UR5, c[0x0][0x248] ;  /* 0x0000920000057ab9 */ /* 0x000fe20000000800 */
[----:B------:R-:W-:Y:S01]  /*35320*/  LOP3.LUT R240, R240, 0xfffff7ff, RZ, 0xc0, !PT ;  /* 0xfffff7fff0f07812 */ /* 0x000fe200078ec0ff */
[----:B------:R-:W-:Y:S01]  /*35330*/  ULDC UR26, c[0x0][0x228] ;  /* 0x00008a00001a7ab9 */ /* 0x000fe20000000800 */
[----:B------:R-:W-:Y:S01]  /*35340*/  PRMT R33, R33, 0x3340, R0 ;  /* 0x0000334021217816 */ /* 0x000fe20000000000 */
[----:B------:R-:W-:Y:S01]  /*35350*/  ULDC UR22, c[0x0][0x228] ;  /* 0x00008a0000167ab9 */ /* 0x000fe20000000800 */
[----:B------:R-:W-:-:S04]  /*35360*/  @P2 LOP3.LUT R240, R240, 0x800, RZ, 0xfc, !PT ;  /* 0x00000800f0f02812 */ /* 0x000fc800078efcff */
[----:B------:R-:W-:-:S04]  /*35370*/  LOP3.LUT R240, R240, 0xfffffbff, RZ, 0xc0, !PT ;  /* 0xfffffbfff0f07812 */ /* 0x000fc800078ec0ff */
        /* <DEDUP_REMOVED lines=11> */
[----:B------:R-:W-:Y:S01]  /*35430*/  ULDC UR48, c[0x0][0x228] ;  /* 0x00008a0000307ab9 */ /* 0x000fe20000000800 */
[----:B------:R-:W-:Y:S01]  /*35440*/  PRMT R118, R32, 0x5410, R33 ;  /* 0x0000541020767816 */ /* 0x000fe20000000021 */
[----:B------:R-:W-:Y:S01]  /*35450*/  ULDC UR39, c[0x0][0x228] ;  /* 0x00008a0000277ab9 */ /* 0x000fe20000000800 */
[--C-:B------:R-:W-:Y:S01]  /*35460*/  PRMT R97, R97, 0x3340, R0.reuse ;  /* 0x0000334061617816 */ /* 0x100fe20000000000 */
[----:B------:R-:W-:Y:S01]  /*35470*/  VIADD R114, R0, 0x6d ;  /* 0x0000006d00727836 */ /* 0x000fe20000000000 */
[----:B------:R-:W-:Y:S01]  /*35480*/  PRMT R109, R109, 0x3340, R0 ;  /* 0x000033406d6d7816 */ /* 0x000fe20000000000 */
        /* <DEDUP_REMOVED lines=19> */
[C---:B------:R-:W-:Y:S02]  /*355c0*/  VIADD R33, R0.reuse, 0x73 ;  /* 0x0000007300217836 */ /* 0x040fe40000000000 */
[----:B------:R-:W-:Y:S01]  /*355d0*/  VIADD R32, R0, 0x72 ;  /* 0x0000007200207836 */ /* 0x000fe20000000000 */
[----:B------:R-:W-:Y:S01]  /*355e0*/  PRMT R159, R96, 0x5410, R97 ;  /* 0x00005410609f7816 */ /* 0x000fe20000000061 */
[----:B------:R-:W-:Y:S01]  /*355f0*/  ULDC UR41, c[0x0][0x228] ;  /* 0x00008a0000297ab9 */ /* 0x000fe20000000800 */
[----:B------:R-:W-:Y:S01]  /*35600*/  @P3 LOP3.LUT R240, R240, 0x10, RZ, 0xfc, !PT ;  /* 0x00000010f0f03812 */ /* 0x000fe200078efcff */
[----:B------:R-:W-:-:S03]  /*35610*/  ULDC UR46, c[0x0][0x228] ;  /* 0x00008a00002e7ab9 */ /* 0x000fc60000000800 */
        /* <DEDUP_REMOVED lines=8> */
[----:B------:R-:W-:Y:S02]  /*356a0*/  ISETP.GE.AND P0, PT, R51, UR11, PT ;  /* 0x0000000b33007c0c */ /* 0x000fe4000bf06270 */
[----:B------:R-:W-:Y:S01]  /*356b0*/  LOP3.LUT R240, R240, 0xfffffffe, RZ, 0xc0, !PT ;  /* 0xfffffffef0f07812 */ /* 0x000fe200078ec0ff */
[----:B------:R-:W-:Y:S01]  /*356c0*/  VIADD R51, R52, UR13 ;  /* 0x0000000d34337c36 */ /* 0x000fe20008000000 */
[----:B------:R-:W-:Y:S01]  /*356d0*/  ISETP.LT.AND P2, PT, R4, UR34, !P0 ;  /* 0x0000002204007c0c */ /* 0x000fe2000c741270 */
[----:B------:R-:W-:Y:S01]  /*356e0*/  ULDC UR34, c[0x0][0x228] ;  /* 0x00008a0000227ab9 */ /* 0x000fe20000000800 */
[----:B------:R-:W-:Y:S01]  /*356f0*/  ISETP.LT.AND P1, PT, R5, UR49, !P0 ;  /* 0x0000003105007c0c */ /* 0x000fe2000c721270 */
[----:B------:R-:W-:Y:S01]  /*35700*/  ULDC UR49, c[0x0][0x228] ;  /* 0x00008a0000317ab9 */ /* 0x000fe20000000800 */
[----:B------:R-:W-:Y:S01]  /*35710*/  ISETP.LT.AND P3, PT, R3, UR29, !P0 ;  /* 0x0000001d03007c0c */ /* 0x000fe2000c761270 */
[----:B------:R-:W-:Y:S01]  /*35720*/  ULDC UR29, c[0x0][0x228] ;  /* 0x00008a00001d7ab9 */ /* 0x000fe20000000800 */
[----:B------:R-:W-:Y:S01]  /*35730*/  ISETP.LT.AND P0, PT, R2, UR18, !P0 ;  /* 0x0000001202007c0c */ /* 0x000fe2000c701270 */
[----:B------:R-:W-:Y:S01]  /*35740*/  ULDC UR18, c[0x0][0x248] ;  /* 0x0000920000127ab9 */ /* 0x000fe20000000800 */
[----:B------:R-:W-:Y:S01]  /*35750*/  ULDC UR11, c[0x0][0x228] ;  /* 0x00008a00000b7ab9 */ /* 0x000fe20000000800 */
[----:B------:R-:W-:-:S04]  /*35760*/  ULDC UR13, c[0x0][0x228] ;  /* 0x00008a00000d7ab9 */ /* 0x000fc80000000800 */
[----:B------:R-:W-:-:S04]  /*35770*/  @P2 LOP3.LUT R239, R239, 0x80000000, RZ, 0xfc, !PT ;  /* 0x80000000efef2812 */ /* 0x000fc800078efcff */
[----:B------:R-:W-:-:S04]  /*35780*/  LOP3.LUT R239, R239, 0xbfffffff, RZ, 0xc0, !PT ;  /* 0xbfffffffefef7812 */ /* 0x000fc800078ec0ff */
[----:B------:R-:W-:-:S04]  /*35790*/  @P1 LOP3.LUT R239, R239, 0x40000000, RZ, 0xfc, !PT ;  /* 0x40000000efef1812 */ /* 0x000fc800078efcff */
[----:B------:R-:W-:-:S04]  /*357a0*/  LOP3.LUT R239, R239, 0xdfffffff, RZ, 0xc0, !PT ;  /* 0xdfffffffefef7812 */ /* 0x000fc800078ec0ff */
[----:B------:R-:W-:Y:S02]  /*357b0*/  @P0 LOP3.LUT R239, R239, 0x20000000, RZ, 0xfc, !PT ;  /* 0x20000000efef0812 */ /* 0x000fe400078efcff */
[----:B------:R-:W-:Y:S02]  /*357c0*/  ISETP.GE.AND P0, PT, R50, UR23, PT ;  /* 0x0000001732007c0c */ /* 0x000fe4000bf06270 */
[----:B------:R-:W-:Y:S02]  /*357d0*/  @P3 LOP3.LUT R240, R240, 0x1, RZ, 0xfc, !PT ;  /* 0x00000001f0f03812 */ /* 0x000fe400078efcff */
[----:B------:R-:W-:Y:S01]  /*357e0*/  LOP3.LUT R239, R239, 0xefffffff, RZ, 0xc0, !PT ;  /* 0xefffffffefef7812 */ /* 0x000fe200078ec0ff */
[----:B------:R-:W-:Y:S01]  /*357f0*/  VIADD R50, R51, UR16 ;  /* 0x0000001033327c36 */ /* 0x000fe20008000000 */
[----:B------:R-:W-:Y:S01]  /*35800*/  ISETP.LT.AND P3, PT, R3, UR29, !P0 ;  /* 0x0000001d03007c0c */ /* 0x000fe2000c761270 */
[----:B------:R-:W-:Y:S01]  /*35810*/  ULDC UR29, c[0x0][0x228] ;  /* 0x00008a00001d7ab9 */ /* 0x000fe20000000800 */
[----:B------:R-:W-:Y:S01]  /*35820*/  ISETP.LT.AND P2, PT, R4, UR34, !P0 ;  /* 0x0000002204007c0c */ /* 0x000fe2000c741270 */
[----:B------:R-:W-:Y:S01]  /*35830*/  ULDC.64 UR34, c[0x0][0x228] ;  /* 0x00008a0000227ab9 */ /* 0x000fe20000000a00 */
[----:B------:R-:W-:Y:S01]  /*35840*/  ISETP.LT.AND P1, PT, R5, UR28, !P0 ;  /* 0x0000001c05007c0c */ /* 0x000fe2000c721270 */
[----:B------:R-:W-:Y:S01]  /*35850*/  ULDC UR16, c[0x0][0x248] ;  /* 0x0000920000107ab9 */ /* 0x000fe20000000800 */
[----:B------:R-:W-:Y:S01]  /*35860*/  VIADD R97, R0, 0x71 ;  /* 0x0000007100617836 */ /* 0x000fe20000000000 */
[----:B------:R-:W-:Y:S01]  /*35870*/  PRMT R165, R108, 0x5410, R109 ;  /* 0x000054106ca57816 */ /* 0x000fe2000000006d */
[----:B------:R-:W-:-:S05]  /*35880*/  ULDC UR23, c[0x0][0x228] ;  /* 0x00008a0000177ab9 */ /* 0x000fca0000000800 */
        /* <DEDUP_REMOVED lines=18> */
[----:B------:R-:W-:-:S07]  /*359b0*/  ULDC UR16, c[0x0][0x228] ;  /* 0x00008a0000107ab9 */ /* 0x000fce0000000800 */
[----:B------:R-:W-:Y:S01]  /*359c0*/  @P3 LOP3.LUT R239, R239, 0x1000000, RZ, 0xfc, !PT ;  /* 0x01000000efef3812 */ /* 0x000fe200078efcff */
[----:B------:R-:W-:Y:S01]  /*359d0*/  VIADD R108, R0, 0x70 ;  /* 0x00000070006c7836 */ /* 0x000fe20000000000 */
[----:B------:R-:W-:Y:S01]  /*359e0*/  PRMT R117, R117, 0x3340, R0 ;  /* 0x0000334075757816 */ /* 0x000fe20000000000 */
        /* <DEDUP_REMOVED lines=17> */
[----:B------:R-:W-:Y:S01]  /*35b00*/  ULDC UR15, c[0x0][0x228] ;  /* 0x00008a00000f7ab9 */ /* 0x000fe20000000800 */
        /* <DEDUP_REMOVED lines=15> */
[----:B------:R-:W-:Y:S01]  /*35c00*/  ULDC.64 UR30, c[0x0][0x228] ;  /* 0x00008a00001e7ab9 */ /* 0x000fe20000000a00 */
[----:B------:R-:W-:Y:S02]  /*35c10*/  LOP3.LUT R239, R239, 0xfffeffff, RZ, 0xc0, !PT ;  /* 0xfffeffffefef7812 */ /* 0x000fe400078ec0ff */
        /* <DEDUP_REMOVED lines=14> */
[----:B------:R-:W-:Y:S02]  /*35d00*/  ISETP.LT.AND P2, PT, R4, UR37, !P0 ;  /* 0x0000002504007c0c */ /* 0x000fe4000c741270 */
        /* <DEDUP_REMOVED lines=23> */
[----:B------:R-:W-:-:S03]  /*35e80*/  ULDC UR27, c[0x0][0x228] ;  /* 0x00008a00001b7ab9 */ /* 0x000fc60000000800 */
        /* <DEDUP_REMOVED lines=15> */
[----:B------:R-:W-:Y:S01]  /*35f80*/  ULDC UR47, c[0x0][0x228] ;  /* 0x00008a00002f7ab9 */ /* 0x000fe20000000800 */
[----:B------:R-:W-:Y:S01]  /*35f90*/  ISETP.LT.AND P1, PT, R5, UR58, !P0 ;  /* 0x0000003a05007c0c */ /* 0x000fe2000c721270 */
[----:B------:R-:W-:-:S06]  /*35fa0*/  ULDC.64 UR28, c[0x0][0x228] ;  /* 0x00008a00001c7ab9 */ /* 0x000fcc0000000a00 */
[----:B------:R-:W-:Y:S01]  /*35fb0*/  @P3 LOP3.LUT R239, R239, 0x10, RZ, 0xfc, !PT ;  /* 0x00000010efef3812 */ /* 0x000fe200078efcff */
[----:B------:R-:W-:Y:S01]  /*35fc0*/  VIADD R116, R0, 0x6f ;  /* 0x0000006f00747836 */ /* 0x000fe20000000000 */
[----:B------:R-:W-:Y:S02]  /*35fd0*/  LOP3.LUT R236, R236, 0x7fffffff, RZ, 0xc0, !PT ;  /* 0x7fffffffecec7812 */ /* 0x000fe400078ec0ff */
[----:B------:R-:W-:Y:S01]  /*35fe0*/  PRMT R167, R112, 0x5410, R113 ;  /* 0x0000541070a77816 */ /* 0x000fe20000000071 */
[C---:B------:R-:W-:Y:S01]  /*35ff0*/  VIADD R111, R0.reuse, 0x6a ;  /* 0x0000006a006f7836 */ /* 0x040fe20000000000 */
[----:B------:R-:W-:Y:S01]  /*36000*/  LOP3.LUT R239, R239, 0xfffffff7, RZ, 0xc0, !PT ;  /* 0xfffffff7efef7812 */ /* 0x000fe200078ec0ff */
[C---:B------:R-:W-:Y:S02]  /*36010*/  VIADD R110, R0.reuse, 0x69 ;  /* 0x00000069006e7836 */ /* 0x040fe40000000000 */
[C---:B------:R-:W-:Y:S01]  /*36020*/  VIADD R107, R0.reuse, 0x67 ;  /* 0x00000067006b7836 */ /* 0x040fe20000000000 */
[----:B------:R-:W-:Y:S01]  /*36030*/  @P2 LOP3.LUT R239, R239, 0x8, RZ, 0xfc, !PT ;  /* 0x00000008efef2812 */ /* 0x000fe200078efcff */
[----:B------:R-:W-:Y:S01]  /*36040*/  VIADD R109, R0, 0x68 ;  /* 0x00000068006d7836 */ /* 0x000fe20000000000 */
[----:B------:R-:W-:Y:S01]  /*36050*/  ISETP.LT.AND P0, PT, R2, UR34, !P0 ;  /* 0x0000002202007c0c */ /* 0x000fe2000c701270 */
[----:B------:R-:W-:Y:S01]  /*36060*/  VIADD R106, R0, 0x66 ;  /* 0x00000066006a7836 */ /* 0x000fe20000000000 */
[----:B------:R-:W-:-:S02]  /*36070*/  LOP3.LUT R239, R239, 0xfffffffb, RZ, 0xc0, !PT ;  /* 0xfffffffbefef7812 */ /* 0x000fc400078ec0ff */
[----:B------:R-:W-:Y:S01]  /*36080*/  LOP3.LUT R105, R105, 0xffff, RZ, 0xc0, !PT ;  /* 0x0000ffff69697812 */ /* 0x000fe200078ec0ff */
[----:B------:R-:W-:Y:S01]  /*36090*/  STL [R1+0x334], R172 ;  /* 0x000334ac01007387 */ /* 0x000fe20000100800 */
[----:B------:R-:W-:Y:S01]  /*360a0*/  @P1 LOP3.LUT R239, R239, 0x4, RZ, 0xfc, !PT ;  /* 0x00000004efef1812 */ /* 0x000fe200078efcff */
[C---:B------:R-:W-:Y:S01]  /*360b0*/  VIADD R103, R0.reuse, 0x63 ;  /* 0x0000006300677836 */ /* 0x040fe20000000000 */
[----:B------:R-:W-:Y:S01]  /*360c0*/  LOP3.LUT R235, R235, 0x7fffffff, RZ, 0xc0, !PT ;  /* 0x7fffffffebeb7812 */ /* 0x000fe200078ec0ff */
[C---:B------:R-:W-:Y:S01]  /*360d0*/  VIADD R102, R0.reuse, 0x62 ;  /* 0x0000006200667836 */ /* 0x040fe20000000000 */
[----:B------:R-:W-:Y:S02]  /*360e0*/  LOP3.LUT R239, R239, 0xfffffffd, RZ, 0xc0, !PT ;  /* 0xfffffffdefef7812 */ /* 0x000fe400078ec0ff */
[----:B------:R-:W-:Y:S01]  /*360f0*/  LOP3.LUT R101, R101, 0xffff, RZ, 0xc0, !PT ;  /* 0x0000ffff65657812 */ /* 0x000fe200078ec0ff */
[C---:B------:R-:W-:Y:S01]  /*36100*/  VIADD R99, R0.reuse, 0x5f ;  /* 0x0000005f00637836 */ /* 0x040fe20000000000 */
[----:B------:R-:W-:Y:S01]  /*36110*/  @P0 LOP3.LUT R239, R239, 0x2, RZ, 0xfc, !PT ;  /* 0x00000002efef0812 */ /* 0x000fe200078efcff */
[----:B------:R-:W-:Y:S01]  /*36120*/  VIADD R98, R0, 0x5e ;  /* 0x0000005e00627836 */ /* 0x000fe20000000000 */
[----:B------:R-:W-:Y:S01]  /*36130*/  ISETP.GE.AND P0, PT, R43, UR33, PT ;  /* 0x000000212b007c0c */ /* 0x000fe2000bf06270 */
[----:B------:R-:W-:Y:S01]  /*36140*/  ULDC.64 UR32, c[0x0][0x228] ;  /* 0x00008a0000207ab9 */ /* 0x000fe20000000a00 */
[----:B------:R-:W-:-:S02]  /*36150*/  ULDC UR58, c[0x0][0x228] ;  /* 0x00008a00003a7ab9 */ /* 0x000fc40000000800 */
[----:B------:R-:W-:Y:S01]  /*36160*/  ISETP.LT.AND P2, PT, R4, UR43, !P0 ;  /* 0x0000002b04007c0c */ /* 0x000fe2000c741270 */
[----:B------:R-:W-:Y:S01]  /*36170*/  ULDC UR43, c[0x0][0x228] ;  /* 0x00008a00002b7ab9 */ /* 0x000fe20000000800 */
[----:B------:R-:W-:Y:S01]  /*36180*/  ISETP.LT.AND P1, PT, R5, UR57, !P0 ;  /* 0x0000003905007c0c */ /* 0x000fe2000c721270 */
[----:B------:R-:W-:Y:S01]  /*36190*/  VIADD R113, R0, 0x6c ;  /* 0x0000006c00717836 */ /* 0x000fe20000000000 */
[----:B------:R-:W-:Y:S01]  /*361a0*/  ISETP.LT.AND P3, PT, R3, UR47, !P0 ;  /* 0x0000002f03007c0c */ /* 0x000fe2000c761270 */
        /* <DEDUP_REMOVED lines=26> */
[----:B------:R-:W-:Y:S02]  /*36350*/  LOP3.LUT R238, R238, 0xf7ffffff, RZ, 0xc0, !PT ;  /* 0xf7ffffffeeee7812 */ /* 0x000fe400078ec0ff */
[--C-:B------:R-:W-:Y:S01]  /*36360*/  PRMT R105, R105, 0x3340, R0.reuse ;  /* 0x0000334069697816 */ /* 0x100fe20000000000 */
[----:B------:R-:W-:Y:S01]  /*36370*/  STL [R1+0x338], R87 ;  /* 0x0003385701007387 */ /* 0x000fe20000100800 */
[----:B------:R-:W-:Y:S01]  /*36380*/  @P2 LOP3.LUT R238, R238, 0x8000000, RZ, 0xfc, !PT ;  /* 0x08000000eeee2812 */ /* 0x000fe200078efcff */
[----:B------:R-:W-:Y:S01]  /*36390*/  VIADD R96, R0, 0x5d ;  /* 0x0000005d00607836 */ /* 0x000fe20000000000 */
[----:B------:R-:W-:Y:S01]  /*363a0*/  PRMT R101, R101, 0x3340, R0 ;  /* 0x0000334065657816 */ /* 0x000fe20000000000 */
        /* <DEDUP_REMOVED lines=21> */
[----:B------:R-:W-:Y:S01]  /*36500*/  PRMT R163, R104, 0x5410, R105 ;  /* 0x0000541068a37816 */ /* 0x000fe20000000069 */
        /* <DEDUP_REMOVED lines=18> */
[----:B------:R-:W-:-:S05]  /*36630*/  ULDC UR59, c[0x0][0x228] ;  /* 0x00008a00003b7ab9 */ /* 0x000fca0000000800 */
        /* <DEDUP_REMOVED lines=18> */
[C---:B------:R-:W-:Y:S01]  /*36760*/  VIADD R105, R0.reuse, 0x65 ;  /* 0x0000006500697836 */ /* 0x040fe20000000000 */
[----:B------:R-:W-:Y:S01]  /*36770*/  STL [R1+0x340], R85 ;  /* 0x0003405501007387 */ /* 0x000fe20000100800 */
[----:B------:R-:W-:Y:S01]  /*36780*/  VIADD R104, R0, 0x64 ;  /* 0x0000006400687836 */ /* 0x000fe20000000000 */
[----:B------:R-:W-:Y:S01]  /*36790*/  LOP3.LUT R238, R238, 0xffff7fff, RZ, 0xc0, !PT ;  /* 0xffff7fffeeee7812 */ /* 0x000fe200078ec0ff */
[----:B------:R-:W-:Y:S01]  /*367a0*/  VIADD R101, R0, 0x61 ;  /* 0x0000006100657836 */ /* 0x000fe20000000000 */
[----:B------:R-:W-:Y:S01]  /*367b0*/  LOP3.LUT R234, R234, 0x7fffffff, RZ, 0xc0, !PT ;  /* 0x7fffffffeaea7812 */ /* 0x000fe200078ec0ff */
[----:B------:R-:W-:Y:S01]  /*367c0*/  VIADD R100, R0, 0x60 ;  /* 0x0000006000647836 */ /* 0x000fe20000000000 */
[----:B------:R-:W-:Y:S01]  /*367d0*/  @P2 LOP3.LUT R238, R238, 0x8000, RZ, 0xfc, !PT ;  /* 0x00008000eeee2812 */ /* 0x000fe200078efcff */
[----:B------:R-:W-:Y:S01]  /*367e0*/  ULDC UR53, c[0x0][0x228] ;  /* 0x00008a0000357ab9 */ /* 0x000fe20000000800 */
[----:B------:R-:W-:-:S02]  /*367f0*/  ISETP.LT.AND P0, PT, R2, UR34, !P0 ;  /* 0x0000002202007c0c */ /* 0x000fc4000c701270 */
        /* <DEDUP_REMOVED lines=43> */
[----:B------:R-:W-:Y:S01]  /*36ab0*/  ISETP.LT.AND P3, PT, R3, UR60, !P0 ;  /* 0x0000003c03007c0c */ /* 0x000fe2000c761270 */
[----:B------:R-:W-:Y:S01]  /*36ac0*/  STL [R1+0x344], R84 ;  /* 0x0003445401007387 */ /* 0x000fe20000100800 */
[----:B------:R-:W-:Y:S01]  /*36ad0*/  ISETP.LT.AND P2, PT, R4, UR61, !P0 ;  /* 0x0000003d04007c0c */ /* 0x000fe2000c741270 */
[----:B------:R-:W-:Y:S01]  /*36ae0*/  ULDC UR60, c[0x0][0x228] ;  /* 0x00008a00003c7ab9 */ /* 0x000fe20000000800 */
[----:B------:R-:W-:Y:S02]  /*36af0*/  LOP3.LUT R238, R238, 0xffffffef, RZ, 0xc0, !PT ;  /* 0xffffffefeeee7812 */ /* 0x000fe400078ec0ff */
[----:B------:R-:W-:Y:S01]  /*36b00*/  ISETP.LT.AND P1, PT, R5, UR25, !P0 ;  /* 0x0000001905007c0c */ /* 0x000fe2000c721270 */
[----:B------:R-:W-:Y:S01]  /*36b10*/  ULDC UR25, c[0x0][0x248] ;  /* 0x0000920000197ab9 */ /* 0x000fe20000000800 */
[----:B------:R-:W-:Y:S01]  /*36b20*/  STL [R1+0x348], R83 ;  /* 0x0003485301007387 */ /* 0x000fe20000100800 */
[----:B------:R-:W-:-:S04]  /*36b30*/  ULDC UR61, c[0x0][0x228] ;  /* 0x00008a00003d7ab9 */ /* 0x000fc80000000800 */
        /* <DEDUP_REMOVED lines=14> */
[----:B------:R-:W-:Y:S01]  /*36c20*/  STL [R1+0x34c], R82 ;  /* 0x00034c5201007387 */ /* 0x000fe20000100800 */
[----:B------:R-:W-:Y:S01]  /*36c30*/  ISETP.LT.AND P3, PT, R3, UR5, !P0 ;  /* 0x0000000503007c0c */ /* 0x000fe2000c761270 */
[----:B------:R-:W-:Y:S01]  /*36c40*/  ULDC UR5, c[0x0][0x248] ;  /* 0x0000920000057ab9 */ /* 0x000fe20000000800 */
[----:B------:R-:W-:Y:S01]  /*36c50*/  ISETP.LT.AND P0, PT, R2, UR36, !P0 ;  /* 0x0000002402007c0c */ /* 0x000fe2000c701270 */
[----:B------:R-:W-:Y:S01]  /*36c60*/  ULDC UR36, c[0x0][0x228] ;  /* 0x00008a0000247ab9 */ /* 0x000fe20000000800 */
[----:B------:R-:W-:Y:S01]  /*36c70*/  LOP3.LUT R238, R238, 0xfffffffe, RZ, 0xc0, !PT ;  /* 0xfffffffeeeee7812 */ /* 0x000fe200078ec0ff */
        /* <DEDUP_REMOVED lines=14> */
[----:B------:R-:W-:-:S07]  /*36d60*/  ISETP.LT.AND P1, PT, R5, UR12, !P0 ;  /* 0x0000000c05007c0c */ /* 0x000fce000c721270 */
        /* <DEDUP_REMOVED lines=11> */
[----:B------:R-:W-:Y:S01]  /*36e20*/  STL [R1+0x350], R81 ;  /* 0x0003505101007387 */ /* 0x000fe20000100800 */
[----:B------:R-:W-:Y:S01]  /*36e30*/  ISETP.LT.AND P2, PT, R4, UR13, !P0 ;  /* 0x0000000d04007c0c */ /* 0x000fe2000c741270 */
[----:B------:R-:W-:Y:S01]  /*36e40*/  ULDC.64 UR12, c[0x0][0x228] ;  /* 0x00008a00000c7ab9 */ /* 0x000fe20000000a00 */
[----:B------:R-:W-:Y:S01]  /*36e50*/  LOP3.LUT R237, R237, 0xfeffffff, RZ, 0xc0, !PT ;  /* 0xfeffffffeded7812 */ /* 0x000fe200078ec0ff */
[----:B------:R-:W-:Y:S01]  /*36e60*/  VIADD R36, R37, UR5 ;  /* 0x0000000525247c36 */ /* 0x000fe20008000000 */
[----:B------:R-:W-:Y:S01]  /*36e70*/  ISETP.LT.AND P1, PT, R5, UR14, !P0 ;  /* 0x0000000e05007c0c */ /* 0x000fe2000c721270 */
[----:B------:R-:W-:Y:S01]  /*36e80*/  STL [R1+0x354], R80 ;  /* 0x0003545001007387 */ /* 0x000fe20000100800 */
[----:B------:R-:W-:-:S05]  /*36e90*/  ULDC UR48, c[0x0][0x228] ;  /* 0x00008a0000307ab9 */ /* 0x000fca0000000800 */
        /* <DEDUP_REMOVED lines=13> */
[----:B------:R-:W-:Y:S01]  /*36f70*/  VIADD R35, R36, UR5 ;  /* 0x0000000524237c36 */ /* 0x000fe20008000000 */
[----:B------:R-:W-:Y:S02]  /*36f80*/  LOP3.LUT R237, R237, 0xffefffff, RZ, 0xc0, !PT ;  /* 0xffefffffeded7812 */ /* 0x000fe400078ec0ff */
[----:B------:R-:W-:Y:S01]  /*36f90*/  ISETP.LT.AND P1, PT, R5, UR15, !P0 ;  /* 0x0000000f05007c0c */ /* 0x000fe2000c721270 */
[----:B------:R-:W-:Y:S01]  /*36fa0*/  ULDC.64 UR14, c[0x0][0x228] ;  /* 0x00008a00000e7ab9 */ /* 0x000fe20000000a00 */
[----:B------:R-:W-:Y:S01]  /*36fb0*/  STL [R1+0x35c], R78 ;  /* 0x00035c4e01007387 */ /* 0x000fe20000100800 */
[----:B------:R-:W-:Y:S01]  /*36fc0*/  ULDC UR5, c[0x0][0x248] ;  /* 0x0000920000057ab9 */ /* 0x000fe20000000800 */
[----:B------:R-:W-:Y:S01]  /*36fd0*/  ULDC UR51, c[0x0][0x228] ;  /* 0x00008a0000337ab9 */ /* 0x000fe20000000800 */
[C---:B------:R-:W-:Y:S01]  /*36fe0*/  VIADD R94, R0.reuse, 0x5b ;  /* 0x0000005b005e7836 */ /* 0x040fe20000000000 */
[----:B------:R-:W-:Y:S01]  /*36ff0*/  LOP3.LUT R93, R93, 0xffff, RZ, 0xc0, !PT ;  /* 0x0000ffff5d5d7812 */ /* 0x000fe200078ec0ff */
[----:B------:R-:W-:Y:S01]  /*37000*/  VIADD R91, R0, 0x58 ;  /* 0x00000058005b7836 */ /* 0x000fe20000000000 */
[----:B------:R-:W-:Y:S01]  /*37010*/  @P3 LOP3.LUT R237, R237, 0x100000, RZ, 0xfc, !PT ;  /* 0x00100000eded3812 */ /* 0x000fe200078efcff */
[----:B------:R-:W-:-:S03]  /*37020*/  ULDC UR52, c[0x0][0x228] ;  /* 0x00008a0000347ab9 */ /* 0x000fc60000000800 */
[----:B------:R-:W-:-:S04]  /*37030*/  LOP3.LUT R237, R237, 0xfff7ffff, RZ, 0xc0, !PT ;  /* 0xfff7ffffeded7812 */ /* 0x000fc800078ec0ff */
[----:B------:R-:W-:Y:S02]  /*37040*/  @P2 LOP3.LUT R237, R237, 0x80000, RZ, 0xfc, !PT ;  /* 0x00080000eded2812 */ /* 0x000fe400078efcff */
[----:B------:R-:W-:Y:S01]  /*37050*/  ISETP.LT.AND P0, PT, R2, UR12, !P0 ;  /* 0x0000000c02007c0c */ /* 0x000fe2000c701270 */
[----:B------:R-:W-:Y:S01]  /*37060*/  STL [R1+0x360], R77 ;  /* 0x0003604d01007387 */ /* 0x000fe20000100800 */
[----:B------:R-:W-:Y:S01]  /*37070*/  LOP3.LUT R237, R237, 0xfffbffff, RZ, 0xc0, !PT ;  /* 0xfffbffffeded7812 */ /* 0x000fe200078ec0ff */
[----:B------:R-:W-:Y:S01]  /*37080*/  VIADD R34, R35, UR5 ;  /* 0x0000000523227c36 */ /* 0x000fe20008000000 */
[----:B------:R-:W-:Y:S01]  /*37090*/  ULDC UR5, c[0x0][0x248] ;  /* 0x0000920000057ab9 */ /* 0x000fe20000000800 */
        /* <DEDUP_REMOVED lines=8> */
[----:B------:R-:W-:Y:S01]  /*37120*/  ULDC.64 UR16, c[0x0][0x228] ;  /* 0x00008a0000107ab9 */ /* 0x000fe20000000a00 */
[----:B------:R-:W-:Y:S02]  /*37130*/  LOP3.LUT R237, R237, 0xfffeffff, RZ, 0xc0, !PT ;  /* 0xfffeffffeded7812 */ /* 0x000fe400078ec0ff */
[----:B------:R-:W-:-:S07]  /*37140*/  ISETP.LT.AND P1, PT, R5, UR20, !P0 ;  /* 0x0000001405007c0c */ /* 0x000fce000c721270 */
[----:B------:R-:W-:-:S04]  /*37150*/  @P3 LOP3.LUT R237, R237, 0x10000, RZ, 0xfc, !PT ;  /* 0x00010000eded3812 */ /* 0x000fc800078efcff */
[----:B------:R-:W-:-:S04]  /*37160*/  LOP3.LUT R237, R237, 0xffff7fff, RZ, 0xc0, !PT ;  /* 0xffff7fffeded7812 */ /* 0x000fc800078ec0ff */
[----:B------:R-:W-:Y:S02]  /*37170*/  @P2 LOP3.LUT R237, R237, 0x8000, RZ, 0xfc, !PT ;  /* 0x00008000eded2812 */ /* 0x000fe400078efcff */
[----:B------:R-:W-:Y:S01]  /*37180*/  ISETP.LT.AND P0, PT, R2, UR14, !P0 ;  /* 0x0000000e02007c0c */ /* 0x000fe2000c701270 */
[----:B------:R-:W-:Y:S01]  /*37190*/  STL [R1+0x364], R76 ;  /* 0x0003644c01007387 */ /* 0x000fe20000100800 */
[----:B------:R-:W-:Y:S01]  /*371a0*/  LOP3.LUT R237, R237, 0xffffbfff, RZ, 0xc0, !PT ;  /* 0xffffbfffeded7812 */ /* 0x000fe200078ec0ff */
[----:B------:R-:W-:Y:S01]  /*371b0*/  VIADD R33, R34, UR5 ;  /* 0x0000000522217c36 */ /* 0x000fe20008000000 */
[----:B------:R-:W-:Y:S01]  /*371c0*/  ULDC UR5, c[0x0][0x248] ;  /* 0x0000920000057ab9 */ /* 0x000fe20000000800 */
[----:B------:R-:W-:Y:S01]  /*371d0*/  PRMT R93, R93, 0x3340, R0 ;  /* 0x000033405d5d7816 */ /* 0x000fe20000000000 */
        /* <DEDUP_REMOVED lines=24> */
[----:B------:R-:W-:-:S03]  /*37360*/  ULDC.64 UR10, c[0x0][0x228] ;  /* 0x00008a00000a7ab9 */ /* 0x000fc60000000a00 */
[----:B------:R-:W-:Y:S01]  /*37370*/  ISETP.LT.AND P3, PT, R3, UR23, !P0 ;  /* 0x0000001703007c0c */ /* 0x000fe2000c761270 */
[----:B------:R-:W-:Y:S01]  /*37380*/  ULDC.64 UR22, c[0x0][0x228] ;  /* 0x00008a0000167ab9 */ /* 0x000fe20000000a00 */
[----:B------:R-:W-:Y:S01]  /*37390*/  ISETP.LT.AND P2, PT, R4, UR21, !P0 ;  /* 0x0000001504007c0c */ /* 0x000fe2000c741270 */
[----:B------:R-:W-:Y:S01]  /*373a0*/  ULDC.64 UR20, c[0x0][0x228] ;  /* 0x00008a0000147ab9 */ /* 0x000fe20000000a00 */
[----:B------:R-:W-:Y:S02]  /*373b0*/  LOP3.LUT R237, R237, 0xfffffeff, RZ, 0xc0, !PT ;  /* 0xfffffeffeded7812 */ /* 0x000fe400078ec0ff */
[----:B------:R-:W-:Y:S01]  /*373c0*/  ISETP.LT.AND P1, PT, R5, UR27, !P0 ;  /* 0x0000001b05007c0c */ /* 0x000fe2000c721270 */
[----:B------:R-:W-:-:S06]  /*373d0*/  ULDC.64 UR26, c[0x0][0x228] ;  /* 0x00008a00001a7ab9 */ /* 0x000fcc0000000a00 */
[----:B------:R-:W-:-:S04]  /*373e0*/  @P3 LOP3.LUT R237, R237, 0x100, RZ, 0xfc, !PT ;  /* 0x00000100eded3812 */ /* 0x000fc800078efcff */
[----:B------:R-:W-:-:S04]  /*373f0*/  LOP3.LUT R237, R237, 0xffffff7f, RZ, 0xc0, !PT ;  /* 0xffffff7feded7812 */ /* 0x000fc800078ec0ff */
[----:B------:R-:W-:Y:S02]  /*37400*/  @P2 LOP3.LUT R237, R237, 0x80, RZ, 0xfc, !PT ;  /* 0x00000080eded2812 */ /* 0x000fe400078efcff */
[----:B------:R-:W-:Y:S01]  /*37410*/  ISETP.LT.AND P0, PT, R2, UR18, !P0 ;  /* 0x0000001202007c0c */ /* 0x000fe2000c701270 */
[----:B------:R-:W-:Y:S01]  /*37420*/  STL [R1+0x36c], R74 ;  /* 0x00036c4a01007387 */ /* 0x000fe20000100800 */
[----:B------:R-:W-:Y:S01]  /*37430*/  LOP3.LUT R237, R237, 0xffffffbf, RZ, 0xc0, !PT ;  /* 0xffffffbfeded7812 */ /* 0x000fe200078ec0ff */
[----:B------:R-:W-:-:S03]  /*37440*/  ULDC UR18, c[0x0][0x228] ;  /* 0x00008a0000127ab9 */ /* 0x000fc60000000800 */
[----:B------:R-:W-:-:S04]  /*37450*/  @P1 LOP3.LUT R237, R237, 0x40, RZ, 0xfc, !PT ;  /* 0x00000040eded1812 */ /* 0x000fc800078efcff */
[----:B------:R-:W-:-:S04]  /*37460*/  LOP3.LUT R237, R237, 0xffffffdf, RZ, 0xc0, !PT ;  /* 0xffffffdfeded7812 */ /* 0x000fc800078ec0ff */
[----:B------:R-:W-:Y:S02]  /*37470*/  @P0 LOP3.LUT R237, R237, 0x20, RZ, 0xfc, !PT ;  /* 0x00000020eded0812 */ /* 0x000fe400078efcff */
[----:B------:R-:W-:Y:S01]  /*37480*/  ISETP.GE.AND P0, PT, R115, UR13, PT ;  /* 0x0000000d73007c0c */ /* 0x000fe2000bf06270 */
[----:B------:R-:W-:Y:S01]  /*37490*/  STL [R1+0x370], R73 ;  /* 0x0003704901007387 */ /* 0x000fe20000100800 */
[----:B------:R-:W-:Y:S01]  /*374a0*/  LOP3.LUT R237, R237, 0xffffffef, RZ, 0xc0, !PT ;  /* 0xffffffefeded7812 */ /* 0x000fe200078ec0ff */
[----:B------:R-:W-:Y:S01]  /*374b0*/  ULDC UR13, c[0x0][0x228] ;  /* 0x00008a00000d7ab9 */ /* 0x000fe20000000800 */
[----:B------:R-:W-:Y:S01]  /*374c0*/  ISETP.LT.AND P3, PT, R3, UR24, !P0 ;  /* 0x0000001803007c0c */ /* 0x000fe2000c761270 */
[----:B------:R-:W-:Y:S01]  /*374d0*/  ULDC.64 UR24, c[0x0][0x228] ;  /* 0x00008a0000187ab9 */ /* 0x000fe20000000a00 */
[----:B------:R-:W-:Y:S01]  /*374e0*/  ISETP.LT.AND P2, PT, R4, UR38, !P0 ;  /* 0x0000002604007c0c */ /* 0x000fe2000c741270 */
[----:B------:R-:W-:Y:S01]  /*374f0*/  ULDC UR38, c[0x0][0x228] ;  /* 0x00008a0000267ab9 */ /* 0x000fe20000000800 */
[----:B------:R-:W-:Y:S01]  /*37500*/  ISETP.LT.AND P1, PT, R5, UR39, !P0 ;  /* 0x0000002705007c0c */ /* 0x000fe2000c721270 */
[----:B------:R-:W-:Y:S08]  /*37510*/  STL [R1+0x374], R72 ;  /* 0x0003744801007387 */ /* 0x000ff00000100800 */
[----:B------:R-:W-:Y:S01]  /*37520*/  @P3 LOP3.LUT R237, R237, 0x10, RZ, 0xfc, !PT ;  /* 0x00000010eded3812 */ /* 0x000fe200078efcff */
[----:B------:R-:W-:Y:S01]  /*37530*/  VIADD R90, R0, 0x57 ;  /* 0x00000057005a7836 */ /* 0x000fe20000000000 */
[----:B------:R-:W-:Y:S01]  /*37540*/  PRMT R157, R92, 0x5410, R93 ;  /* 0x000054105c9d7816 */ /* 0x000fe2000000005d */
[C---:B------:R-:W-:Y:S01]  /*37550*/  VIADD R89, R0.reuse, 0x56 ;  /* 0x0000005600597836 */ /* 0x040fe20000000000 */
[----:B------:R-:W-:Y:S01]  /*37560*/  LOP3.LUT R237, R237, 0xfffffff7, RZ, 0xc0, !PT ;  /* 0xfffffff7eded7812 */ /* 0x000fe200078ec0ff */
[----:B------:R-:W-:Y:S01]  /*37570*/  VIADD R88, R0, 0x55 ;  /* 0x0000005500587836 */ /* 0x000fe20000000000 */
[----:B------:R-:W-:-:S02]  /*37580*/  ULDC UR39, c[0x0][0x228] ;  /* 0x00008a0000277ab9 */ /* 0x000fc40000000800 */
        /* <DEDUP_REMOVED lines=11> */
[----:B------:R-:W-:Y:S01]  /*37640*/  VIADD R93, R0, 0x5a ;  /* 0x0000005a005d7836 */ /* 0x000fe20000000000 */
[----:B------:R-:W-:Y:S01]  /*37650*/  ISETP.LT.AND P2, PT, R4, UR41, !P0 ;  /* 0x0000002904007c0c */ /* 0x000fe2000c741270 */
[----:B------:R-:W-:Y:S01]  /*37660*/  ULDC UR15, c[0x0][0x228] ;  /* 0x00008a00000f7ab9 */ /* 0x000fe20000000800 */
[----:B------:R-:W-:Y:S02]  /*37670*/  ISETP.LT.AND P1, PT, R5, UR43, !P0 ;  /* 0x0000002b05007c0c */ /* 0x000fe4000c721270 */
[----:B------:R-:W-:Y:S01]  /*37680*/  ISETP.LT.AND P3, PT, R3, UR40, !P0 ;  /* 0x0000002803007c0c */ /* 0x000fe2000c761270 */
[----:B------:R-:W-:Y:S01]  /*37690*/  STL [R1+0x380], R69 ;  /* 0x0003804501007387 */ /* 0x000fe20000100800 */
[----:B------:R-:W-:Y:S01]  /*376a0*/  ISETP.LT.AND P0, PT, R2, UR20, !P0 ;  /* 0x0000001402007c0c */ /* 0x000fe2000c701270 */
[----:B------:R-:W-:Y:S01]  /*376b0*/  ULDC UR43, c[0x0][0x228] ;  /* 0x00008a00002b7ab9 */ /* 0x000fe20000000800 */
[----:B------:R-:W-:Y:S01]  /*376c0*/  ULDC UR41, c[0x0][0x228] ;  /* 0x00008a0000297ab9 */ /* 0x000fe20000000800 */
[----:B------:R-:W-:Y:S01]  /*376d0*/  VIADD R92, R0, 0x59 ;  /* 0x00000059005c7836 */ /* 0x000fe20000000000 */
[----:B------:R-:W-:Y:S01]  /*376e0*/  LOP3.LUT R233, R233, 0x7fffffff, RZ, 0xc0, !PT ;  /* 0x7fffffffe9e97812 */ /* 0x000fe200078ec0ff */
[----:B------:R-:W-:-:S02]  /*376f0*/  ULDC UR40, c[0x0][0x228] ;  /* 0x00008a0000287ab9 */ /* 0x000fc40000000800 */
[----:B------:R-:W-:-:S04]  /*37700*/  @P2 LOP3.LUT R236, R236, 0x80000000, RZ, 0xfc, !PT ;  /* 0x80000000ecec2812 */ /* 0x000fc800078efcff */
[----:B------:R-:W-:Y:S01]  /*37710*/  @P3 LOP3.LUT R237, R237, 0x1, RZ, 0xfc, !PT ;  /* 0x00000001eded3812 */ /* 0x000fe200078efcff */
        /* <DEDUP_REMOVED lines=10> */
[----:B------:R-:W-:Y:S02]  /*377c0*/  ISETP.LT.AND P3, PT, R3, UR46, !P0 ;  /* 0x0000002e03007c0c */ /* 0x000fe4000c761270 */
[----:B------:R-:W-:Y:S02]  /*377d0*/  ISETP.LT.AND P2, PT, R4, UR47, !P0 ;  /* 0x0000002f04007c0c */ /* 0x000fe4000c741270 */
[----:B------:R-:W-:Y:S01]  /*377e0*/  ISETP.LT.AND P1, PT, R5, UR49, !P0 ;  /* 0x0000003105007c0c */ /* 0x000fe2000c721270 */
[----:B------:R-:W-:Y:S01]  /*377f0*/  STL [R1+0x38c], R66 ;  /* 0x00038c4201007387 */ /* 0x000fe20000100800 */
[----:B------:R-:W-:-:S07]  /*37800*/  ULDC UR46, c[0x0][0x228] ;  /* 0x00008a00002e7ab9 */ /* 0x000fce0000000800 */
[----:B------:R-:W-:Y:S01]  /*37810*/  @P3 LOP3.LUT R236, R236, 0x10000000, RZ, 0xfc, !PT ;  /* 0x10000000ecec3812 */ /* 0x000fe200078efcff */
[----:B------:R-:W-:Y:S01]  /*37820*/  ULDC UR47, c[0x0][0x228] ;  /* 0x00008a00002f7ab9 */ /* 0x000fe20000000800 */
[----:B------:R-:W-:Y:S02]  /*37830*/  ULDC UR49, c[0x0][0x228] ;  /* 0x00008a0000317ab9 */ /* 0x000fe40000000800 */
        /* <DEDUP_REMOVED lines=20> */
[----:B------:R-:W-:Y:S01]  /*37980*/  VIADD R6, R0, 0x54 ;  /* 0x0000005400067836 */ /* 0x000fe20000000000 */
        /* <DEDUP_REMOVED lines=13> */
[----:B------:R-:W-:Y:S01]  /*37a60*/  ULDC UR30, c[0x0][0x228] ;  /* 0x00008a00001e7ab9 */ /* 0x000fe20000000800 */
[----:B------:R-:W-:Y:S01]  /*37a70*/  ISETP.LT.AND P2, PT, R4, UR32, !P0 ;  /* 0x0000002004007c0c */ /* 0x000fe2000c741270 */
[----:B------:R-:W-:Y:S01]  /*37a80*/  ULDC.64 UR32, c[0x0][0x228] ;  /* 0x00008a0000207ab9 */ /* 0x000fe20000000a00 */
[----:B------:R-:W-:Y:S01]  /*37a90*/  ISETP.LT.AND P1, PT, R5, UR59, !P0 ;  /* 0x0000003b05007c0c */ /* 0x000fe2000c721270 */
[----:B------:R-:W-:Y:S08]  /*37aa0*/  STL [R1+0x3a0], R61 ;  /* 0x0003a03d01007387 */ /* 0x000ff00000100800 */
[----:B------:R-:W-:Y:S01]  /*37ab0*/  @P3 LOP3.LUT R236, R236, 0x100000, RZ, 0xfc, !PT ;  /* 0x00100000ecec3812 */ /* 0x000fe200078efcff */
[----:B------:R-:W-:Y:S01]  /*37ac0*/  VIADD R7, R0, 0x53 ;  /* 0x0000005300077836 */ /* 0x000fe20000000000 */
[----:B------:R-:W-:-:S02]  /*37ad0*/  ULDC UR59, c[0x0][0x228] ;  /* 0x00008a00003b7ab9 */ /* 0x000fc40000000800 */
        /* <DEDUP_REMOVED lines=16> */
[----:B------:R-:W-:Y:S01]  /*37be0*/  ULDC UR36, c[0x0][0x228] ;  /* 0x00008a0000247ab9 */ /* 0x000fe20000000800 */
[----:B------:R-:W-:Y:S01]  /*37bf0*/  ISETP.LT.AND P1, PT, R5, UR30, !P0 ;  /* 0x0000001e05007c0c */ /* 0x000fe2000c721270 */
[----:B------:R-:W-:-:S08]  /*37c00*/  ULDC.64 UR30, c[0x0][0x228] ;  /* 0x00008a00001e7ab9 */ /* 0x000fd00000000a00 */
        /* <DEDUP_REMOVED lines=33> */
[----:B------:R-:W-:Y:S06]  /*37e20*/  STL [R1+0x3b0], R57 ;  /* 0x0003b03901007387 */ /* 0x000fec0000100800 */
[----:B------:R-:W-:Y:S01]  /*37e30*/  @P3 LOP3.LUT R236, R236, 0x100, RZ, 0xfc, !PT ;  /* 0x00000100ecec3812 */ /* 0x000fe200078efcff */
[----:B------:R-:W-:-:S03]  /*37e40*/  ULDC UR42, c[0x0][0x228] ;  /* 0x00008a00002a7ab9 */ /* 0x000fc60000000800 */
        /* <DEDUP_REMOVED lines=31> */
[----:B------:R-:W-:Y:S01]  /*38040*/  ULDC.64 UR32, c[0x0][0x228] ;  /* 0x00008a0000207ab9 */ /* 0x000fe20000000a00 */
[----:B------:R-:W-:Y:S02]  /*38050*/  ISETP.LT.AND P2, PT, R4, UR35, !P0 ;  /* 0x0000002304007c0c */ /* 0x000fe4000c741270 */
[----:B------:R-:W-:Y:S02]  /*38060*/  ISETP.LT.AND P1, PT, R5, UR34, !P0 ;  /* 0x0000002205007c0c */ /* 0x000fe4000c721270 */
[----:B------:R-:W-:Y:S01]  /*38070*/  ISETP.LT.AND P3, PT, R3, UR38, !P0 ;  /* 0x0000002603007c0c */ /* 0x000fe2000c761270 */
[----:B------:R-:W-:Y:S01]  /*38080*/  STL [R1+0x3c4], R52 ;  /* 0x0003c43401007387 */ /* 0x000fe20000100800 */
[----:B------:R-:W-:Y:S01]  /*38090*/  ISETP.LT.AND P0, PT, R2, UR36, !P0 ;  /* 0x0000002402007c0c */ /* 0x000fe2000c701270 */
[----:B------:R-:W-:Y:S01]  /*380a0*/  ULDC.64 UR34, c[0x0][0x228] ;  /* 0x00008a0000227ab9 */ /* 0x000fe20000000a00 */
[----:B------:R-:W-:-:S05]  /*380b0*/  ULDC UR38, c[0x0][0x228] ;  /* 0x00008a0000267ab9 */ /* 0x000fca0000000800 */
[----:B------:R-:W-:-:S04]  /*380c0*/  @P2 LOP3.LUT R235, R235, 0x80000000, RZ, 0xfc, !PT ;  /* 0x80000000ebeb2812 */ /* 0x000fc800078efcff */
[----:B------:R-:W-:-:S04]  /*380d0*/  LOP3.LUT R235, R235, 0xbfffffff, RZ, 0xc0, !PT ;  /* 0xbfffffffebeb7812 */ /* 0x000fc800078ec0ff */
[----:B------:R-:W-:-:S04]  /*380e0*/  @P1 LOP3.LUT R235, R235, 0x40000000, RZ, 0xfc, !PT ;  /* 0x40000000ebeb1812 */ /* 0x000fc800078efcff */
[----:B------:R-:W-:-:S04]  /*380f0*/  LOP3.LUT R235, R235, 0xdfffffff, RZ, 0xc0, !PT ;  /* 0xdfffffffebeb7812 */ /* 0x000fc800078ec0ff */
[----:B------:R-:W-:Y:S02]  /*38100*/  @P0 LOP3.LUT R235, R235, 0x20000000, RZ, 0xfc, !PT ;  /* 0x20000000ebeb0812 */ /* 0x000fe400078efcff */
[----:B------:R-:W-:Y:S02]  /*38110*/  ISETP.GE.AND P0, PT, R104, UR31, PT ;  /* 0x0000001f68007c0c */ /* 0x000fe4000bf06270 */
[----:B------:R-:W-:Y:S01]  /*38120*/  @P3 LOP3.LUT R236, R236, 0x1, RZ, 0xfc, !PT ;  /* 0x00000001ecec3812 */ /* 0x000fe200078efcff */
[----:B------:R-:W-:Y:S01]  /*38130*/  STL [R1+0x3c8], R51 ;  /* 0x0003c83301007387 */ /* 0x000fe20000100800 */
[----:B------:R-:W-:Y:S01]  /*38140*/  ISETP.LT.AND P3, PT, R3, UR46, !P0 ;  /* 0x0000002e03007c0c */ /* 0x000fe2000c761270 */
[----:B------:R-:W-:Y:S01]  /*38150*/  ULDC UR46, c[0x0][0x228] ;  /* 0x00008a00002e7ab9 */ /* 0x000fe20000000800 */
[----:B------:R-:W-:Y:S01]  /*38160*/  ISETP.LT.AND P2, PT, R4, UR43, !P0 ;  /* 0x0000002b04007c0c */ /* 0x000fe2000c741270 */
[----:B------:R-:W-:Y:S01]  /*38170*/  STL [R1+0x3cc], R50 ;  /* 0x0003cc3201007387 */ /* 0x000fe20000100800 */
[----:B------:R-:W-:Y:S01]  /*38180*/  LOP3.LUT R235, R235, 0xefffffff, RZ, 0xc0, !PT ;  /* 0xefffffffebeb7812 */ /* 0x000fe200078ec0ff */
[----:B------:R-:W-:Y:S01]  /*38190*/  ULDC.64 UR30, c[0x0][0x228] ;  /* 0x00008a00001e7ab9 */ /* 0x000fe20000000a00 */
[----:B------:R-:W-:Y:S01]  /*381a0*/  ISETP.LT.AND P1, PT, R5, UR41, !P0 ;  /* 0x0000002905007c0c */ /* 0x000fe2000c721270 */
[----:B------:R-:W-:Y:S01]  /*381b0*/  STL [R1+0x3d0], R49 ;  /* 0x0003d03101007387 */ /* 0x000fe20000100800 */
[----:B------:R-:W-:Y:S01]  /*381c0*/  ULDC UR41, c[0x0][0x228] ;  /* 0x00008a0000297ab9 */ /* 0x000fe20000000800 */
[----:B------:R-:W-:-:S02]  /*381d0*/  ULDC UR43, c[0x0][0x228] ;  /* 0x00008a00002b7ab9 */ /* 0x000fc40000000800 */
[----:B------:R-:W-:Y:S02]  /*381e0*/  STL [R1+0x3d4], R48 ;  /* 0x0003d43001007387 */ /* 0x000fe40000100800 */
[----:B------:R-:W-:Y:S02]  /*381f0*/  @P3 LOP3.LUT R235, R235, 0x10000000, RZ, 0xfc, !PT ;  /* 0x10000000ebeb3812 */ /* 0x000fe400078efcff */
[----:B------:R-:W-:Y:S04]  /*38200*/  STL [R1+0x3d8], R47 ;  /* 0x0003d82f01007387 */ /* 0x000fe80000100800 */
[----:B------:R-:W-:Y:S04]  /*38210*/  STL [R1+0x3dc], R46 ;  /* 0x0003dc2e01007387 */ /* 0x000fe80000100800 */
[----:B------:R-:W-:Y:S01]  /*38220*/  STL [R1+0x3e0], R45 ;  /* 0x0003e02d01007387 */ /* 0x000fe20000100800 */
[----:B------:R-:W-:-:S03]  /*38230*/  LOP3.LUT R235, R235, 0xf7ffffff, RZ, 0xc0, !PT ;  /* 0xf7ffffffebeb7812 */ /* 0x000fc600078ec0ff */
[----:B------:R-:W-:Y:S04]  /*38240*/  STL [R1+0x3e4], R44 ;  /* 0x0003e42c01007387 */ /* 0x000fe80000100800 */
[----:B------:R-:W-:Y:S04]  /*38250*/  STL [R1+0x3e8], R43 ;  /* 0x0003e82b01007387 */ /* 0x000fe80000100800 */
[----:B------:R-:W-:Y:S04]  /*38260*/  STL [R1+0x3ec], R42 ;  /* 0x0003ec2a01007387 */ /* 0x000fe80000100800 */
[----:B------:R-:W-:Y:S01]  /*38270*/  STL [R1+0x3f0], R41 ;  /* 0x0003f02901007387 */ /* 0x000fe20000100800 */
[----:B------:R-:W-:-:S03]  /*38280*/  @P2 LOP3.LUT R235, R235, 0x8000000, RZ, 0xfc, !PT ;  /* 0x08000000ebeb2812 */ /* 0x000fc600078efcff */
[----:B------:R-:W-:Y:S04]  /*38290*/  STL [R1+0x3f4], R40 ;  /* 0x0003f42801007387 */ /* 0x000fe80000100800 */
[----:B------:R-:W-:Y:S04]  /*382a0*/  STL [R1+0x3f8], R39 ;  /* 0x0003f82701007387 */ /* 0x000fe80000100800 */
[----:B------:R-:W-:Y:S01]  /*382b0*/  STL [R1+0x3fc], R38 ;  /* 0x0003fc2601007387 */ /* 0x000fe20000100800 */
[----:B------:R-:W-:Y:S01]  /*382c0*/  ISETP.LT.AND P0, PT, R2, UR34, !P0 ;  /* 0x0000002202007c0c */ /* 0x000fe2000c701270 */
[----:B------:R-:W-:-:S02]  /*382d0*/  ULDC UR34, c[0x0][0x228] ;  /* 0x00008a0000227ab9 */ /* 0x000fc40000000800 */
[----:B------:R-:W-:Y:S01]  /*382e0*/  STL [R1+0x400], R37 ;  /* 0x0004002501007387 */ /* 0x000fe20000100800 */
[----:B------:R-:W-:-:S03]  /*382f0*/  LOP3.LUT R235, R235, 0xfbffffff, RZ, 0xc0, !PT ;  /* 0xfbffffffebeb7812 */ /* 0x000fc600078ec0ff */
[----:B------:R-:W-:Y:S04]  /*38300*/  STL [R1+0x404], R36 ;  /* 0x0004042401007387 */ /* 0x000fe80000100800 */
[----:B------:R-:W-:Y:S04]  /*38310*/  STL [R1+0x408], R35 ;  /* 0x0004082301007387 */ /* 0x000fe80000100800 */
[----:B------:R-:W-:Y:S04]  /*38320*/  STL [R1+0x40c], R34 ;  /* 0x00040c2201007387 */ /* 0x000fe80000100800 */
[----:B------:R-:W-:Y:S01]  /*38330*/  STL [R1+0x410], R33 ;  /* 0x0004102101007387 */ /* 0x000fe20000100800 */
[----:B------:R-:W-:-:S03]  /*38340*/  @P1 LOP3.LUT R235, R235, 0x4000000, RZ, 0xfc, !PT ;  /* 0x04000000ebeb1812 */ /* 0x000fc600078efcff */
[----:B------:R0:W-:Y:S01]  /*38350*/  STL [R1+0x414], R32 ;  /* 0x0004142001007387 */ /* 0x0001e20000100800 */
[----:B------:R-:W-:Y:S01]  /*38360*/  LOP3.LUT R235, R235, 0xfdffffff, RZ, 0xc0, !PT ;  /* 0xfdffffffebeb7812 */ /* 0x000fe200078ec0ff */
[----:B0-----:R-:W-:Y:S01]  /*38370*/  VIADD R32, R32, UR5 ;  /* 0x0000000520207c36 */ /* 0x001fe20008000000 */
[----:B------:R-:W-:-:S04]  /*38380*/  ULDC UR5, c[0x0][0x248] ;  /* 0x0000920000057ab9 */ /* 0x000fc80000000800 */
[----:B------:R0:W-:Y:S01]  /*38390*/  STL [R1+0x418], R32 ;  /* 0x0004182001007387 */ /* 0x0001e20000100800 */
[----:B------:R-:W-:Y:S02]  /*383a0*/  @P0 LOP3.LUT R235, R235, 0x2000000, RZ, 0xfc, !PT ;  /* 0x02000000ebeb0812 */ /* 0x000fe400078efcff */
[----:B------:R-:W-:Y:S01]  /*383b0*/  ISETP.GE.AND P0, PT, R103, UR29, PT ;  /* 0x0000001d67007c0c */ /* 0x000fe2000bf06270 */
[----:B0-----:R-:W-:Y:S01]  /*383c0*/  VIADD R32, R32, UR5 ;  /* 0x0000000520207c36 */ /* 0x001fe20008000000 */
[----:B------:R-:W-:-:S04]  /*383d0*/  ULDC UR5, c[0x0][0x248] ;  /* 0x0000920000057ab9 */ /* 0x000fc80000000800 */
[----:B------:R0:W-:Y:S01]  /*383e0*/  STL [R1+0x41c], R32 ;  /* 0x00041c2001007387 */ /* 0x0001e20000100800 */
[----:B------:R-:W-:Y:S01]  /*383f0*/  ISETP.LT.AND P3, PT, R3, UR47, !P0 ;  /* 0x0000002f03007c0c */ /* 0x000fe2000c761270 */
[----:B------:R-:W-:Y:S01]  /*38400*/  ULDC UR47, c[0x0][0x228] ;  /* 0x00008a00002f7ab9 */ /* 0x000fe20000000800 */
[----:B0-----:R-:W-:Y:S01]  /*38410*/  VIADD R32, R32, UR5 ;  /* 0x0000000520207c36 */ /* 0x001fe20008000000 */
[----:B------:R-:W-:-:S04]  /*38420*/  ULDC UR5, c[0x0][0x248] ;  /* 0x0000920000057ab9 */ /* 0x000fc80000000800 */
[----:B------:R0:W-:Y:S01]  /*38430*/  STL [R1+0x420], R32 ;  /* 0x0004202001007387 */ /* 0x0001e20000100800 */
[----:B------:R-:W-:Y:S01]  /*38440*/  ISETP.LT.AND P2, PT, R4, UR46, !P0 ;  /* 0x0000002e04007c0c */ /* 0x000fe2000c741270 */
[----:B------:R-:W-:Y:S01]  /*38450*/  VIADD R16, R0, 0x52 ;  /* 0x0000005200107836 */ /* 0x000fe20000000000 */
[----:B------:R-:W-:Y:S01]  /*38460*/  LOP3.LUT R235, R235, 0xfeffffff, RZ, 0xc0, !PT ;  /* 0xfeffffffebeb7812 */ /* 0x000fe200078ec0ff */
[----:B------:R-:W-:Y:S01]  /*38470*/  ULDC UR46, c[0x0][0x228] ;  /* 0x00008a00002e7ab9 */ /* 0x000fe20000000800 */
[----:B0-----:R-:W-:Y:S01]  /*38480*/  VIADD R32, R32, UR5 ;  /* 0x0000000520207c36 */ /* 0x001fe20008000000 */
[----:B------:R-:W-:-:S04]  /*38490*/  ULDC UR5, c[0x0][0x248] ;  /* 0x0000920000057ab9 */ /* 0x000fc80000000800 */
[----:B------:R0:W-:Y:S01]  /*384a0*/  STL [R1+0x424], R32 ;  /* 0x0004242001007387 */ /* 0x0001e20000100800 */
[----:B------:R-:W-:Y:S02]  /*384b0*/  @P3 LOP3.LUT R235, R235, 0x1000000, RZ, 0xfc, !PT ;  /* 0x01000000ebeb3812 */ /* 0x000fe400078efcff */
[----:B------:R-:W-:Y:S01]  /*384c0*/  ISETP.LT.AND P1, PT, R5, UR48, !P0 ;  /* 0x0000003005007c0c */ /* 0x000fe2000c721270 */
[----:B------:R-:W-:Y:S01]  /*384d0*/  ULDC UR48, c[0x0][0x228] ;  /* 0x00008a0000307ab9 */ /* 0x000fe20000000800 */
[----:B0-----:R-:W-:Y:S01]  /*384e0*/  VIADD R32, R32, UR5 ;  /* 0x0000000520207c36 */ /* 0x001fe20008000000 */
[----:B------:R-:W-:Y:S01]  /*384f0*/  LOP3.LUT R235, R235, 0xff7fffff, RZ, 0xc0, !PT ;  /* 0xff7fffffebeb7812 */ /* 0x000fe200078ec0ff */
[----:B------:R-:W-:-:S03]  /*38500*/  ULDC UR5, c[0x0][0x228] ;  /* 0x00008a0000057ab9 */ /* 0x000fc60000000800 */
[----:B------:R0:W-:Y:S01]  /*38510*/  STL [R1+0x428], R32 ;  /* 0x0004282001007387 */ /* 0x0001e20000100800 */
[----:B------:R-:W-:Y:S01]  /*38520*/  @P2 LOP3.LUT R235, R235, 0x800000, RZ, 0xfc, !PT ;  /* 0x00800000ebeb2812 */ /* 0x000fe200078efcff */
[----:B0-----:R-:W-:Y:S01]  /*38530*/  VIADD R32, R32, UR10 ;  /* 0x0000000a20207c36 */ /* 0x001fe20008000000 */
[----:B------:R-:W-:-:S04]  /*38540*/  ULDC UR10, c[0x0][0x248] ;  /* 0x00009200000a7ab9 */ /* 0x000fc80000000800 */
[----:B------:R0:W-:Y:S01]  /*38550*/  STL [R1+0x42c], R32 ;  /* 0x00042c2001007387 */ /* 0x0001e20000100800 */
[----:B------:R-:W-:Y:S01]  /*38560*/  ISETP.LT.AND P0, PT, R2, UR30, !P0 ;  /* 0x0000001e02007c0c */ /* 0x000fe2000c701270 */
[----:B------:R-:W-:Y:S01]  /*38570*/  ULDC UR30, c[0x0][0x228] ;  /* 0x00008a00001e7ab9 */ /* 0x000fe20000000800 */
[----:B------:R-:W-:Y:S01]  /*38580*/  LOP3.LUT R235, R235, 0xffbfffff, RZ, 0xc0, !PT ;  /* 0xffbfffffebeb7812 */ /* 0x000fe200078ec0ff */
[----:B0-----:R-:W-:-:S03]  /*38590*/  VIADD R32, R32, UR10 ;  /* 0x0000000a20207c36 */ /* 0x001fc60008000000 */
[----:B------:R-:W-:Y:S01]  /*385a0*/  @P1 LOP3.LUT R235, R235, 0x400000, RZ, 0xfc, !PT ;  /* 0x00400000ebeb1812 */ /* 0x000fe200078efcff */
[----:B------:R-:W-:Y:S01]  /*385b0*/  ULDC UR10, c[0x0][0x228] ;  /* 0x00008a00000a7ab9 */ /* 0x000fe20000000800 */
[----:B------:R0:W-:Y:S02]  /*385c0*/  STL [R1+0x430], R32 ;  /* 0x0004302001007387 */ /* 0x0001e40000100800 */
[----:B------:R-:W-:Y:S01]  /*385d0*/  LOP3.LUT R235, R235, 0xffdfffff, RZ, 0xc0, !PT ;  /* 0xffdfffffebeb7812 */ /* 0x000fe200078ec0ff */
[----:B0-----:R-:W-:-:S03]  /*385e0*/  VIADD R32, R32, UR12 ;  /* 0x0000000c20207c36 */ /* 0x001fc60008000000 */
[----:B------:R-:W-:Y:S01]  /*385f0*/  @P0 LOP3.LUT R235, R235, 0x200000, RZ, 0xfc, !PT ;  /* 0x00200000ebeb0812 */ /* 0x000fe200078efcff */
[----:B------:R-:W-:Y:S01]  /*38600*/  ULDC UR12, c[0x0][0x228] ;  /* 0x00008a00000c7ab9 */ /* 0x000fe20000000800 */
[----:B------:R0:W-:Y:S01]  /*38610*/  STL [R1+0x434], R32 ;  /* 0x0004342001007387 */ /* 0x0001e20000100800 */
[----:B------:R-:W-:Y:S01]  /*38620*/  ISETP.GE.AND P0, PT, R102, UR27, PT ;  /* 0x0000001b66007c0c */ /* 0x000fe2000bf06270 */
[----:B------:R-:W-:Y:S01]  /*38630*/  ULDC UR27, c[0x0][0x228] ;  /* 0x00008a00001b7ab9 */ /* 0x000fe20000000800 */
[----:B0-----:R-:W-:Y:S02]  /*38640*/  VIADD R32, R32, UR16 ;  /* 0x0000001020207c36 */ /* 0x001fe40008000000 */
[----:B------:R-:W-:Y:S01]  /*38650*/  ISETP.LT.AND P3, PT, R3, UR56, !P0 ;  /* 0x0000003803007c0c */ /* 0x000fe2000c761270 */
[----:B------:R-:W-:Y:S01]  /*38660*/  ULDC UR56, c[0x0][0x228] ;  /* 0x00008a0000387ab9 */ /* 0x000fe20000000800 */
[----:B------:R-:W-:Y:S01]  /*38670*/  ISETP.LT.AND P2, PT, R4, UR57, !P0 ;  /* 0x0000003904007c0c */ /* 0x000fe2000c741270 */
[----:B------:R-:W-:Y:S01]  /*38680*/  ULDC UR57, c[0x0][0x228] ;  /* 0x00008a0000397ab9 */ /* 0x000fe20000000800 */
[----:B------:R0:W-:Y:S01]  /*38690*/  STL [R1+0x438], R32 ;  /* 0x0004382001007387 */ /* 0x0001e20000100800 */
[----:B------:R-:W-:Y:S01]  /*386a0*/  LOP3.LUT R235, R235, 0xffefffff, RZ, 0xc0, !PT ;  /* 0xffefffffebeb7812 */ /* 0x000fe200078ec0ff */
[----:B------:R-:W-:Y:S01]  /*386b0*/  ULDC UR16, c[0x0][0x228] ;  /* 0x00008a0000107ab9 */ /* 0x000fe20000000800 */
[----:B0-----:R-:W-:-:S06]  /*386c0*/  VIADD R32, R32, UR21 ;  /* 0x0000001520207c36 */ /* 0x001fcc0008000000 */
[----:B------:R-:W-:Y:S01]  /*386d0*/  @P3 LOP3.LUT R235, R235, 0x100000, RZ, 0xfc, !PT ;  /* 0x00100000ebeb3812 */ /* 0x000fe200078efcff */
[----:B------:R-:W-:Y:S01]  /*386e0*/  ULDC UR21, c[0x0][0x228] ;  /* 0x00008a0000157ab9 */ /* 0x000fe20000000800 */
[----:B------:R0:W-:Y:S02]  /*386f0*/  STL [R1+0x43c], R32 ;  /* 0x00043c2001007387 */ /* 0x0001e40000100800 */
[----:B0-----:R-:W-:Y:S01]  /*38700*/  VIADD R32, R32, UR24 ;  /* 0x0000001820207c36 */ /* 0x001fe20008000000 */
[----:B------:R-:W-:Y:S01]  /*38710*/  ISETP.LT.AND P1, PT, R5, UR49, !P0 ;  /* 0x0000003105007c0c */ /* 0x000fe2000c721270 */
[----:B------:R-:W-:Y:S01]  /*38720*/  ULDC UR24, c[0x0][0x228] ;  /* 0x00008a0000187ab9 */ /* 0x000fe20000000800 */
[----:B------:R-:W-:Y:S01]  /*38730*/  LOP3.LUT R235, R235, 0xfff7ffff, RZ, 0xc0, !PT ;  /* 0xfff7ffffebeb7812 */ /* 0x000fe200078ec0ff */
[----:B------:R-:W-:Y:S01]  /*38740*/  ULDC UR49, c[0x0][0x228] ;  /* 0x00008a0000317ab9 */ /* 0x000fe20000000800 */
[----:B------:R0:W-:Y:S02]  /*38750*/  STL [R1+0x444], R32 ;  /* 0x0004442001007387 */ /* 0x0001e40000100800 */
[----:B0-----:R-:W-:Y:S01]  /*38760*/  VIADD R32, R32, UR28 ;  /* 0x0000001c20207c36 */ /* 0x001fe20008000000 */
[----:B------:R-:W-:-:S04]  /*38770*/  ULDC UR28, c[0x0][0x248] ;  /* 0x00009200001c7ab9 */ /* 0x000fc80000000800 */
[----:B------:R0:W-:Y:S01]  /*38780*/  STL [R1+0x448], R32 ;  /* 0x0004482001007387 */ /* 0x0001e20000100800 */
[----:B------:R-:W-:Y:S01]  /*38790*/  @P2 LOP3.LUT R235, R235, 0x80000, RZ, 0xfc, !PT ;  /* 0x00080000ebeb2812 */ /* 0x000fe200078efcff */
        /* <DEDUP_REMOVED lines=19> */
[----:B------:R0:W-:Y:S06]  /*388d0*/  STL [R1+0x450], R32 ;  /* 0x0004502001007387 */ /* 0x0001ec0000100800 */
[----:B------:R-:W-:Y:S01]  /*388e0*/  @P3 LOP3.LUT R235, R235, 0x10000, RZ, 0xfc, !PT ;  /* 0x00010000ebeb3812 */ /* 0x000fe200078efcff */
[----:B------:R-:W-:Y:S01]  /*388f0*/  VIADD R17, R0, 0x51 ;  /* 0x0000005100117836 */ /* 0x000fe20000000000 */
[----:B------:R-:W-:-:S02]  /*38900*/  ULDC UR51, c[0x0][0x228] ;  /* 0x00008a0000337ab9 */ /* 0x000fc40000000800 */
        /* <DEDUP_REMOVED lines=41> */
[----:B0-----:R-:W-:Y:S01]  /*38ba0*/  VIADD R32, R32, UR28 ;  /* 0x0000001c20207c36 */ /* 0x001fe20008000000 */
[----:B------:R-:W-:Y:S01]  /*38bb0*/  ISETP.LT.AND P2, PT, R4, UR57, !P0 ;  /* 0x0000003904007c0c */ /* 0x000fe2000c741270 */
[----:B------:R-:W-:Y:S01]  /*38bc0*/  ULDC UR28, c[0x0][0x248] ;  /* 0x00009200001c7ab9 */ /* 0x000fe20000000800 */
[----:B------:R-:W-:Y:S01]  /*38bd0*/  LOP3.LUT R235, R235, 0xffffffef, RZ, 0xc0, !PT ;  /* 0xffffffefebeb7812 */ /* 0x000fe200078ec0ff */
[C---:B------:R-:W-:Y:S01]  /*38be0*/  VIADD R18, R0.reuse, 0x50 ;  /* 0x0000005000127836 */ /* 0x040fe20000000000 */
[----:B------:R-:W-:Y:S01]  /*38bf0*/  ISETP.LT.AND P1, PT, R5, UR58, !P0 ;  /* 0x0000003a05007c0c */ /* 0x000fe2000c721270 */
[----:B------:R0:W-:Y:S01]  /*38c00*/  STL [R1+0x454], R32 ;  /* 0x0004542001007387 */ /* 0x0001e20000100800 */
[----:B------:R-:W-:Y:S01]  /*38c10*/  VIADD R19, R0, 0x4f ;  /* 0x0000004f00137836 */ /* 0x000fe20000000000 */
[----:B------:R-:W-:Y:S01]  /*38c20*/  LOP3.LUT R232, R232, 0x7fffffff, RZ, 0xc0, !PT ;  /* 0x7fffffffe8e87812 */ /* 0x000fe200078ec0ff */
[C---:B------:R-:W-:Y:S01]  /*38c30*/  VIADD R20, R0.reuse, 0x4e ;  /* 0x0000004e00147836 */ /* 0x040fe20000000000 */
[----:B------:R-:W-:Y:S01]  /*38c40*/  ULDC UR57, c[0x0][0x228] ;  /* 0x00008a0000397ab9 */ /* 0x000fe20000000800 */
[C---:B------:R-:W-:Y:S01]  /*38c50*/  VIADD R21, R0.reuse, 0x4d ;  /* 0x0000004d00157836 */ /* 0x040fe20000000000 */
[----:B------:R-:W-:Y:S01]  /*38c60*/  @P3 LOP3.LUT R235, R235, 0x10, RZ, 0xfc, !PT ;  /* 0x00000010ebeb3812 */ /* 0x000fe200078efcff */
[C---:B------:R-:W-:Y:S01]  /*38c70*/  VIADD R22, R0.reuse, 0x4c ;  /* 0x0000004c00167836 */ /* 0x040fe20000000000 */
[----:B------:R-:W-:Y:S01]  /*38c80*/  ULDC UR58, c[0x0][0x228] ;  /* 0x00008a00003a7ab9 */ /* 0x000fe20000000800 */
[C---:B------:R-:W-:Y:S01]  /*38c90*/  VIADD R23, R0.reuse, 0x4b ;  /* 0x0000004b00177836 */ /* 0x040fe20000000000 */
[----:B------:R-:W-:Y:S01]  /*38ca0*/  LOP3.LUT R235, R235, 0xfffffff7, RZ, 0xc0, !PT ;  /* 0xfffffff7ebeb7812 */ /* 0x000fe200078ec0ff */
[----:B------:R-:W-:Y:S01]  /*38cb0*/  VIADD R24, R0, 0x4a ;  /* 0x0000004a00187836 */ /* 0x000fe20000000000 */
[----:B------:R-:W-:-:S02]  /*38cc0*/  ULDC UR56, c[0x0][0x228] ;  /* 0x00008a0000387ab9 */ /* 0x000fc40000000800 */
[----:B------:R-:W-:Y:S02]  /*38cd0*/  @P2 LOP3.LUT R235, R235, 0x8, RZ, 0xfc, !PT ;  /* 0x00000008ebeb2812 */ /* 0x000fe400078efcff */
[----:B------:R-:W-:Y:S02]  /*38ce0*/  ISETP.LT.AND P0, PT, R2, UR30, !P0 ;  /* 0x0000001e02007c0c */ /* 0x000fe4000c701270 */
[----:B------:R-:W-:-:S04]  /*38cf0*/  LOP3.LUT R235, R235, 0xfffffffb, RZ, 0xc0, !PT ;  /* 0xfffffffbebeb7812 */ /* 0x000fc800078ec0ff */
[----:B------:R-:W-:-:S04]  /*38d00*/  @P1 LOP3.LUT R235, R235, 0x4, RZ, 0xfc, !PT ;  /* 0x00000004ebeb1812 */ /* 0x000fc800078efcff */
[----:B------:R-:W-:Y:S01]  /*38d10*/  LOP3.LUT R235, R235, 0xfffffffd, RZ, 0xc0, !PT ;  /* 0xfffffffdebeb7812 */ /* 0x000fe200078ec0ff */
[----:B0-----:R-:W-:Y:S01]  /*38d20*/  VIADD R32, R32, UR28 ;  /* 0x0000001c20207c36 */ /* 0x001fe20008000000 */
[----:B------:R-:W-:Y:S02]  /*38d30*/  ULDC UR28, c[0x0][0x248] ;  /* 0x00009200001c7ab9 */ /* 0x000fe40000000800 */
        /* <DEDUP_REMOVED lines=8> */
[----:B------:R-:W-:Y:S01]  /*38dc0*/  ULDC UR55, c[0x0][0x228] ;  /* 0x00008a0000377ab9 */ /* 0x000fe20000000800 */
[----:B------:R-:W-:Y:S01]  /*38dd0*/  ISETP.LT.AND P3, PT, R3, UR61, !P0 ;  /* 0x0000003d03007c0c */ /* 0x000fe2000c761270 */
[----:B------:R-:W-:Y:S01]  /*38de0*/  ULDC UR61, c[0x0][0x228] ;  /* 0x00008a00003d7ab9 */ /* 0x000fe20000000800 */
[----:B------:R-:W-:Y:S01]  /*38df0*/  ULDC UR60, c[0x0][0x228] ;  /* 0x00008a00003c7ab9 */ /* 0x000fe20000000800 */
        /* <DEDUP_REMOVED lines=13> */
[----:B------:R-:W-:Y:S02]  /*38ed0*/  LOP3.LUT R234, R234, 0xdfffffff, RZ, 0xc0, !PT ;  /* 0xdfffffffeaea7812 */ /* 0x000fe400078ec0ff */
[----:B------:R-:W-:-:S05]  /*38ee0*/  @P3 LOP3.LUT R235, R235, 0x1, RZ, 0xfc, !PT ;  /* 0x00000001ebeb3812 */ /* 0x000fca00078efcff */
[----:B------:R-:W-:Y:S02]  /*38ef0*/  @P0 LOP3.LUT R234, R234, 0x20000000, RZ, 0xfc, !PT ;  /* 0x20000000eaea0812 */ /* 0x000fe400078efcff */
[----:B------:R-:W-:Y:S01]  /*38f00*/  ISETP.GE.AND P0, PT, R95, UR37, PT ;  /* 0x000000255f007c0c */ /* 0x000fe2000bf06270 */
[----:B------:R0:W-:Y:S01]  /*38f10*/  STL [R1+0xfe8], R32 ;  /* 0x000fe82001007387 */ /* 0x0001e20000100800 */
[----:B------:R-:W-:Y:S01]  /*38f20*/  LOP3.LUT R234, R234, 0xefffffff, RZ, 0xc0, !PT ;  /* 0xefffffffeaea7812 */ /* 0x000fe200078ec0ff */
[----:B------:R-:W-:Y:S01]  /*38f30*/  ULDC.64 UR36, c[0x0][0x228] ;  /* 0x00008a0000247ab9 */ /* 0x000fe20000000a00 */
[----:B------:R-:W-:Y:S01]  /*38f40*/  ISETP.LT.AND P3, PT, R3, UR54, !P0 ;  /* 0x0000003603007c0c */ /* 0x000fe2000c761270 */
[----:B------:R-:W-:Y:S01]  /*38f50*/  ULDC UR54, c[0x0][0x228] ;  /* 0x00008a0000367ab9 */ /* 0x000fe20000000800 */
[----:B------:R-:W-:Y:S01]  /*38f60*/  ISETP.LT.AND P2, PT, R4, UR53, !P0 ;  /* 0x0000003504007c0c */ /* 0x000fe2000c741270 */
[----:B------:R-:W-:Y:S01]  /*38f70*/  VIADD R26, R0, 0x48 ;  /* 0x00000048001a7836 */ /* 0x000fe20000000000 */
[----:B------:R-:W-:Y:S01]  /*38f80*/  ISETP.LT.AND P1, PT, R5, UR9, !P0 ;  /* 0x0000000905007c0c */ /* 0x000fe2000c721270 */
[----:B------:R-:W-:-:S08]  /*38f90*/  ULDC UR53, c[0x0][0x228] ;  /* 0x00008a0000357ab9 */ /* 0x000fd00000000800 */
[----:B------:R-:W-:Y:S01]  /*38fa0*/  @P3 LOP3.LUT R234, R234, 0x10000000, RZ, 0xfc, !PT ;  /* 0x10000000eaea3812 */ /* 0x000fe200078efcff */
[----:B0-----:R-:W-:Y:S01]  /*38fb0*/  VIADD R32, R32, UR28 ;  /* 0x0000001c20207c36 */ /* 0x001fe20008000000 */
[----:B------:R-:W-:Y:S01]  /*38fc0*/  ISETP.LT.AND P0, PT, R2, UR7, !P0 ;  /* 0x0000000702007c0c */ /* 0x000fe2000c701270 */
[----:B------:R-:W-:Y:S01]  /*38fd0*/  ULDC UR7, c[0x0][0x248] ;  /* 0x0000920000077ab9 */ /* 0x000fe20000000800 */
[----:B------:R-:W-:Y:S01]  /*38fe0*/  LOP3.LUT R234, R234, 0xf7ffffff, RZ, 0xc0, !PT ;  /* 0xf7ffffffeaea7812 */ /* 0x000fe200078ec0ff */
[----:B------:R-:W-:Y:S01]  /*38ff0*/  ULDC UR28, c[0x0][0x248] ;  /* 0x00009200001c7ab9 */ /* 0x000fe20000000800 */
[----:B------:R-:W-:Y:S01]  /*39000*/  VIADD R27, R0, 0x47 ;  /* 0x00000047001b7836 */ /* 0x000fe20000000000 */
        /* <DEDUP_REMOVED lines=9> */
[----:B------:R0:W-:Y:S01]  /*390a0*/  STL [R1+0xfec], R32 ;  /* 0x000fec2001007387 */ /* 0x0001e20000100800 */
[----:B------:R-:W-:Y:S01]  /*390b0*/  ISETP.LT.AND P2, PT, R4, UR5, !P0 ;  /* 0x0000000504007c0c */ /* 0x000fe2000c741270 */
[----:B------:R-:W-:Y:S01]  /*390c0*/  ULDC UR5, c[0x0][0x248] ;  /* 0x0000920000057ab9 */ /* 0x000fe20000000800 */
[----:B------:R-:W-:Y:S01]  /*390d0*/  LOP3.LUT R234, R234, 0xfeffffff, RZ, 0xc0, !PT ;  /* 0xfeffffffeaea7812 */ /* 0x000fe200078ec0ff */
[----:B------:R-:W-:Y:S01]  /*390e0*/  ULDC UR32, c[0x0][0x248] ;  /* 0x0000920000207ab9 */ /* 0x000fe20000000800 */
[----:B------:R-:W-:-:S07]  /*390f0*/  ISETP.LT.AND P1, PT, R5, UR19, !P0 ;  /* 0x0000001305007c0c */ /* 0x000fce000c721270 */
[----:B------:R-:W-:-:S04]  /*39100*/  @P3 LOP3.LUT R234, R234, 0x1000000, RZ, 0xfc, !PT ;  /* 0x01000000eaea3812 */ /* 0x000fc800078efcff */
[----:B------:R-:W-:-:S04]  /*39110*/  LOP3.LUT R234, R234, 0xff7fffff, RZ, 0xc0, !PT ;  /* 0xff7fffffeaea7812 */ /* 0x000fc800078ec0ff */
[----:B------:R-:W-:Y:S02]  /*39120*/  @P2 LOP3.LUT R234, R234, 0x800000, RZ, 0xfc, !PT ;  /* 0x00800000eaea2812 */ /* 0x000fe400078efcff */
[----:B------:R-:W-:Y:S01]  /*39130*/  ISETP.LT.AND P0, PT, R2, UR20, !P0 ;  /* 0x0000001402007c0c */ /* 0x000fe2000c701270 */
[----:B0-----:R-:W-:Y:S01]  /*39140*/  VIADD R32, R32, UR7 ;  /* 0x0000000720207c36 */ /* 0x001fe20008000000 */
[----:B------:R-:W-:Y:S01]  /*39150*/  LOP3.LUT R234, R234, 0xffbfffff, RZ, 0xc0, !PT ;  /* 0xffbfffffeaea7812 */ /* 0x000fe200078ec0ff */
[----:B------:R-:W-:Y:S01]  /*39160*/  ULDC UR7, c[0x0][0x228] ;  /* 0x00008a0000077ab9 */ /* 0x000fe20000000800 */
[----:B------:R-:W-:Y:S01]  /*39170*/  VIADD R28, R0, 0x46 ;  /* 0x00000046001c7836 */ /* 0x000fe20000000000 */
[----:B------:R-:W-:Y:S01]  /*39180*/  ULDC UR20, c[0x0][0x228] ;  /* 0x00008a0000147ab9 */ /* 0x000fe20000000800 */
        /* <DEDUP_REMOVED lines=8> */
[----:B------:R-:W-:Y:S01]  /*39210*/  ULDC UR34, c[0x0][0x228] ;  /* 0x00008a0000227ab9 */ /* 0x000fe20000000800 */
[----:B------:R-:W-:Y:S02]  /*39220*/  ISETP.LT.AND P2, PT, R4, UR15, !P0 ;  /* 0x0000000f04007c0c */ /* 0x000fe4000c741270 */
        /* <DEDUP_REMOVED lines=16> */
[----:B------:R-:W-:Y:S01]  /*39330*/  ULDC UR14, c[0x0][0x228] ;  /* 0x00008a00000e7ab9 */ /* 0x000fe20000000800 */
[----:B------:R-:W-:Y:S01]  /*39340*/  ISETP.LT.AND P1, PT, R5, UR11, !P0 ;  /* 0x0000000b05007c0c */ /* 0x000fe2000c721270 */
[----:B------:R-:W-:-:S06]  /*39350*/  ULDC.64 UR10, c[0x0][0x228] ;  /* 0x00008a00000a7ab9 */ /* 0x000fcc0000000a00 */
[----:B------:R-:W-:-:S04]  /*39360*/  @P3 LOP3.LUT R234, R234, 0x10000, RZ, 0xfc, !PT ;  /* 0x00010000eaea3812 */ /* 0x000fc800078efcff */
[----:B------:R-:W-:-:S04]  /*39370*/  LOP3.LUT R234, R234, 0xffff7fff, RZ, 0xc0, !PT ;  /* 0xffff7fffeaea7812 */ /* 0x000fc800078ec0ff */
[----:B------:R-:W-:Y:S02]  /*39380*/  @P2 LOP3.LUT R234, R234, 0x8000, RZ, 0xfc, !PT ;  /* 0x00008000eaea2812 */ /* 0x000fe400078efcff */
[----:B------:R-:W-:Y:S01]  /*39390*/  ISETP.LT.AND P0, PT, R2, UR12, !P0 ;  /* 0x0000000c02007c0c */ /* 0x000fe2000c701270 */
[----:B------:R-:W-:Y:S01]  /*393a0*/  ULDC.64 UR12, c[0x0][0x228] ;  /* 0x00008a00000c7ab9 */ /* 0x000fe20000000a00 */
[----:B------:R-:W-:-:S04]  /*393b0*/  LOP3.LUT R234, R234, 0xffffbfff, RZ, 0xc0, !PT ;  /* 0xffffbfffeaea7812 */ /* 0x000fc800078ec0ff */
[----:B------:R-:W-:-:S04]  /*393c0*/  @P1 LOP3.LUT R234, R234, 0x4000, RZ, 0xfc, !PT ;  /* 0x00004000eaea1812 */ /* 0x000fc800078efcff */
[----:B------:R-:W-:-:S04]  /*393d0*/  LOP3.LUT R234, R234, 0xffffdfff, RZ, 0xc0, !PT ;  /* 0xffffdfffeaea7812 */ /* 0x000fc800078ec0ff */
[----:B------:R-:W-:Y:S02]  /*393e0*/  @P0 LOP3.LUT R234, R234, 0x2000, RZ, 0xfc, !PT ;  /* 0x00002000eaea0812 */ /* 0x000fe400078efcff */
[----:B------:R-:W-:Y:S01]  /*393f0*/  ISETP.GE.AND P0, PT, R91, UR33, PT ;  /* 0x000000215b007c0c */ /* 0x000fe2000bf06270 */
[----:B------:R0:W-:Y:S01]  /*39400*/  STL [R1+0x1054], R32 ;  /* 0x0010542001007387 */ /* 0x0001e20000100800 */
        /* <DEDUP_REMOVED lines=8> */
[----:B0-----:R-:W-:-:S06]  /*39490*/  VIADD R32, R32, UR5 ;  /* 0x0000000520207c36 */ /* 0x001fcc0008000000 */
[----:B------:R-:W-:Y:S01]  /*394a0*/  @P3 LOP3.LUT R234, R234, 0x1000, RZ, 0xfc, !PT ;  /* 0x00001000eaea3812 */ /* 0x000fe200078efcff */
[----:B------:R-:W-:Y:S01]  /*394b0*/  ULDC UR5, c[0x0][0x248] ;  /* 0x0000920000057ab9 */ /* 0x000fe20000000800 */
[----:B------:R-:W-:Y:S01]  /*394c0*/  VIADD R30, R0, 0x44 ;  /* 0x00000044001e7836 */ /* 0x000fe20000000000 */
[----:B------:R-:W0:Y:S01]  /*394d0*/  S2R R170, SR_TID.X ;  /* 0x0000000000aa7919 */ /* 0x000e220000002100 */
[----:B------:R-:W-:Y:S01]  /*394e0*/  LOP3.LUT R234, R234, 0xfffff7ff, RZ, 0xc0, !PT ;  /* 0xfffff7ffeaea7812 */ /* 0x000fe200078ec0ff */
[----:B------:R-:W-:Y:S01]  /*394f0*/  VIADD R117, R0, 0xac ;  /* 0x000000ac00757836 */ /* 0x000fe20000000000 */
[----:B------:R-:W-:Y:S02]  /*39500*/  ULDC UR52, c[0x0][0x248] ;  /* 0x0000920000347ab9 */ /* 0x000fe40000000800 */
[----:B------:R-:W-:Y:S02]  /*39510*/  @P2 LOP3.LUT R234, R234, 0x800, RZ, 0xfc, !PT ;  /* 0x00000800eaea2812 */ /* 0x000fe400078efcff */
[----:B------:R-:W-:Y:S01]  /*39520*/  ISETP.LT.AND P0, PT, R2, UR18, !P0 ;  /* 0x0000001202007c0c */ /* 0x000fe2000c701270 */
[----:B------:R-:W-:Y:S01]  /*39530*/  ULDC.64 UR18, c[0x0][0x228] ;  /* 0x00008a0000127ab9 */ /* 0x000fe20000000a00 */
[----:B------:R-:W-:-:S04]  /*39540*/  LOP3.LUT R234, R234, 0xfffffbff, RZ, 0xc0, !PT ;  /* 0xfffffbffeaea7812 */ /* 0x000fc800078ec0ff */
[----:B------:R-:W-:-:S04]  /*39550*/  @P1 LOP3.LUT R234, R234, 0x400, RZ, 0xfc, !PT ;  /* 0x00000400eaea1812 */ /* 0x000fc800078efcff */
[----:B------:R-:W-:-:S04]  /*39560*/  LOP3.LUT R234, R234, 0xfffffdff, RZ, 0xc0, !PT ;  /* 0xfffffdffeaea7812 */ /* 0x000fc800078ec0ff */
[----:B------:R-:W-:Y:S02]  /*39570*/  @P0 LOP3.LUT R234, R234, 0x200, RZ, 0xfc, !PT ;  /* 0x00000200eaea0812 */ /* 0x000fe400078efcff */
[----:B------:R-:W-:-:S04]  /*39580*/  ISETP.GE.AND P0, PT, R90, UR35, PT ;  /* 0x000000235a007c0c */ /* 0x000fc8000bf06270 */
[----:B------:R-:W-:Y:S01]  /*39590*/  ISETP.LT.AND P3, PT, R3, UR12, !P0 ;  /* 0x0000000c03007c0c */ /* 0x000fe2000c761270 */
[----:B------:R1:W-:Y:S01]  /*395a0*/  STL [R1+0x10d0], R32 ;  /* 0x0010d02001007387 */ /* 0x0003e20000100800 */
[----:B------:R-:W-:Y:S01]  /*395b0*/  ISETP.LT.AND P2, PT, R4, UR16, !P0 ;  /* 0x0000001004007c0c */ /* 0x000fe2000c741270 */
[----:B------:R-:W-:Y:S01]  /*395c0*/  ULDC.64 UR16, c[0x0][0x228] ;  /* 0x00008a0000107ab9 */ /* 0x000fe20000000a00 */
[----:B------:R-:W-:Y:S01]  /*395d0*/  LOP3.LUT R234, R234, 0xfffffeff, RZ, 0xc0, !PT ;  /* 0xfffffeffeaea7812 */ /* 0x000fe200078ec0ff */
[----:B------:R-:W-:Y:S01]  /*395e0*/  ULDC UR12, c[0x0][0x228] ;  /* 0x00008a00000c7ab9 */ /* 0x000fe20000000800 */
[----:B------:R-:W-:-:S07]  /*395f0*/  ISETP.LT.AND P1, PT, R5, UR22, !P0 ;  /* 0x0000001605007c0c */ /* 0x000fce000c721270 */
        /* <DEDUP_REMOVED lines=10> */
[----:B-1----:R-:W-:Y:S01]  /*396a0*/  VIADD R32, R32, UR5 ;  /* 0x0000000520207c36 */ /* 0x002fe20008000000 */
[----:B------:R-:W-:Y:S01]  /*396b0*/  LOP3.LUT R234, R234, 0xffffffef, RZ, 0xc0, !PT ;  /* 0xffffffefeaea7812 */ /* 0x000fe200078ec0ff */
[----:B------:R-:W-:Y:S01]  /*396c0*/  ULDC UR5, c[0x0][0x248] ;  /* 0x0000920000057ab9 */ /* 0x000fe20000000800 */
[----:B------:R-:W-:Y:S01]  /*396d0*/  ISETP.LT.AND P3, PT, R3, UR16, !P0 ;  /* 0x0000001003007c0c */ /* 0x000fe2000c761270 */
[----:B------:R-:W-:Y:S01]  /*396e0*/  ULDC UR15, c[0x0][0x248] ;  /* 0x00009200000f7ab9 */ /* 0x000fe20000000800 */
[----:B------:R-:W-:Y:S02]  /*396f0*/  ISETP.LT.AND P2, PT, R4, UR21, !P0 ;  /* 0x0000001504007c0c */ /* 0x000fe4000c741270 */
[----:B------:R-:W-:Y:S01]  /*39700*/  ISETP.LT.AND P1, PT, R5, UR25, !P0 ;  /* 0x0000001905007c0c */ /* 0x000fe2000c721270 */
[----:B------:R1:W-:Y:S01]  /*39710*/  STL [R1+0x10d4], R32 ;  /* 0x0010d42001007387 */ /* 0x0003e20000100800 */
[----:B------:R-:W-:-:S07]  /*39720*/  ULDC UR16, c[0x0][0x228] ;  /* 0x00008a0000107ab9 */ /* 0x000fce0000000800 */
[----:B------:R-:W-:Y:S01]  /*39730*/  @P3 LOP3.LUT R234, R234, 0x10, RZ, 0xfc, !PT ;  /* 0x00000010eaea3812 */ /* 0x000fe200078efcff */
[----:B------:R-:W-:-:S03]  /*39740*/  ULDC UR21, c[0x0][0x228] ;  /* 0x00008a0000157ab9 */ /* 0x000fc60000000800 */
[----:B------:R-:W-:-:S04]  /*39750*/  LOP3.LUT R234, R234, 0xfffffff7, RZ, 0xc0, !PT ;  /* 0xfffffff7eaea7812 */ /* 0x000fc800078ec0ff */
[----:B------:R-:W-:Y:S02]  /*39760*/  @P2 LOP3.LUT R234, R234, 0x8, RZ, 0xfc, !PT ;  /* 0x00000008eaea2812 */ /* 0x000fe400078efcff */
[----:B------:R-:W-:Y:S01]  /*39770*/  ISETP.LT.AND P0, PT, R2, UR26, !P0 ;  /* 0x0000001a02007c0c */ /* 0x000fe2000c701270 */
[----:B-1----:R-:W-:Y:S01]  /*39780*/  VIADD R32, R32, UR5 ;  /* 0x0000000520207c36 */ /* 0x002fe20008000000 */
[----:B------:R-:W-:Y:S01]  /*39790*/  LOP3.LUT R234, R234, 0xfffffffb, RZ, 0xc0, !PT ;  /* 0xfffffffbeaea7812 */ /* 0x000fe200078ec0ff */
[----:B------:R-:W-:Y:S01]  /*397a0*/  ULDC UR26, c[0x0][0x248] ;  /* 0x00009200001a7ab9 */ /* 0x000fe20000000800 */
[----:B------:R-:W-:Y:S02]  /*397b0*/  ULDC UR5, c[0x0][0x228] ;  /* 0x00008a0000057ab9 */ /* 0x000fe40000000800 */
        /* <DEDUP_REMOVED lines=8> */
[----:B------:R-:W-:Y:S01]  /*39840*/  ULDC.64 UR24, c[0x0][0x228] ;  /* 0x00008a0000187ab9 */ /* 0x000fe20000000a00 */
[----:B------:R-:W-:Y:S01]  /*39850*/  ISETP.LT.AND P1, PT, R5, UR39, !P0 ;  /* 0x0000002705007c0c */ /* 0x000fe2000c721270 */
[----:B------:R-:W-:Y:S01]  /*39860*/  ULDC UR39, c[0x0][0x228] ;  /* 0x00008a0000277ab9 */ /* 0x000fe20000000800 */
[----:B------:R-:W-:Y:S01]  /*39870*/  ISETP.LT.AND P3, PT, R3, UR18, !P0 ;  /* 0x0000001203007c0c */ /* 0x000fe2000c761270 */
[----:B------:R-:W-:Y:S01]  /*39880*/  ULDC UR18, c[0x0][0x228] ;  /* 0x00008a0000127ab9 */ /* 0x000fe20000000800 */
[----:B------:R-:W-:-:S07]  /*39890*/  ISETP.LT.AND P0, PT, R2, UR40, !P0 ;  /* 0x0000002802007c0c */ /* 0x000fce000c701270 */
[----:B------:R-:W-:-:S04]  /*398a0*/  @P2 LOP3.LUT R233, R233, 0x80000000, RZ, 0xfc, !PT ;  /* 0x80000000e9e92812 */ /* 0x000fc800078efcff */
[----:B------:R-:W-:-:S04]  /*398b0*/  LOP3.LUT R233, R233, 0xbfffffff, RZ, 0xc0, !PT ;  /* 0xbfffffffe9e97812 */ /* 0x000fc800078ec0ff */
[----:B------:R-:W-:-:S04]  /*398c0*/  @P1 LOP3.LUT R233, R233, 0x40000000, RZ, 0xfc, !PT ;  /* 0x40000000e9e91812 */ /* 0x000fc800078efcff */
[----:B------:R-:W-:-:S04]  /*398d0*/  LOP3.LUT R233, R233, 0xdfffffff, RZ, 0xc0, !PT ;  /* 0xdfffffffe9e97812 */ /* 0x000fc800078ec0ff */
[----:B------:R-:W-:Y:S02]  /*398e0*/  @P0 LOP3.LUT R233, R233, 0x20000000, RZ, 0xfc, !PT ;  /* 0x20000000e9e90812 */ /* 0x000fe400078efcff */
[----:B------:R-:W-:Y:S01]  /*398f0*/  ISETP.GE.AND P0, PT, R6, UR13, PT ;  /* 0x0000000d06007c0c */ /* 0x000fe2000bf06270 */
[----:B-1----:R-:W-:Y:S01]  /*39900*/  VIADD R32, R32, UR10 ;  /* 0x0000000a20207c36 */ /* 0x002fe20008000000 */
[----:B------:R-:W-:Y:S01]  /*39910*/  @P3 LOP3.LUT R234, R234, 0x1, RZ, 0xfc, !PT ;  /* 0x00000001eaea3812 */ /* 0x000fe200078efcff */
[----:B------:R-:W-:Y:S01]  /*39920*/  ULDC UR13, c[0x0][0x248] ;  /* 0x00009200000d7ab9 */ /* 0x000fe20000000800 */
[----:B------:R-:W-:Y:S01]  /*39930*/  ISETP.LT.AND P3, PT, R3, UR22, !P0 ;  /* 0x0000001603007c0c */ /* 0x000fe2000c761270 */
[----:B------:R-:W-:Y:S01]  /*39940*/  ULDC UR22, c[0x0][0x248] ;  /* 0x0000920000167ab9 */ /* 0x000fe20000000800 */
[----:B------:R-:W-:Y:S02]  /*39950*/  ISETP.LT.AND P2, PT, R4, UR38, !P0 ;  /* 0x0000002604007c0c */ /* 0x000fe4000c741270 */
[----:B------:R-:W-:-:S02]  /*39960*/  LOP3.LUT R233, R233, 0xefffffff, RZ, 0xc0, !PT ;  /* 0xefffffffe9e97812 */ /* 0x000fc400078ec0ff */
[----:B------:R-:W-:Y:S01]  /*39970*/  ISETP.LT.AND P1, PT, R5, UR41, !P0 ;  /* 0x0000002905007c0c */ /* 0x000fe2000c721270 */
[----:B------:R1:W-:Y:S01]  /*39980*/  STL [R1+0x1124], R32 ;  /* 0x0011242001007387 */ /* 0x0003e20000100800 */
[----:B------:R-:W-:Y:S01]  /*39990*/  ULDC UR38, c[0x0][0x248] ;  /* 0x0000920000267ab9 */ /* 0x000fe20000000800 */
[----:B------:R-:W-:-:S04]  /*399a0*/  ULDC UR10, c[0x0][0x228] ;  /* 0x00008a00000a7ab9 */ /* 0x000fc80000000800 */
[----:B------:R-:W-:Y:S01]  /*399b0*/  @P3 LOP3.LUT R233, R233, 0x10000000, RZ, 0xfc, !PT ;  /* 0x10000000e9e93812 */ /* 0x000fe200078efcff */
[----:B------:R-:W-:-:S03]  /*399c0*/  ULDC.64 UR40, c[0x0][0x228] ;  /* 0x00008a0000287ab9 */ /* 0x000fc60000000a00 */
        /* <DEDUP_REMOVED lines=20> */
[----:B------:R-:W-:-:S04]  /*39b10*/  @P3 LOP3.LUT R233, R233, 0x1000000, RZ, 0xfc, !PT ;  /* 0x01000000e9e93812 */ /* 0x000fc800078efcff */
[----:B------:R-:W-:-:S04]  /*39b20*/  LOP3.LUT R233, R233, 0xff7fffff, RZ, 0xc0, !PT ;  /* 0xff7fffffe9e97812 */ /* 0x000fc800078ec0ff */
[----:B------:R-:W-:Y:S02]  /*39b30*/  @P2 LOP3.LUT R233, R233, 0x800000, RZ, 0xfc, !PT ;  /* 0x00800000e9e92812 */ /* 0x000fe400078efcff */
[----:B------:R-:W-:Y:S02]  /*39b40*/  ISETP.LT.AND P0, PT, R2, UR47, !P0 ;  /* 0x0000002f02007c0c */ /* 0x000fe4000c701270 */
[----:B------:R-:W-:Y:S01]  /*39b50*/  LOP3.LUT R233, R233, 0xffbfffff, RZ, 0xc0, !PT ;  /* 0xffbfffffe9e97812 */ /* 0x000fe200078ec0ff */
[----:B-1----:R-:W-:Y:S01]  /*39b60*/  VIADD R32, R32, UR11 ;  /* 0x0000000b20207c36 */ /* 0x002fe20008000000 */
[----:B------:R-:W-:Y:S02]  /*39b70*/  ULDC UR11, c[0x0][0x228] ;  /* 0x00008a00000b7ab9 */ /* 0x000fe40000000800 */
[----:B------:R-:W-:Y:S02]  /*39b80*/  @P1 LOP3.LUT R233, R233, 0x400000, RZ, 0xfc, !PT ;  /* 0x00400000e9e91812 */ /* 0x000fe400078efcff */
[----:B------:R1:W-:Y:S02]  /*39b90*/  STL [R1+0x118c], R32 ;  /* 0x00118c2001007387 */ /* 0x0003e40000100800 */
[----:B------:R-:W-:-:S04]  /*39ba0*/  LOP3.LUT R233, R233, 0xffdfffff, RZ, 0xc0, !PT ;  /* 0xffdfffffe9e97812 */ /* 0x000fc800078ec0ff */
[----:B------:R-:W-:Y:S01]  /*39bb0*/  @P0 LOP3.LUT R233, R233, 0x200000, RZ, 0xfc, !PT ;  /* 0x00200000e9e90812 */ /* 0x000fe200078efcff */
[----:B-1----:R-:W-:Y:S01]  /*39bc0*/  VIADD R32, R32, UR13 ;  /* 0x0000000d20207c36 */ /* 0x002fe20008000000 */
[----:B------:R-:W-:Y:S01]  /*39bd0*/  ISETP.GE.AND P0, PT, R16, UR19, PT ;  /* 0x0000001310007c0c */ /* 0x000fe2000bf06270 */
[----:B------:R-:W-:Y:S01]  /*39be0*/  ULDC UR13, c[0x0][0x248] ;  /* 0x00009200000d7ab9 */ /* 0x000fe20000000800 */
[----:B------:R-:W-:Y:S01]  /*39bf0*/  LOP3.LUT R233, R233, 0xffefffff, RZ, 0xc0, !PT ;  /* 0xffefffffe9e97812 */ /* 0x000fe200078ec0ff */
[----:B------:R-:W-:Y:S01]  /*39c00*/  VIADD R6, R32, UR28 ;  /* 0x0000001c20067c36 */ /* 0x000fe20008000000 */
[----:B------:R-:W-:Y:S01]  /*39c10*/  ULDC.64 UR28, c[0x0][0x228] ;  /* 0x00008a00001c7ab9 */ /* 0x000fe20000000a00 */
[----:B------:R-:W-:Y:S01]  /*39c20*/  STL [R1+0x11e8], R32 ;  /* 0x0011e82001007387 */ /* 0x000fe20000100800 */
[----:B------:R-:W-:Y:S01]  /*39c30*/  ISETP.LT.AND P3, PT, R3, UR28, !P0 ;  /* 0x0000001c03007c0c */ /* 0x000fe2000c761270 */
[----:B------:R-:W-:Y:S01]  /*39c40*/  ULDC UR19, c[0x0][0x248] ;  /* 0x0000920000137ab9 */ /* 0x000fe20000000800 */
[----:B------:R-:W-:-:S02]  /*39c50*/  ISETP.LT.AND P2, PT, R4, UR46, !P0 ;  /* 0x0000002e04007c0c */ /* 0x000fc4000c741270 */
[----:B------:R-:W-:Y:S01]  /*39c60*/  ISETP.LT.AND P1, PT, R5, UR27, !P0 ;  /* 0x0000001b05007c0c */ /* 0x000fe2000c721270 */
[----:B------:R1:W-:Y:S08]  /*39c70*/  STL [R1+0x11ec], R6 ;  /* 0x0011ec0601007387 */ /* 0x0003f00000100800 */
        /* <DEDUP_REMOVED lines=12> */
[----:B------:R-:W-:-:S04]  /*39d40*/  ISETP.GE.AND P0, PT, R17, UR23, PT ;  /* 0x0000001711007c0c */ /* 0x000fc8000bf06270 */
[----:B------:R-:W-:Y:S02]  /*39d50*/  ISETP.LT.AND P3, PT, R3, UR30, !P0 ;  /* 0x0000001e03007c0c */ /* 0x000fe4000c761270 */
[----:B------:R-:W-:Y:S01]  /*39d60*/  ISETP.LT.AND P2, PT, R4, UR59, !P0 ;  /* 0x0000003b04007c0c */ /* 0x000fe2000c741270 */
[----:B------:R1:W-:Y:S01]  /*39d70*/  STL [R1+0x1238], R6 ;  /* 0x0012380601007387 */ /* 0x0003e20000100800 */
[----:B------:R-:W-:Y:S01]  /*39d80*/  LOP3.LUT R233, R233, 0xfffeffff, RZ, 0xc0, !PT ;  /* 0xfffeffffe9e97812 */ /* 0x000fe200078ec0ff */
[----:B------:R-:W-:Y:S01]  /*39d90*/  ULDC UR59, c[0x0][0x228] ;  /* 0x00008a00003b7ab9 */ /* 0x000fe20000000800 */
[----:B------:R-:W-:Y:S01]  /*39da0*/  ISETP.LT.AND P1, PT, R5, UR50, !P0 ;  /* 0x0000003205007c0c */ /* 0x000fe2000c721270 */
[----:B------:R-:W-:-:S06]  /*39db0*/  ULDC UR50, c[0x0][0x248] ;  /* 0x0000920000327ab9 */ /* 0x000fcc0000000800 */
[----:B------:R-:W-:-:S04]  /*39dc0*/  @P3 LOP3.LUT R233, R233, 0x10000, RZ, 0xfc, !PT ;  /* 0x00010000e9e93812 */ /* 0x000fc800078efcff */
[----:B------:R-:W-:-:S04]  /*39dd0*/  LOP3.LUT R233, R233, 0xffff7fff, RZ, 0xc0, !PT ;  /* 0xffff7fffe9e97812 */ /* 0x000fc800078ec0ff */
[----:B------:R-:W-:Y:S02]  /*39de0*/  @P2 LOP3.LUT R233, R233, 0x8000, RZ, 0xfc, !PT ;  /* 0x00008000e9e92812 */ /* 0x000fe400078efcff */
[----:B------:R-:W-:Y:S01]  /*39df0*/  ISETP.LT.AND P0, PT, R2, UR51, !P0 ;  /* 0x0000003302007c0c */ /* 0x000fe2000c701270 */
[----:B-1----:R-:W-:Y:S01]  /*39e00*/  VIADD R6, R6, UR22 ;  /* 0x0000001606067c36 */ /* 0x002fe20008000000 */
[----:B------:R-:W-:Y:S01]  /*39e10*/  LOP3.LUT R233, R233, 0xffffbfff, RZ, 0xc0, !PT ;  /* 0xffffbfffe9e97812 */ /* 0x000fe200078ec0ff */
[----:B------:R-:W-:Y:S01]  /*39e20*/  ULDC.64 UR22, c[0x0][0x228] ;  /* 0x00008a0000167ab9 */ /* 0x000fe20000000a00 */
[----:B------:R-:W-:Y:S02]  /*39e30*/  ULDC UR51, c[0x0][0x248] ;  /* 0x0000920000337ab9 */ /* 0x000fe40000000800 */
[----:B------:R-:W-:-:S04]  /*39e40*/  @P1 LOP3.LUT R233, R233, 0x4000, RZ, 0xfc, !PT ;  /* 0x00004000e9e91812 */ /* 0x000fc800078efcff */
[----:B------:R-:W-:-:S04]  /*39e50*/  LOP3.LUT R233, R233, 0xffffdfff, RZ, 0xc0, !PT ;  /* 0xffffdfffe9e97812 */ /* 0x000fc800078ec0ff */
[----:B------:R-:W-:Y:S02]  /*39e60*/  @P0 LOP3.LUT R233, R233, 0x2000, RZ, 0xfc, !PT ;  /* 0x00002000e9e90812 */ /* 0x000fe400078efcff */
[----:B------:R-:W-:-:S04]  /*39e70*/  ISETP.GE.AND P0, PT, R18, UR25, PT ;  /* 0x0000001912007c0c */ /* 0x000fc8000bf06270 */
[----:B------:R-:W-:Y:S02]  /*39e80*/  ISETP.LT.AND P3, PT, R3, UR36, !P0 ;  /* 0x0000002403007c0c */ /* 0x000fe4000c761270 */
        /* <DEDUP_REMOVED lines=15> */
[----:B------:R1:W-:Y:S01]  /*39f80*/  STL [R1+0x123c], R6 ;  /* 0x00123c0601007387 */ /* 0x0003e20000100800 */
[----:B------:R-:W-:Y:S01]  /*39f90*/  LOP3.LUT R233, R233, 0xfffffeff, RZ, 0xc0, !PT ;  /* 0xfffffeffe9e97812 */ /* 0x000fe200078ec0ff */
[----:B------:R-:W-:Y:S01]  /*39fa0*/  ULDC.64 UR28, c[0x0][0x228] ;  /* 0x00008a00001c7ab9 */ /* 0x000fe20000000a00 */
[----:B------:R-:W-:Y:S02]  /*39fb0*/  ISETP.LT.AND P3, PT, R3, UR40, !P0 ;  /* 0x0000002803007c0c */ /* 0x000fe4000c761270 */
[----:B------:R-:W-:Y:S01]  /*39fc0*/  ISETP.LT.AND P2, PT, R4, UR33, !P0 ;  /* 0x0000002104007c0c */ /* 0x000fe2000c741270 */
[----:B------:R-:W-:Y:S01]  /*39fd0*/  ULDC UR33, c[0x0][0x228] ;  /* 0x00008a0000217ab9 */ /* 0x000fe20000000800 */
[----:B------:R-:W-:Y:S01]  /*39fe0*/  ISETP.LT.AND P1, PT, R5, UR34, !P0 ;  /* 0x0000002205007c0c */ /* 0x000fe2000c721270 */
[----:B------:R-:W-:-:S08]  /*39ff0*/  ULDC UR34, c[0x0][0x228] ;  /* 0x00008a0000227ab9 */ /* 0x000fd00000000800 */
        /* <DEDUP_REMOVED lines=30> */
[----:B-1----:R-:W-:Y:S01]  /*3a1e0*/  VIADD R6, R6, UR26 ;  /* 0x0000001a06067c36 */ /* 0x002fe20008000000 */
[----:B------:R-:W-:Y:S01]  /*3a1f0*/  ULDC.64 UR26, c[0x0][0x228] ;  /* 0x00008a00001a7ab9 */ /* 0x000fe20000000a00 */
[----:B------:R-:W-:Y:S01]  /*3a200*/  LOP3.LUT R233, R233, 0xfffffffe, RZ, 0xc0, !PT ;  /* 0xfffffffee9e97812 */ /* 0x000fe200078ec0ff */
[----:B------:R-:W-:Y:S01]  /*3a210*/  ULDC.64 UR36, c[0x0][0x228] ;  /* 0x00008a0000247ab9 */ /* 0x000fe20000000a00 */
[----:B------:R-:W-:Y:S02]  /*3a220*/  ISETP.LT.AND P2, PT, R4, UR39, !P0 ;  /* 0x0000002704007c0c */ /* 0x000fe4000c741270 */
        /* <DEDUP_REMOVED lines=11> */
[----:B------:R1:W-:Y:S01]  /*3a2e0*/  STL [R1+0x12bc], R6 ;  /* 0x0012bc0601007387 */ /* 0x0003e20000100800 */
[----:B------:R-:W-:Y:S01]  /*3a2f0*/  @P3 LOP3.LUT R233, R233, 0x1, RZ, 0xfc, !PT ;  /* 0x00000001e9e93812 */ /* 0x000fe200078efcff */
[----:B------:R-:W-:Y:S01]  /*3a300*/  ULDC.64 UR40, c[0x0][0x228] ;  /* 0x00008a0000287ab9 */ /* 0x000fe20000000a00 */
[----:B------:R-:W-:Y:S02]  /*3a310*/  ISETP.LT.AND P3, PT, R3, UR28, !P0 ;  /* 0x0000001c03007c0c */ /* 0x000fe4000c761270 */
[----:B------:R-:W-:Y:S01]  /*3a320*/  ISETP.LT.AND P2, PT, R4, UR59, !P0 ;  /* 0x0000003b04007c0c */ /* 0x000fe2000c741270 */
[----:B------:R-:W-:Y:S01]  /*3a330*/  ULDC UR59, c[0x0][0x228] ;  /* 0x00008a00003b7ab9 */ /* 0x000fe20000000800 */
[----:B------:R-:W-:-:S02]  /*3a340*/  LOP3.LUT R232, R232, 0xefffffff, RZ, 0xc0, !PT ;  /* 0xefffffffe8e87812 */ /* 0x000fc400078ec0ff */
[----:B------:R-:W-:-:S07]  /*3a350*/  ISETP.LT.AND P1, PT, R5, UR43, !P0 ;  /* 0x0000002b05007c0c */ /* 0x000fce000c721270 */
[----:B------:R-:W-:-:S04]  /*3a360*/  @P3 LOP3.LUT R232, R232, 0x10000000, RZ, 0xfc, !PT ;  /* 0x10000000e8e83812 */ /* 0x000fc800078efcff */
[----:B------:R-:W-:-:S04]  /*3a370*/  LOP3.LUT R232, R232, 0xf7ffffff, RZ, 0xc0, !PT ;  /* 0xf7ffffffe8e87812 */ /* 0x000fc800078ec0ff */
[----:B------:R-:W-:Y:S02]  /*3a380*/  @P2 LOP3.LUT R232, R232, 0x8000000, RZ, 0xfc, !PT ;  /* 0x08000000e8e82812 */ /* 0x000fe400078efcff */
[----:B------:R-:W-:Y:S01]  /*3a390*/  ISETP.LT.AND P0, PT, R2, UR54, !P0 ;  /* 0x0000003602007c0c */ /* 0x000fe2000c701270 */
[----:B-1----:R-:W-:Y:S01]  /*3a3a0*/  VIADD R6, R6, UR32 ;  /* 0x0000002006067c36 */ /* 0x002fe20008000000 */
[----:B------:R-:W-:Y:S01]  /*3a3b0*/  LOP3.LUT R232, R232, 0xfbffffff, RZ, 0xc0, !PT ;  /* 0xfbffffffe8e87812 */ /* 0x000fe200078ec0ff */
[----:B------:R-:W-:Y:S01]  /*3a3c0*/  ULDC.64 UR32, c[0x0][0x228] ;  /* 0x00008a0000207ab9 */ /* 0x000fe20000000a00 */
[----:B------:R-:W-:Y:S01]  /*3a3d0*/  VIADD R31, R0, 0x43 ;  /* 0x00000043001f7836 */ /* 0x000fe20000000000 */
[----:B------:R-:W-:Y:S01]  /*3a3e0*/  ULDC.64 UR54, c[0x0][0x228] ;  /* 0x00008a0000367ab9 */ /* 0x000fe20000000a00 */
        /* <DEDUP_REMOVED lines=16> */
[----:B------:R-:W-:Y:S02]  /*3a4f0*/  @P2 LOP3.LUT R232, R232, 0x400000, RZ, 0xfc, !PT ;  /* 0x00400000e8e82812 */ /* 0x000fe400078efcff */
[----:B------:R-:W-:Y:S02]  /*3a500*/  ISETP.GE.AND P0, PT, R24, UR27, PT ;  /* 0x0000001b18007c0c */ /* 0x000fe4000bf06270 */
[----:B------:R-:W-:-:S04]  /*3a510*/  LOP3.LUT R232, R232, 0xffdfffff, RZ, 0xc0, !PT ;  /* 0xffdfffffe8e87812 */ /* 0x000fc800078ec0ff */
[----:B------:R-:W-:Y:S02]  /*3a520*/  @P1 LOP3.LUT R232, R232, 0x200000, RZ, 0xfc, !PT ;  /* 0x00200000e8e81812 */ /* 0x000fe400078efcff */
[----:B------:R-:W-:Y:S02]  /*3a530*/  ISETP.LT.AND P1, PT, R3, UR32, !P0 ;  /* 0x0000002003007c0c */ /* 0x000fe4000c721270 */
[----:B------:R-:W-:Y:S02]  /*3a540*/  ISETP.LT.AND P3, PT, R4, UR26, !P0 ;  /* 0x0000001a04007c0c */ /* 0x000fe4000c761270 */
[----:B------:R-:W-:Y:S02]  /*3a550*/  LOP3.LUT R232, R232, 0xffefffff, RZ, 0xc0, !PT ;  /* 0xffefffffe8e87812 */ /* 0x000fe400078ec0ff */
[----:B------:R-:W-:-:S07]  /*3a560*/  ISETP.LT.AND P2, PT, R5, UR24, !P0 ;  /* 0x0000001805007c0c */ /* 0x000fce000c741270 */
[----:B------:R-:W-:-:S04]  /*3a570*/  @P1 LOP3.LUT R232, R232, 0x100000, RZ, 0xfc, !PT ;  /* 0x00100000e8e81812 */ /* 0x000fc800078efcff */
[----:B------:R-:W-:-:S04]  /*3a580*/  LOP3.LUT R232, R232, 0xfff7ffff, RZ, 0xc0, !PT ;  /* 0xfff7ffffe8e87812 */ /* 0x000fc800078ec0ff */
[----:B------:R-:W-:Y:S02]  /*3a590*/  @P3 LOP3.LUT R232, R232, 0x80000, RZ, 0xfc, !PT ;  /* 0x00080000e8e83812 */ /* 0x000fe400078efcff */
[----:B------:R-:W-:Y:S02]  /*3a5a0*/  ISETP.LT.AND P1, PT, R2, UR59, !P0 ;  /* 0x0000003b02007c0c */ /* 0x000fe4000c721270 */
        /* <DEDUP_REMOVED lines=27> */
[----:B------:R-:W-:Y:S01]  /*3a760*/  @P2 LOP3.LUT R232, R232, 0x400, RZ, 0xfc, !PT ;  /* 0x00000400e8e82812 */ /* 0x000fe200078efcff */
[----:B------:R1:W-:Y:S01]  /*3a770*/  STL [R1+0x1328], R6 ;  /* 0x0013280601007387 */ /* 0x0003e20000100800 */
[----:B------:R-:W-:Y:S02]  /*3a780*/  ISETP.GE.AND P0, PT, R27, UR33, PT ;  /* 0x000000211b007c0c */ /* 0x000fe4000bf06270 */
[----:B------:R-:W-:-:S04]  /*3a790*/  LOP3.LUT R232, R232, 0xfffffdff, RZ, 0xc0, !PT ;  /* 0xfffffdffe8e87812 */ /* 0x000fc800078ec0ff */
[----:B------:R-:W-:Y:S01]  /*3a7a0*/  @P1 LOP3.LUT R232, R232, 0x200, RZ, 0xfc, !PT ;  /* 0x00000200e8e81812 */ /* 0x000fe200078efcff */
[----:B-1----:R-:W-:Y:S01]  /*3a7b0*/  VIADD R6, R6, UR38 ;  /* 0x0000002606067c36 */ /* 0x002fe20008000000 */
[----:B------:R-:W-:Y:S02]  /*3a7c0*/  ULDC.64 UR38, c[0x0][0x228] ;  /* 0x00008a0000267ab9 */ /* 0x000fe40000000a00 */
        /* <DEDUP_REMOVED lines=24> */
[----:B------:R-:W-:Y:S02]  /*3a950*/  LOP3.LUT R232, R232, 0xfffffffd, RZ, 0xc0, !PT ;  /* 0xfffffffde8e87812 */ /* 0x000fe400078ec0ff */
[----:B------:R-:W-:Y:S02]  /*3a960*/  ISETP.LT.AND P3, PT, R4, UR20, !P0 ;  /* 0x0000001404007c0c */ /* 0x000fe4000c761270 */
[----:B------:R-:W-:Y:S02]  /*3a970*/  @P1 LOP3.LUT R232, R232, 0x2, RZ, 0xfc, !PT ;  /* 0x00000002e8e81812 */ /* 0x000fe400078efcff */
[----:B------:R-:W-:-:S02]  /*3a980*/  ISETP.LT.AND P1, PT, R3, UR40, !P0 ;  /* 0x0000002803007c0c */ /* 0x000fc4000c721270 */
[----:B------:R-:W-:Y:S02]  /*3a990*/  ISETP.LT.AND P2, PT, R5, UR16, !P0 ;  /* 0x0000001005007c0c */ /* 0x000fe4000c741270 */
[----:B------:R-:W-:Y:S01]  /*3a9a0*/  LOP3.LUT R232, R232, 0xfffffffe, RZ, 0xc0, !PT ;  /* 0xfffffffee8e87812 */ /* 0x000fe200078ec0ff */
[----:B------:R1:W-:Y:S04]  /*3a9b0*/  STL [R1+0x132c], R6 ;  /* 0x00132c0601007387 */ /* 0x0003e80000100800 */
[----:B------:R-:W-:-:S04]  /*3a9c0*/  @P3 LOP3.LUT R220, R220, 0x20000000, RZ, 0xfc, !PT ;  /* 0x20000000dcdc3812 */ /* 0x000fc800078efcff */
[----:B------:R-:W-:Y:S01]  /*3a9d0*/  @P1 LOP3.LUT R232, R232, 0x1, RZ, 0xfc, !PT ;  /* 0x00000001e8e81812 */ /* 0x000fe200078efcff */
[----:B-1----:R-:W-:Y:S01]  /*3a9e0*/  VIADD R6, R6, UR42 ;  /* 0x0000002a06067c36 */ /* 0x002fe20008000000 */
[----:B------:R-:W-:Y:S01]  /*3a9f0*/  ISETP.LT.AND P1, PT, R2, UR15, !P0 ;  /* 0x0000000f02007c0c */ /* 0x000fe2000c721270 */
[----:B------:R-:W-:Y:S01]  /*3aa00*/  ULDC.64 UR42, c[0x0][0x228] ;  /* 0x00008a00002a7ab9 */ /* 0x000fe20000000a00 */
[----:B------:R-:W-:Y:S02]  /*3aa10*/  LOP3.LUT R220, R220, 0xefffffff, RZ, 0xc0, !PT ;  /* 0xefffffffdcdc7812 */ /* 0x000fe400078ec0ff */
[----:B------:R1:W-:Y:S01]  /*3aa20*/  STL [R1+0x1390], R6 ;  /* 0x0013900601007387 */ /* 0x0003e20000100800 */
[----:B------:R-:W-:Y:S02]  /*3aa30*/  ISETP.GE.AND P0, PT, R30, UR39, PT ;  /* 0x000000271e007c0c */ /* 0x000fe4000bf06270 */
[----:B------:R-:W-:Y:S02]  /*3aa40*/  @P2 LOP3.LUT R220, R220, 0x10000000, RZ, 0xfc, !PT ;  /* 0x10000000dcdc2812 */ /* 0x000fe400078efcff */
[----:B------:R-:W-:Y:S01]  /*3aa50*/  ISETP.LT.AND P3, PT, R3, UR42, !P0 ;  /* 0x0000002a03007c0c */ /* 0x000fe2000c761270 */
[----:B-1----:R-:W-:Y:S01]  /*3aa60*/  VIADD R6, R6, UR19 ;  /* 0x0000001306067c36 */ /* 0x002fe20008000000 */
[----:B------:R-:W-:-:S04]  /*3aa70*/  LOP3.LUT R220, R220, 0xf7ffffff, RZ, 0xc0, !PT ;  /* 0xf7ffffffdcdc7812 */ /* 0x000fc800078ec0ff */
[----:B------:R1:W-:Y:S01]  /*3aa80*/  STL [R1+0x1394], R6 ;  /* 0x0013940601007387 */ /* 0x0003e20000100800 */
[----:B------:R-:W-:Y:S02]  /*3aa90*/  @P1 LOP3.LUT R220, R220, 0x8000000, RZ, 0xfc, !PT ;  /* 0x08000000dcdc1812 */ /* 0x000fe400078efcff */
[----:B------:R-:W-:Y:S01]  /*3aaa0*/  ISETP.LT.AND P2, PT, R4, UR21, !P0 ;  /* 0x0000001504007c0c */ /* 0x000fe2000c741270 */
[----:B-1----:R-:W-:Y:S01]  /*3aab0*/  VIADD R6, R6, UR17 ;  /* 0x0000001106067c36 */ /* 0x002fe20008000000 */
[----:B------:R-:W-:-:S04]  /*3aac0*/  LOP3.LUT R220, R220, 0xfbffffff, RZ, 0xc0, !PT ;  /* 0xfbffffffdcdc7812 */ /* 0x000fc800078ec0ff */
[----:B------:R1:W-:Y:S01]  /*3aad0*/  STL [R1+0x13f0], R6 ;  /* 0x0013f00601007387 */ /* 0x0003e20000100800 */
[----:B------:R-:W-:Y:S01]  /*3aae0*/  @P3 LOP3.LUT R220, R220, 0x4000000, RZ, 0xfc, !PT ;  /* 0x04000000dcdc3812 */ /* 0x000fe200078efcff */
[----:B-1----:R-:W-:Y:S01]  /*3aaf0*/  VIADD R6, R6, UR13 ;  /* 0x0000000d06067c36 */ /* 0x002fe20008000000 */
[----:B------:R-:W-:-:S04]  /*3ab00*/  ISETP.LT.AND P1, PT, R5, UR18, !P0 ;  /* 0x0000001205007c0c */ /* 0x000fc8000c721270 */
[----:B------:R1:W-:Y:S01]  /*3ab10*/  STL [R1+0x13f4], R6 ;  /* 0x0013f40601007387 */ /* 0x0003e20000100800 */
[----:B------:R-:W-:Y:S01]  /*3ab20*/  LOP3.LUT R220, R220, 0xfdffffff, RZ, 0xc0, !PT ;  /* 0xfdffffffdcdc7812 */ /* 0x000fe200078ec0ff */
[----:B-1----:R-:W-:-:S03]  /*3ab30*/  VIADD R6, R6, UR48 ;  /* 0x0000003006067c36 */ /* 0x002fc60008000000 */
[----:B------:R-:W-:Y:S02]  /*3ab40*/  @P2 LOP3.LUT R220, R220, 0x2000000, RZ, 0xfc, !PT ;  /* 0x02000000dcdc2812 */ /* 0x000fe400078efcff */
[----:B------:R1:W-:Y:S02]  /*3ab50*/  STL [R1+0x1458], R6 ;  /* 0x0014580601007387 */ /* 0x0003e40000100800 */
[----:B------:R-:W-:Y:S02]  /*3ab60*/  LOP3.LUT R220, R220, 0xfeffffff, RZ, 0xc0, !PT ;  /* 0xfeffffffdcdc7812 */ /* 0x000fe400078ec0ff */
[----:B------:R-:W-:Y:S01]  /*3ab70*/  ISETP.LT.AND P0, PT, R2, UR11, !P0 ;  /* 0x0000000b02007c0c */ /* 0x000fe2000c701270 */
[----:B-1----:R-:W-:Y:S01]  /*3ab80*/  VIADD R6, R6, UR49 ;  /* 0x0000003106067c36 */ /* 0x002fe20008000000 */
[----:B------:R-:W-:-:S04]  /*3ab90*/  @P1 LOP3.LUT R220, R220, 0x1000000, RZ, 0xfc, !PT ;  /* 0x01000000dcdc1812 */ /* 0x000fc800078efcff */
[----:B------:R1:W-:Y:S01]  /*3aba0*/  STL [R1+0x145c], R6 ;  /* 0x00145c0601007387 */ /* 0x0003e20000100800 */
[----:B------:R-:W-:Y:S01]  /*3abb0*/  ISETP.GE.AND P1, PT, R117, UR23, PT ;  /* 0x0000001775007c0c */ /* 0x000fe2000bf26270 */
[----:B-1----:R-:W-:-:S03]  /*3abc0*/  VIADD R6, R6, UR50 ;  /* 0x0000003206067c36 */ /* 0x002fc60008000000 */
[----:B------:R-:W-:Y:S02]  /*3abd0*/  ISETP.LT.AND P4, PT, R5, UR8, !P1 ;  /* 0x0000000805007c0c */ /* 0x000fe4000cf81270 */
[----:B------:R1:W-:Y:S01]  /*3abe0*/  STL [R1+0x14c0], R6 ;  /* 0x0014c00601007387 */ /* 0x0003e20000100800 */
[----:B------:R-:W-:Y:S01]  /*3abf0*/  LOP3.LUT R220, R220, 0xff7fffff, RZ, 0xc0, !PT ;  /* 0xff7fffffdcdc7812 */ /* 0x000fe200078ec0ff */
[----:B-1----:R-:W-:-:S03]  /*3ac00*/  VIADD R6, R6, UR51 ;  /* 0x0000003306067c36 */ /* 0x002fc60008000000 */
[----:B------:R-:W-:Y:S02]  /*3ac10*/  @P0 LOP3.LUT R220, R220, 0x800000, RZ, 0xfc, !PT ;  /* 0x00800000dcdc0812 */ /* 0x000fe400078efcff */
[----:B------:R1:W-:Y:S02]  /*3ac20*/  STL [R1+0x14c4], R6 ;  /* 0x0014c40601007387 */ /* 0x0003e40000100800 */
[----:B------:R-:W-:Y:S01]  /*3ac30*/  LOP3.LUT R220, R220, 0x7fffffff, RZ, 0xc0, !PT ;  /* 0x7fffffffdcdc7812 */ /* 0x000fe200078ec0ff */
[----:B-1----:R-:W-:Y:S01]  /*3ac40*/  VIADD R6, R6, UR52 ;  /* 0x0000003406067c36 */ /* 0x002fe20008000000 */
[----:B------:R-:W-:-:S04]  /*3ac50*/  ISETP.GE.AND P0, PT, R31, UR47, PT ;  /* 0x0000002f1f007c0c */ /* 0x000fc8000bf06270 */
[----:B------:R1:W-:Y:S01]  /*3ac60*/  STL [R1+0x20b0], R6 ;  /* 0x0020b00601007387 */ /* 0x0003e20000100800 */
[----:B------:R-:W-:Y:S02]  /*3ac70*/  ISETP.LT.AND P3, PT, R2, UR6, !P1 ;  /* 0x0000000602007c0c */ /* 0x000fe4000cf61270 */
[----:B------:R-:W-:Y:S02]  /*3ac80*/  @P4 LOP3.LUT R220, R220, 0x80000000, RZ, 0xfc, !PT ;  /* 0x80000000dcdc4812 */ /* 0x000fe400078efcff */
[----:B------:R-:W-:Y:S02]  /*3ac90*/  ISETP.LT.AND P2, PT, R3, UR54, !P0 ;  /* 0x0000003603007c0c */ /* 0x000fe4000c741270 */
[----:B------:R-:W-:Y:S01]  /*3aca0*/  LOP3.LUT R220, R220, 0xffbfffff, RZ, 0xc0, !PT ;  /* 0xffbfffffdcdc7812 */ /* 0x000fe200078ec0ff */
[----:B0-----:R-:W-:-:S03]  /*3acb0*/  IMAD.SHL.U32 R171, R170, 0x10, RZ ;  /* 0x00000010aaab7824 */ /* 0x001fc600078e00ff */
[----:B------:R-:W-:Y:S01]  /*3acc0*/  LOP3.LUT R220, R220, 0xbfffffff, RZ, 0xc0, !PT ;  /* 0xbfffffffdcdc7812 */ /* 0x000fe200078ec0ff */
[----:B------:R-:W-:-:S03]  /*3acd0*/  IMAD.SHL.U32 R170, R170, 0x40, RZ ;  /* 0x00000040aaaa7824 */ /* 0x000fc600078e00ff */
[----:B------:R-:W-:Y:S02]  /*3ace0*/  @P3 LOP3.LUT R220, R220, 0x40000000, RZ, 0xfc, !PT ;  /* 0x40000000dcdc3812 */ /* 0x000fe400078efcff */
[----:B------:R-:W-:Y:S02]  /*3acf0*/  LOP3.LUT R171, R171, 0xf0, RZ, 0xc0, !PT ;  /* 0x000000f0abab7812 */ /* 0x000fe400078ec0ff */
[----:B------:R-:W-:Y:S02]  /*3ad00*/  LOP3.LUT R170, R170, 0x400, RZ, 0xc0, !PT ;  /* 0x00000400aaaa7812 */ /* 0x000fe400078ec0ff */
[----:B------:R-:W-:Y:S02]  /*3ad10*/  ISETP.GE.AND P6, PT, R2, UR22, PT ;  /* 0x0000001602007c0c */ /* 0x000fe4000bfc6270 */
[----:B------:R-:W-:Y:S01]  /*3ad20*/  @P2 LOP3.LUT R220, R220, 0x400000, RZ, 0xfc, !PT ;  /* 0x00400000dcdc2812 */ /* 0x000fe200078efcff */
[----:B------:R-:W2:Y:S01]  /*3ad30*/  LDL.LU R211, [R1+0x48] ;  /* 0x0000480001d37983 */ /* 0x000ea20000300800 */
[----:B------:R-:W-:Y:S01]  /*3ad40*/  IADD3 R7, R170, UR4, R171 ;  /* 0x00000004aa077c10 */ /* 0x000fe2000fffe0ab */
[----:B------:R-:W-:Y:S01]  /*3ad50*/  ULDC.64 UR52, c[0x0][0x228] ;  /* 0x00008a0000347ab9 */ /* 0x000fe20000000a00 */
[----:B------:R-:W-:Y:S01]  /*3ad60*/  ULDC.64 UR38, c[0x0][0x228] ;  /* 0x00008a0000267ab9 */ /* 0x000fe20000000a00 */
[----:B------:R-:W2:Y:S01]  /*3ad70*/  LDL.LU R209, [R1+0x474] ;  /* 0x0004740001d17983 */ /* 0x000ea20000300800 */
[----:B------:R-:W-:Y:S01]  /*3ad80*/  ULDC.64 UR32, c[0x0][0x228] ;  /* 0x00008a0000207ab9 */ /* 0x000fe20000000a00 */
[----:B-1----:R-:W0:Y:S01]  /*3ad90*/  S2R R6, SR_TID.X ;  /* 0x0000000000067919 */ /* 0x002e220000002100 */
[----:B------:R-:W-:Y:S01]  /*3ada0*/  BAR.SYNC.DEFER_BLOCKING 0x0 ;  /* 0x0000000000007b1d */ /* 0x000fe20000010000 */
[----:B------:R-:W-:-:S05]  /*3adb0*/  LOP3.LUT R222, R222, 0xffffdfff, RZ, 0xc0, !PT ;  /* 0xffffdfffdede7812 */ /* 0x000fca00078ec0ff */
[----:B------:R-:W-:Y:S01]  /*3adc0*/  ULDC.64 UR30, c[0x0][0x228] ;  /* 0x00008a00001e7ab9 */ /* 0x000fe20000000a00 */
[----:B------:R-:W-:Y:S01]  /*3add0*/  ULDC.64 UR26, c[0x0][0x228] ;  /* 0x00008a00001a7ab9 */ /* 0x000fe20000000a00 */
[----:B------:R-:W3:Y:S01]  /*3ade0*/  LDL.LU R210, [R1+0x44] ;  /* 0x0000440001d27983 */ /* 0x000ee20000300800 */
[----:B------:R-:W-:Y:S01]  /*3adf0*/  ULDC.64 UR50, c[0x0][0x228] ;  /* 0x00008a0000327ab9 */ /* 0x000fe20000000a00 */
[----:B------:R-:W-:Y:S01]  /*3ae00*/  ULDC.64 UR24, c[0x0][0x228] ;  /* 0x00008a0000187ab9 */ /* 0x000fe20000000a00 */
[----:B------:R-:W-:Y:S01]  /*3ae10*/  ULDC.64 UR36, c[0x0][0x228] ;  /* 0x00008a0000247ab9 */ /* 0x000fe20000000a00 */
[----:B------:R-:W3:Y:S01]  /*3ae20*/  LDL.LU R208, [R1+0x4b0] ;  /* 0x0004b00001d07983 */ /* 0x000ee20000300800 */
[----:B------:R-:W-:Y:S01]  /*3ae30*/  ULDC.64 UR34, c[0x0][0x228] ;  /* 0x00008a0000227ab9 */ /* 0x000fe20000000a00 */
[----:B------:R-:W-:Y:S01]  /*3ae40*/  ULDC.64 UR28, c[0x0][0x228] ;  /* 0x00008a00001c7ab9 */ /* 0x000fe20000000a00 */
[----:B------:R-:W-:Y:S01]  /*3ae50*/  ULDC.64 UR22, c[0x0][0x228] ;  /* 0x00008a0000167ab9 */ /* 0x000fe20000000a00 */
[----:B------:R-:W4:Y:S01]  /*3ae60*/  LDL.LU R199, [R1+0x2c] ;  /* 0x00002c0001c77983 */ /* 0x000f220000300800 */
[----:B------:R-:W-:Y:S01]  /*3ae70*/  ULDC.64 UR20, c[0x0][0x228] ;  /* 0x00008a0000147ab9 */ /* 0x000fe20000000a00 */
[----:B------:R-:W-:Y:S01]  /*3ae80*/  LOP3.LUT R220, R220, 0xffdfffff, RZ, 0xc0, !PT ;  /* 0xffdfffffdcdc7812 */ /* 0x000fe200078ec0ff */
[----:B------:R-:W-:Y:S01]  /*3ae90*/  ULDC.64 UR48, c[0x0][0x228] ;  /* 0x00008a0000307ab9 */ /* 0x000fe20000000a00 */
[----:B------:R-:W4:Y:S01]  /*3aea0*/  LDL.LU R196, [R1+0x4bc] ;  /* 0x0004bc0001c47983 */ /* 0x000f220000300800 */
[----:B------:R-:W-:Y:S01]  /*3aeb0*/  ULDC.64 UR18, c[0x0][0x228] ;  /* 0x00008a0000127ab9 */ /* 0x000fe20000000a00 */
[----:B------:R-:W-:Y:S01]  /*3aec0*/  ULDC.64 UR16, c[0x0][0x228] ;  /* 0x00008a0000107ab9 */ /* 0x000fe20000000a00 */
[----:B------:R-:W-:Y:S01]  /*3aed0*/  ULDC.64 UR14, c[0x0][0x228] ;  /* 0x00008a00000e7ab9 */ /* 0x000fe20000000a00 */
[----:B------:R-:W4:Y:S01]  /*3aee0*/  LDL.LU R251, [R1+0x718] ;  /* 0x0007180001fb7983 */ /* 0x000f220000300800 */
[----:B------:R-:W-:Y:S01]  /*3aef0*/  ULDC.64 UR12, c[0x0][0x228] ;  /* 0x00008a00000c7ab9 */ /* 0x000fe20000000a00 */
[----:B------:R-:W-:Y:S01]  /*3af00*/  ULDC.64 UR10, c[0x0][0x228] ;  /* 0x00008a00000a7ab9 */ /* 0x000fe20000000a00 */
[----:B------:R-:W-:Y:S01]  /*3af10*/  ULDC.64 UR8, c[0x0][0x228] ;  /* 0x00008a0000087ab9 */ /* 0x000fe20000000a00 */
[----:B------:R-:W4:Y:S01]  /*3af20*/  LDL.LU R195, [R1+0x714] ;  /* 0x0007140001c37983 */ /* 0x000f220000300800 */
[----:B------:R-:W-:Y:S01]  /*3af30*/  ULDC.64 UR6, c[0x0][0x228] ;  /* 0x00008a0000067ab9 */ /* 0x000fe20000000a00 */
[----:B------:R-:W-:Y:S01]  /*3af40*/  ULDC UR59, c[0x0][0x228] ;  /* 0x00008a00003b7ab9 */ /* 0x000fe20000000800 */
[----:B------:R-:W-:Y:S01]  /*3af50*/  ULDC UR60, c[0x0][0x228] ;  /* 0x00008a00003c7ab9 */ /* 0x000fe20000000800 */
[----:B------:R-:W4:Y:S01]  /*3af60*/  LDL.LU R194, [R1+0x6d0] ;  /* 0x0006d00001c27983 */ /* 0x000f220000300800 */
[----:B------:R-:W-:Y:S01]  /*3af70*/  ULDC UR61, c[0x0][0x228] ;  /* 0x00008a00003d7ab9 */ /* 0x000fe20000000800 */
        /* <DEDUP_REMOVED lines=8> */
[----:B------:R-:W-:Y:S01]  /*3b000*/  VIADD R219, R0, 0x3d ;  /* 0x0000003d00db7836 */ /* 0x000fe20000000000 */
[----:B------:R-:W-:Y:S01]  /*3b010*/  ULDC.64 UR46, c[0x0][0x228] ;  /* 0x00008a00002e7ab9 */ /* 0x000fe20000000a00 */
        /* <DEDUP_REMOVED lines=12> */
[----:B0-----:R-:W-:-:S03]  /*3b0e0*/  LOP3.LUT R6, R6, 0x60, RZ, 0xc0, !PT ;  /* 0x0000006006067812 */ /* 0x001fc600078ec0ff */
[----:B------:R-:W-:Y:S02]  /*3b0f0*/  STL [R1+0x20c0], R11 ;  /* 0x0020c00b01007387 */ /* 0x000fe40000100800 */
[----:B------:R-:W-:Y:S02]  /*3b100*/  IMAD R7, R6, 0x8, R7 ;  /* 0x0000000806077824 */ /* 0x000fe400078e0207 */
[----:B------:R2:W-:Y:S04]  /*3b110*/  STL [R1+0x20bc], R10 ;  /* 0x0020bc0a01007387 */ /* 0x0005e80000100800 */
[----:B------:R3:W-:Y:S04]  /*3b120*/  STL [R1+0x20b8], R9 ;  /* 0x0020b80901007387 */ /* 0x0007e80000100800 */
[----:B------:R4:W-:Y:S01]  /*3b130*/  STL [R1+0x20b4], R8 ;  /* 0x0020b40801007387 */ /* 0x0009e20000100800 */
[----:B--2---:R-:W-:-:S05]  /*3b140*/  PRMT R10, R209, 0x5410, R211 ;  /* 0x00005410d10a7816 */ /* 0x004fca00000000d3 */
[----:B------:R-:W-:Y:S01]  /*3b150*/  STL [R1+0x4a0], R10 ;  /* 0x0004a00a01007387 */ /* 0x000fe20000100800 */
[----:B---3--:R-:W-:-:S05]  /*3b160*/  PRMT R9, R208, 0x5410, R210 ;  /* 0x00005410d0097816 */ /* 0x008fca00000000d2 */
[----:B------:R0:W-:Y:S01]  /*3b170*/  STL [R1+0x4b0], R9 ;  /* 0x0004b00901007387 */ /* 0x0001e20000100800 */
[----:B----4-:R-:W-:Y:S02]  /*3b180*/  PRMT R8, R196, 0x5410, R199 ;  /* 0x00005410c4087816 */ /* 0x010fe400000000c7 */
[----:B------:R-:W-:-:S03]  /*3b190*/  LOP3.LUT R20, R251, 0xffff, RZ, 0xc0, !PT ;  /* 0x0000fffffb147812 */ /* 0x000fc600078ec0ff */
[----:B------:R1:W-:Y:S04]  /*3b1a0*/  STL [R1+0x4bc], R8 ;  /* 0x0004bc0801007387 */ /* 0x0003e80000100800 */
[----:B------:R-:W2:Y:S04]  /*3b1b0*/  LDL.LU R196, [R1+0x6d4] ;  /* 0x0006d40001c47983 */ /* 0x000ea80000300800 */
[----:B------:R-:W3:Y:S01]  /*3b1c0*/  LDL.LU R251, [R1+0x5c8] ;  /* 0x0005c80001fb7983 */ /* 0x000ee20000300800 */
[----:B------:R-:W-:Y:S02]  /*3b1d0*/  LOP3.LUT R21, R195, 0xffff, RZ, 0xc0, !PT ;  /* 0x0000ffffc3157812 */ /* 0x000fe400078ec0ff */
[----:B------:R-:W-:Y:S01]  /*3b1e0*/  LOP3.LUT R22, R194, 0xffff, RZ, 0xc0, !PT ;  /* 0x0000ffffc2167812 */ /* 0x000fe200078ec0ff */
[----:B------:R-:W4:Y:S04]  /*3b1f0*/  LDL.LU R199, [R1+0x5c4] ;  /* 0x0005c40001c77983 */ /* 0x000f280000300800 */
[----:B------:R-:W4:Y:S04]  /*3b200*/  LDL.LU R195, [R1+0x5c0] ;  /* 0x0005c00001c37983 */ /* 0x000f280000300800 */
[----:B------:R-:W4:Y:S01]  /*3b210*/  LDL.LU R194, [R1+0x5b0] ;  /* 0x0005b00001c27983 */ /* 0x000f220000300800 */
[----:B------:R-:W-:-:S02]  /*3b220*/  LOP3.LUT R23, R207, 0xffff, RZ, 0xc0, !PT ;  /* 0x0000ffffcf177812 */ /* 0x000fc400078ec0ff */
[----:B------:R-:W-:Y:S02]  /*3b230*/  PRMT R16, R205, 0x4210, R20 ;  /* 0x00004210cd107816 */ /* 0x000fe40000000014 */
[----:B------:R-:W-:Y:S02]  /*3b240*/  PRMT R17, R206, 0x4210, R21 ;  /* 0x00004210ce117816 */ /* 0x000fe40000000015 */
[----:B------:R-:W-:Y:S02]  /*3b250*/  PRMT R18, R204, 0x4210, R22 ;  /* 0x00004210cc127816 */ /* 0x000fe40000000016 */
[----:B------:R-:W-:Y:S02]  /*3b260*/  PRMT R19, R203, 0x4210, R23 ;  /* 0x00004210cb137816 */ /* 0x000fe40000000017 */
[----:B0-----:R-:W-:-:S05]  /*3b270*/  PRMT R9, R201, 0x5410, R202 ;  /* 0x00005410c9097816 */ /* 0x001fca00000000ca */
[----:B------:R-:W-:Y:S01]  /*3b280*/  STL [R1+0x4e0], R9 ;  /* 0x0004e00901007387 */ /* 0x000fe20000100800 */
[----:B-1----:R-:W-:Y:S02]  /*3b290*/  PRMT R8, R198, 0x5410, R200 ;  /* 0x00005410c6087816 */ /* 0x002fe400000000c8 */
[----:B------:R-:W-:Y:S02]  /*3b2a0*/  PRMT R6, R192, 0x5410, R193 ;  /* 0x00005410c0067816 */ /* 0x000fe400000000c1 */
[----:B------:R-:W4:Y:S04]  /*3b2b0*/  LDL.LU R193, [R1+0x730] ;  /* 0x0007300001c17983 */ /* 0x000f280000300800 */
[----:B------:R-:W-:Y:S04]  /*3b2c0*/  STL [R1+0x4f0], R8 ;  /* 0x0004f00801007387 */ /* 0x000fe80000100800 */
[----:B------:R-:W4:Y:S01]  /*3b2d0*/  LDL.LU R192, [R1+0x72c] ;  /* 0x00072c0001c07983 */ /* 0x000f220000300800 */
[----:B------:R-:W-:-:S02]  /*3b2e0*/  LOP3.LUT R24, R197, 0xffff, RZ, 0xc0, !PT ;  /* 0x0000ffffc5187812 */ /* 0x000fc400078ec0ff */
[----:B------:R-:W-:Y:S01]  /*3b2f0*/  LOP3.LUT R26, R190, 0xffff, RZ, 0xc0, !PT ;  /* 0x0000ffffbe1a7812 */ /* 0x000fe200078ec0ff */
[----:B------:R0:W-:Y:S01]  /*3b300*/  STL [R1+0x4f4], R6 ;  /* 0x0004f40601007387 */ /* 0x0001e20000100800 */
[----:B------:R-:W-:Y:S02]  /*3b310*/  LOP3.LUT R25, R191, 0xffff, RZ, 0xc0, !PT ;  /* 0x0000ffffbf197812 */ /* 0x000fe400078ec0ff */
[----:B------:R-:W-:Y:S01]  /*3b320*/  PRMT R20, R120, 0x5210, R20 ;  /* 0x0000521078147816 */ /* 0x000fe20000000014 */
[----:B------:R-:W1:Y:S01]  /*3b330*/  S2R R190, SR_TID.X ;  /* 0x0000000000be7919 */ /* 0x000e620000002100 */
[----:B------:R-:W-:Y:S02]  /*3b340*/  PRMT R21, R121, 0x5210, R21 ;  /* 0x0000521079157816 */ /* 0x000fe40000000015 */
[----:B------:R-:W-:Y:S01]  /*3b350*/  PRMT R22, R119, 0x5210, R22 ;  /* 0x0000521077167816 */ /* 0x000fe20000000016 */
[----:B------:R-:W4:Y:S01]  /*3b360*/  LDL.LU R198, [R1+0x6e0] ;  /* 0x0006e00001c67983 */ /* 0x000f220000300800 */
[----:B------:R-:W-:-:S03]  /*3b370*/  PRMT R23, R118, 0x5210, R23 ;  /* 0x0000521076177816 */ /* 0x000fc60000000017 */
[----:B------:R-:W4:Y:S04]  /*3b380*/  LDL.LU R197, [R1+0x6dc] ;  /* 0x0006dc0001c57983 */ /* 0x000f280000300800 */
[----:B------:R-:W4:Y:S04]  /*3b390*/  LDL.LU R191, [R1+0x5e0] ;  /* 0x0005e00001bf7983 */ /* 0x000f280000300800 */
[----:B------:R3:W-:Y:S01]  /*3b3a0*/  STSM.16.M88.4 [R7], R16 ;  /* 0x0000001007007844 */ /* 0x0007e20000000200 */
[----:B-1----:R-:W-:-:S04]  /*3b3b0*/  LOP3.LUT R190, R190, 0x7f, RZ, 0xc0, !PT ;  /* 0x0000007fbebe7812 */ /* 0x002fc800078ec0ff */
[----:B0-----:R-:W-:Y:S01]  /*3b3c0*/  LEA R6, R190, UR4, 0x4 ;  /* 0x00000004be067c11 */ /* 0x001fe2000f8e20ff */
[----:B------:R-:W-:Y:S06]  /*3b3d0*/  BAR.SYNC.DEFER_BLOCKING 0x0 ;  /* 0x0000000000007b1d */ /* 0x000fec0000010000 */
[----:B------:R-:W-:Y:S01]  /*3b3e0*/  ULDC.64 UR4, c[0x0][0x228] ;  /* 0x00008a0000047ab9 */ /* 0x000fe20000000a00 */
[----:B------:R-:W0:Y:S01]  /*3b3f0*/  LDS.128 R8, [R6] ;  /* 0x0000000006087984 */ /* 0x000e220000000c00 */
[----:B------:R-:W-:Y:S01]  /*3b400*/  BAR.SYNC.DEFER_BLOCKING 0x0 ;  /* 0x0000000000007b1d */ /* 0x000fe20000010000 */
[----:B--2---:R-:W-:-:S05]  /*3b410*/  LOP3.LUT R27, R196, 0xffff, RZ, 0xc0, !PT ;  /* 0x0000ffffc41b7812 */ /* 0x004fca00078ec0ff */
[----:B------:R-:W2:Y:S01]  /*3b420*/  LDL.LU R196, [R1+0x5dc] ;  /* 0x0005dc0001c47983 */ /* 0x000ea20000300800 */
[----:B---3--:R-:W-:-:S03]  /*3b430*/  PRMT R16, R251, 0x4210, R24 ;  /* 0x00004210fb107816 */ /* 0x008fc60000000018 */
[----:B------:R-:W3:Y:S04]  /*3b440*/  LDL.LU R251, [R1+0x5d4] ;  /* 0x0005d40001fb7983 */ /* 0x000ee80000300800 */
[----:B------:R-:W2:Y:S04]  /*3b450*/  LDL.LU R190, [R1+0x5d0] ;  /* 0x0005d00001be7983 */ /* 0x000ea80000300800 */
[----:B------:R1:W-:Y:S04]  /*3b460*/  STSM.16.M88.4 [R7], R20 ;  /* 0x0000001407007844 */ /* 0x0003e80000000200 */
[----:B0-----:R-:W-:Y:S04]  /*3b470*/  STL.64 [R1+0x50], R8 ;  /* 0x0000500801007387 */ /* 0x001fe80000100a00 */
[----:B------:R-:W-:Y:S01]  /*3b480*/  STL.64 [R1+0x58], R10 ;  /* 0x0000580a01007387 */ /* 0x000fe20000100a00 */
[----:B------:R-:W-:Y:S01]  /*3b490*/  BAR.SYNC.DEFER_BLOCKING 0x0 ;  /* 0x0000000000007b1d */ /* 0x000fe20000010000 */
[----:B----4-:R-:W-:-:S02]  /*3b4a0*/  PRMT R17, R199, 0x4210, R25 ;  /* 0x00004210c7117816 */ /* 0x010fc40000000019 */
[----:B------:R-:W-:Y:S02]  /*3b4b0*/  PRMT R18, R195, 0x4210, R26 ;  /* 0x00004210c3127816 */ /* 0x000fe4000000001a */
[----:B------:R-:W-:Y:S01]  /*3b4c0*/  PRMT R19, R194, 0x4210, R27 ;  /* 0x00004210c2137816 */ /* 0x000fe2000000001b */
[----:B------:R-:W4:Y:S04]  /*3b4d0*/  LDL.LU R195, [R1+0x740] ;  /* 0x0007400001c37983 */ /* 0x000f280000300800 */
[----:B------:R-:W4:Y:S04]  /*3b4e0*/  LDL.LU R194, [R1+0x73c] ;  /* 0x00073c0001c27983 */ /* 0x000f280000300800 */
[----:B------:R-:W0:Y:S01]  /*3b4f0*/  LDS.128 R8, [R6] ;  /* 0x0000000006087984 */ /* 0x000e220000000c00 */
[----:B------:R-:W-:Y:S01]  /*3b500*/  BAR.SYNC.DEFER_BLOCKING 0x0 ;  /* 0x0000000000007b1d */ /* 0x000fe20000010000 */
[----:B-1----:R-:W-:-:S02]  /*3b510*/  PRMT R20, R125, 0x5210, R24 ;  /* 0x000052107d147816 */ /* 0x002fc40000000018 */
[----:B------:R-:W-:Y:S02]  /*3b520*/  PRMT R21, R124, 0x5210, R25 ;  /* 0x000052107c157816 */ /* 0x000fe40000000019 */
[----:B------:R-:W-:Y:S01]  /*3b530*/  LOP3.LUT R24, R193, 0xffff, RZ, 0xc0, !PT ;  /* 0x0000ffffc1187812 */ /* 0x000fe200078ec0ff */
[----:B------:R1:W-:Y:S01]  /*3b540*/  STSM.16.M88.4 [R7], R16 ;  /* 0x0000001007007844 */ /* 0x0003e20000000200 */
[----:B------:R-:W-:-:S03]  /*3b550*/  LOP3.LUT R25, R192, 0xffff, RZ, 0xc0, !PT ;  /* 0x0000ffffc0197812 */ /* 0x000fc600078ec0ff */
[----:B0-----:R-:W-:Y:S04]  /*3b560*/  STL.64 [R1+0x40], R8 ;  /* 0x0000400801007387 */ /* 0x001fe80000100a00 */
[----:B------:R-:W-:Y:S01]  /*3b570*/  STL.64 [R1+0x48], R10 ;  /* 0x0000480a01007387 */ /* 0x000fe20000100a00 */
[----:B------:R-:W-:Y:S06]  /*3b580*/  BAR.SYNC.DEFER_BLOCKING 0x0 ;  /* 0x0000000000007b1d */ /* 0x000fec0000010000 */
[----:B------:R-:W4:Y:S04]  /*3b590*/  LDL.LU R199, [R1+0x6e8] ;  /* 0x0006e80001c77983 */ /* 0x000f280000300800 */
[----:B------:R-:W4:Y:S04]  /*3b5a0*/  LDL.LU R193, [R1+0x6e4] ;  /* 0x0006e40001c17983 */ /* 0x000f280000300800 */
[----:B------:R-:W4:Y:S04]  /*3b5b0*/  LDL.LU R192, [R1+0x5f4] ;  /* 0x0005f40001c07983 */ /* 0x000f280000300800 */
[----:B------:R-:W0:Y:S01]  /*3b5c0*/  LDS.128 R8, [R6] ;  /* 0x0000000006087984 */ /* 0x000e220000000c00 */
[----:B------:R-:W-:-:S02]  /*3b5d0*/  PRMT R22, R123, 0x5210, R26 ;  /* 0x000052107b167816 */ /* 0x000fc4000000001a */
[----:B------:R-:W-:Y:S01]  /*3b5e0*/  PRMT R23, R122, 0x5210, R27 ;  /* 0x000052107a177816 */ /* 0x000fe2000000001b */
[----:B------:R-:W-:Y:S01]  /*3b5f0*/  BAR.SYNC.DEFER_BLOCKING 0x0 ;  /* 0x0000000000007b1d */ /* 0x000fe20000010000 */
[----:B------:R-:W-:Y:S02]  /*3b600*/  LOP3.LUT R26, R198, 0xffff, RZ, 0xc0, !PT ;  /* 0x0000ffffc61a7812 */ /* 0x000fe400078ec0ff */
[----:B------:R-:W-:Y:S02]  /*3b610*/  LOP3.LUT R27, R197, 0xffff, RZ, 0xc0, !PT ;  /* 0x0000ffffc51b7812 */ /* 0x000fe400078ec0ff */
[----:B-1----:R-:W-:Y:S01]  /*3b620*/  PRMT R16, R191, 0x4210, R24 ;  /* 0x00004210bf107816 */ /* 0x002fe20000000018 */
[----:B------:R-:W4:Y:S04]  /*3b630*/  LDL.LU R198, [R1+0x5f0] ;  /* 0x0005f00001c67983 */ /* 0x000f280000300800 */
[----:B------:R-:W4:Y:S04]  /*3b640*/  LDL.LU R197, [R1+0x5e8] ;  /* 0x0005e80001c57983 */ /* 0x000f280000300800 */
[----:B------:R-:W4:Y:S04]  /*3b650*/  LDL.LU R191, [R1+0x5e4] ;  /* 0x0005e40001bf7983 */ /* 0x000f280000300800 */
[----:B0-----:R-:W-:Y:S04]  /*3b660*/  STL.64 [R1+0x30], R8 ;  /* 0x0000300801007387 */ /* 0x001fe80000100a00 */
[----:B------:R-:W-:Y:S04]  /*3b670*/  STL.64 [R1+0x38], R10 ;  /* 0x0000380a01007387 */ /* 0x000fe80000100a00 */
[----:B------:R-:W-:Y:S01]  /*3b680*/  STSM.16.M88.4 [R7], R20 ;  /* 0x0000001407007844 */ /* 0x000fe20000000200 */
[----:B------:R-:W-:Y:S06]  /*3b690*/  BAR.SYNC.DEFER_BLOCKING 0x0 ;  /* 0x0000000000007b1d */ /* 0x000fec0000010000 */
[----:B------:R-:W0:Y:S01]  /*3b6a0*/  LDS.128 R8, [R6] ;  /* 0x0000000006087984 */ /* 0x000e220000000c00 */
[----:B---3--:R-:W-:-:S03]  /*3b6b0*/  PRMT R18, R251, 0x4210, R26 ;  /* 0x00004210fb127816 */ /* 0x008fc6000000001a */
[----:B------:R-:W3:Y:S01]  /*3b6c0*/  LDL.LU R251, [R1+0x750] ;  /* 0x0007500001fb7983 */ /* 0x000ee20000300800 */
[----:B--2---:R-:W-:-:S03]  /*3b6d0*/  PRMT R19, R190, 0x4210, R27 ;  /* 0x00004210be137816 */ /* 0x004fc6000000001b */
[----:B------:R-:W2:Y:S01]  /*3b6e0*/  LDL.LU R190, [R1+0x74c] ;  /* 0x00074c0001be7983 */ /* 0x000ea20000300800 */
[----:B------:R-:W-:Y:S01]  /*3b6f0*/  PRMT R17, R196, 0x4210, R25 ;  /* 0x00004210c4117816 */ /* 0x000fe20000000019 */
[----:B------:R-:W-:Y:S06]  /*3b700*/  BAR.SYNC.DEFER_BLOCKING 0x0 ;  /* 0x0000000000007b1d */ /* 0x000fec0000010000 */
[----:B------:R1:W-:Y:S04]  /*3b710*/  STSM.16.M88.4 [R7], R16 ;  /* 0x0000001007007844 */ /* 0x0003e80000000200 */
[----:B0-----:R-:W-:Y:S04]  /*3b720*/  STL.64 [R1+0x20], R8 ;  /* 0x0000200801007387 */ /* 0x001fe80000100a00 */
[----:B------:R-:W-:Y:S01]  /*3b730*/  STL.64 [R1+0x28], R10 ;  /* 0x0000280a01007387 */ /* 0x000fe20000100a00 */
[----:B------:R-:W-:Y:S01]  /*3b740*/  BAR.SYNC.DEFER_BLOCKING 0x0 ;  /* 0x0000000000007b1d */ /* 0x000fe20000010000 */
[----:B------:R-:W-:-:S02]  /*3b750*/  PRMT R20, R130, 0x5210, R24 ;  /* 0x0000521082147816 */ /* 0x000fc40000000018 */
[----:B------:R-:W-:Y:S02]  /*3b760*/  PRMT R21, R129, 0x5210, R25 ;  /* 0x0000521081157816 */ /* 0x000fe40000000019 */
[----:B------:R-:W-:Y:S02]  /*3b770*/  PRMT R22, R128, 0x5210, R26 ;  /* 0x0000521080167816 */ /* 0x000fe4000000001a */
[----:B------:R-:W-:Y:S01]  /*3b780*/  PRMT R23, R126, 0x5210, R27 ;  /* 0x000052107e177816 */ /* 0x000fe2000000001b */
[----:B------:R-:W2:Y:S04]  /*3b790*/  LDL.LU R196, [R1+0x6f0] ;  /* 0x0006f00001c47983 */ /* 0x000ea80000300800 */
[----:B------:R-:W0:Y:S01]  /*3b7a0*/  LDS.128 R8, [R6] ;  /* 0x0000000006087984 */ /* 0x000e220000000c00 */
[----:B------:R-:W-:Y:S01]  /*3b7b0*/  BAR.SYNC.DEFER_BLOCKING 0x0 ;  /* 0x0000000000007b1d */ /* 0x000fe20000010000 */
[----:B----4-:R-:W-:-:S02]  /*3b7c0*/  LOP3.LUT R24, R195, 0xffff, RZ, 0xc0, !PT ;  /* 0x0000ffffc3187812 */ /* 0x010fc400078ec0ff */
[----:B------:R-:W-:-:S03]  /*3b7d0*/  LOP3.LUT R25, R194, 0xffff, RZ, 0xc0, !PT ;  /* 0x0000ffffc2197812 */ /* 0x000fc600078ec0ff */
[----:B------:R-:W4:Y:S04]  /*3b7e0*/  LDL.LU R195, [R1+0x6ec] ;  /* 0x0006ec0001c37983 */ /* 0x000f280000300800 */
[----:B------:R-:W4:Y:S04]  /*3b7f0*/  LDL.LU R194, [R1+0x604] ;  /* 0x0006040001c27983 */ /* 0x000f280000300800 */
[----:B------:R0:W-:Y:S01]  /*3b800*/  STSM.16.M88.4 [R7], R20 ;  /* 0x0000001407007844 */ /* 0x0001e20000000200 */
[----:B------:R-:W-:-:S03]  /*3b810*/  LOP3.LUT R26, R199, 0xffff, RZ, 0xc0, !PT ;  /* 0x0000ffffc71a7812 */ /* 0x000fc600078ec0ff */
[----:B------:R-:W4:Y:S01]  /*3b820*/  LDL.LU R199, [R1+0x600] ;  /* 0x0006000001c77983 */ /* 0x000f220000300800 */
[----:B------:R-:W-:-:S03]  /*3b830*/  LOP3.LUT R27, R193, 0xffff, RZ, 0xc0, !PT ;  /* 0x0000ffffc11b7812 */ /* 0x000fc600078ec0ff */
[----:B------:R-:W4:Y:S01]  /*3b840*/  LDL.LU R193, [R1+0x5fc] ;  /* 0x0005fc0001c17983 */ /* 0x000f220000300800 */
[----:B-1----:R-:W-:-:S03]  /*3b850*/  PRMT R16, R192, 0x4210, R24 ;  /* 0x00004210c0107816 */ /* 0x002fc60000000018 */
[----:B------:R-:W4:Y:S04]  /*3b860*/  LDL.LU R192, [R1+0x5cc] ;  /* 0x0005cc0001c07983 */ /* 0x000f280000300800 */
[----:B0-----:R-:W-:Y:S04]  /*3b870*/  STL.64 [R1+0xa0], R8 ;  /* 0x0000a00801007387 */ /* 0x001fe80000100a00 */
[----:B------:R-:W-:Y:S01]  /*3b880*/  STL.64 [R1+0xa8], R10 ;  /* 0x0000a80a01007387 */ /* 0x000fe20000100a00 */
[----:B------:R-:W-:Y:S06]  /*3b890*/  BAR.SYNC.DEFER_BLOCKING 0x0 ;  /* 0x0000000000007b1d */ /* 0x000fec0000010000 */
[----:B------:R-:W0:Y:S01]  /*3b8a0*/  LDS.128 R8, [R6] ;  /* 0x0000000006087984 */ /* 0x000e220000000c00 */
[----:B------:R-:W-:-:S02]  /*3b8b0*/  PRMT R17, R198, 0x4210, R25 ;  /* 0x00004210c6117816 */ /* 0x000fc40000000019 */
[----:B------:R-:W-:Y:S01]  /*3b8c0*/  PRMT R19, R191, 0x4210, R27 ;  /* 0x00004210bf137816 */ /* 0x000fe2000000001b */
[----:B------:R-:W4:Y:S04]  /*3b8d0*/  LDL.LU R198, [R1+0x760] ;  /* 0x0007600001c67983 */ /* 0x000f280000300800 */
[----:B------:R-:W4:Y:S01]  /*3b8e0*/  LDL.LU R191, [R1+0x75c] ;  /* 0x00075c0001bf7983 */ /* 0x000f220000300800 */
[----:B------:R-:W-:Y:S02]  /*3b8f0*/  PRMT R18, R197, 0x4210, R26 ;  /* 0x00004210c5127816 */ /* 0x000fe4000000001a */
[----:B------:R-:W-:Y:S01]  /*3b900*/  PRMT R20, R133, 0x5210, R24 ;  /* 0x0000521085147816 */ /* 0x000fe20000000018 */
[----:B------:R-:W-:Y:S01]  /*3b910*/  BAR.SYNC.DEFER_BLOCKING 0x0 ;  /* 0x0000000000007b1d */ /* 0x000fe20000010000 */
[----:B------:R-:W-:-:S05]  /*3b920*/  PRMT R21, R131, 0x5210, R25 ;  /* 0x0000521083157816 */ /* 0x000fca0000000019 */
[----:B0-----:R-:W-:Y:S04]  /*3b930*/  STL.64 [R1+0x90], R8 ;  /* 0x0000900801007387 */ /* 0x001fe80000100a00 */
[----:B------:R-:W-:Y:S04]  /*3b940*/  STL.64 [R1+0x98], R10 ;  /* 0x0000980a01007387 */ /* 0x000fe80000100a00 */
[----:B------:R-:W4:Y:S01]  /*3b950*/  LDL.LU R197, [R1+0x6f8] ;  /* 0x0006f80001c57983 */ /* 0x000f220000300800 */
[----:B---3--:R-:W-:-:S03]  /*3b960*/  LOP3.LUT R24, R251, 0xffff, RZ, 0xc0, !PT ;  /* 0x0000fffffb187812 */ /* 0x008fc600078ec0ff */
[----:B------:R-:W3:Y:S01]  /*3b970*/  LDL.LU R251, [R1+0x6f4] ;  /* 0x0006f40001fb7983 */ /* 0x000ee20000300800 */
[----:B--2---:R-:W-:-:S03]  /*3b980*/  LOP3.LUT R25, R190, 0xffff, RZ, 0xc0, !PT ;  /* 0x0000ffffbe197812 */ /* 0x004fc600078ec0ff */
[----:B------:R-:W2:Y:S04]  /*3b990*/  LDL.LU R190, [R1+0x614] ;  /* 0x0006140001be7983 */ /* 0x000ea80000300800 */
[----:B------:R0:W-:Y:S01]  /*3b9a0*/  STSM.16.M88.4 [R7], R16 ;  /* 0x0000001007007844 */ /* 0x0001e20000000200 */
[----:B------:R-:W-:Y:S01]  /*3b9b0*/  BAR.SYNC.DEFER_BLOCKING 0x0 ;  /* 0x0000000000007b1d */ /* 0x000fe20000010000 */
[----:B------:R-:W-:Y:S02]  /*3b9c0*/  PRMT R22, R132, 0x5210, R26 ;  /* 0x0000521084167816 */ /* 0x000fe4000000001a */
[----:B------:R-:W-:-:S03]  /*3b9d0*/  PRMT R23, R127, 0x5210, R27 ;  /* 0x000052107f177816 */ /* 0x000fc6000000001b */
[----:B------:R-:W1:Y:S02]  /*3b9e0*/  LDS.128 R8, [R6] ;  /* 0x0000000006087984 */ /* 0x000e640000000c00 */
[----:B------:R-:W-:Y:S06]  /*3b9f0*/  BAR.SYNC.DEFER_BLOCKING 0x0 ;  /* 0x0000000000007b1d */ /* 0x000fec0000010000 */
[----:B------:R1:W-:Y:S01]  /*3ba00*/  STSM.16.M88.4 [R7], R20 ;  /* 0x0000001407007844 */ /* 0x0003e20000000200 */
[----:B------:R-:W-:-:S03]  /*3ba10*/  LOP3.LUT R26, R196, 0xffff, RZ, 0xc0, !PT ;  /* 0x0000ffffc41a7812 */ /* 0x000fc600078ec0ff */
[----:B------:R-:W2:Y:S01]  /*3ba20*/  LDL.LU R196, [R1+0x610] ;  /* 0x0006100001c47983 */ /* 0x000ea20000300800 */
[----:B----4-:R-:W-:-:S03]  /*3ba30*/  LOP3.LUT R27, R195, 0xffff, RZ, 0xc0, !PT ;  /* 0x0000ffffc31b7812 */ /* 0x010fc600078ec0ff */
[----:B------:R-:W4:Y:S01]  /*3ba40*/  LDL.LU R195, [R1+0x60c] ;  /* 0x00060c0001c37983 */ /* 0x000f220000300800 */
[----:B0-----:R-:W-:-:S03]  /*3ba50*/  PRMT R16, R194, 0x4210, R24 ;  /* 0x00004210c2107816 */ /* 0x001fc60000000018 */
[----:B------:R-:W4:Y:S04]  /*3ba60*/  LDL.LU R194, [R1+0x5d8] ;  /* 0x0005d80001c27983 */ /* 0x000f280000300800 */
[----:B-1----:R-:W-:Y:S04]  /*3ba70*/  STL.64 [R1+0x80], R8 ;  /* 0x0000800801007387 */ /* 0x002fe80000100a00 */
[----:B------:R-:W-:Y:S01]  /*3ba80*/  STL.64 [R1+0x88], R10 ;  /* 0x0000880a01007387 */ /* 0x000fe20000100a00 */
[----:B------:R-:W-:Y:S06]  /*3ba90*/  BAR.SYNC.DEFER_BLOCKING 0x0 ;  /* 0x0000000000007b1d */ /* 0x000fec0000010000 */
[----:B------:R-:W0:Y:S01]  /*3baa0*/  LDS.128 R8, [R6] ;  /* 0x0000000006087984 */ /* 0x000e220000000c00 */
[----:B------:R-:W-:-:S02]  /*3bab0*/  PRMT R18, R193, 0x4210, R26 ;  /* 0x00004210c1127816 */ /* 0x000fc4000000001a */
[----:B------:R-:W-:Y:S01]  /*3bac0*/  PRMT R19, R192, 0x4210, R27 ;  /* 0x00004210c0137816 */ /* 0x000fe2000000001b */
[----:B------:R-:W4:Y:S01]  /*3bad0*/  LDL.LU R193, [R1+0x768] ;  /* 0x0007680001c17983 */ /* 0x000f220000300800 */
[--C-:B------:R-:W-:Y:S01]  /*3bae0*/  PRMT R17, R199, 0x4210, R25.reuse ;  /* 0x00004210c7117816 */ /* 0x100fe20000000019 */
[----:B------:R-:W-:Y:S01]  /*3baf0*/  BAR.SYNC.DEFER_BLOCKING 0x0 ;  /* 0x0000000000007b1d */ /* 0x000fe20000010000 */
[----:B------:R-:W-:Y:S02]  /*3bb00*/  PRMT R20, R138, 0x5210, R24 ;  /* 0x000052108a147816 */ /* 0x000fe40000000018 */
[----:B------:R-:W-:-:S03]  /*3bb10*/  PRMT R21, R137, 0x5210, R25 ;  /* 0x0000521089157816 */ /* 0x000fc60000000019 */
[----:B------:R-:W4:Y:S01]  /*3bb20*/  LDL.LU R192, [R1+0x764] ;  /* 0x0007640001c07983 */ /* 0x000f220000300800 */
[----:B------:R-:W-:Y:S02]  /*3bb30*/  PRMT R22, R136, 0x5210, R26 ;  /* 0x0000521088167816 */ /* 0x000fe4000000001a */
[----:B------:R-:W-:Y:S02]  /*3bb40*/  PRMT R23, R135, 0x5210, R27 ;  /* 0x0000521087177816 */ /* 0x000fe4000000001b */
[----:B------:R-:W-:Y:S02]  /*3bb50*/  LOP3.LUT R24, R198, 0xffff, RZ, 0xc0, !PT ;  /* 0x0000ffffc6187812 */ /* 0x000fe400078ec0ff */
[----:B------:R-:W-:Y:S01]  /*3bb60*/  LOP3.LUT R25, R191, 0xffff, RZ, 0xc0, !PT ;  /* 0x0000ffffbf197812 */ /* 0x000fe200078ec0ff */
[----:B0-----:R-:W-:Y:S04]  /*3bb70*/  STL.64 [R1+0x70], R8 ;  /* 0x0000700801007387 */ /* 0x001fe80000100a00 */
[----:B------:R-:W-:Y:S04]  /*3bb80*/  STL.64 [R1+0x78], R10 ;  /* 0x0000780a01007387 */ /* 0x000fe80000100a00 */
[----:B------:R-:W4:Y:S04]  /*3bb90*/  LDL.LU R199, [R1+0x700] ;  /* 0x0007000001c77983 */ /* 0x000f280000300800 */
[----:B------:R-:W4:Y:S04]  /*3bba0*/  LDL.LU R198, [R1+0x6fc] ;  /* 0x0006fc0001c67983 */ /* 0x000f280000300800 */
[----:B------:R-:W4:Y:S04]  /*3bbb0*/  LDL.LU R191, [R1+0x624] ;  /* 0x0006240001bf7983 */ /* 0x000f280000300800 */
[----:B------:R2:W-:Y:S01]  /*3bbc0*/  STSM.16.M88.4 [R7], R16 ;  /* 0x0000001007007844 */ /* 0x0005e20000000200 */
[----:B------:R-:W-:Y:S01]  /*3bbd0*/  BAR.SYNC.DEFER_BLOCKING 0x0 ;  /* 0x0000000000007b1d */ /* 0x000fe20000010000 */
[----:B------:R-:W-:-:S05]  /*3bbe0*/  LOP3.LUT R26, R197, 0xffff, RZ, 0xc0, !PT ;  /* 0x0000ffffc51a7812 */ /* 0x000fca00078ec0ff */
[----:B------:R-:W4:Y:S04]  /*3bbf0*/  LDL.LU R197, [R1+0x620] ;  /* 0x0006200001c57983 */ /* 0x000f280000300800 */
[----:B------:R-:W0:Y:S01]  /*3bc00*/  LDS.128 R8, [R6] ;  /* 0x0000000006087984 */ /* 0x000e220000000c00 */
[----:B------:R-:W-:Y:S01]  /*3bc10*/  BAR.SYNC.DEFER_BLOCKING 0x0 ;  /* 0x0000000000007b1d */ /* 0x000fe20000010000 */
[----:B---3--:R-:W-:-:S05]  /*3bc20*/  LOP3.LUT R27, R251, 0xffff, RZ, 0xc0, !PT ;  /* 0x0000fffffb1b7812 */ /* 0x008fca00078ec0ff */
[----:B------:R-:W3:Y:S01]  /*3bc30*/  LDL.LU R251, [R1+0x61c] ;  /* 0x00061c0001fb7983 */ /* 0x000ee20000300800 */
[----:B--2---:R-:W-:-:S03]  /*3bc40*/  PRMT R16, R190, 0x4210, R24 ;  /* 0x00004210be107816 */ /* 0x004fc60000000018 */
[----:B------:R-:W2:Y:S04]  /*3bc50*/  LDL.LU R190, [R1+0x618] ;  /* 0x0006180001be7983 */ /* 0x000ea80000300800 */
[----:B------:R1:W-:Y:S04]  /*3bc60*/  STSM.16.M88.4 [R7], R20 ;  /* 0x0000001407007844 */ /* 0x0003e80000000200 */
[----:B0-----:R-:W-:Y:S04]  /*3bc70*/  STL.64 [R1+0x60], R8 ;  /* 0x0000600801007387 */ /* 0x001fe80000100a00 */
[----:B------:R-:W-:Y:S01]  /*3bc80*/  STL.64 [R1+0x68], R10 ;  /* 0x0000680a01007387 */ /* 0x000fe20000100a00 */
[----:B------:R-:W-:Y:S06]  /*3bc90*/  BAR.SYNC.DEFER_BLOCKING 0x0 ;  /* 0x0000000000007b1d */ /* 0x000fec0000010000 */
[----:B------:R-:W0:Y:S01]  /*3bca0*/  LDS.128 R8, [R6] ;  /* 0x0000000006087984 */ /* 0x000e220000000c00 */
[----:B-1----:R-:W-:-:S02]  /*3bcb0*/  PRMT R20, R142, 0x5210, R24 ;  /* 0x000052108e147816 */ /* 0x002fc40000000018 */
[----:B------:R-:W-:Y:S02]  /*3bcc0*/  PRMT R21, R143, 0x5210, R25 ;  /* 0x000052108f157816 */ /* 0x000fe40000000019 */
[----:B------:R-:W-:Y:S02]  /*3bcd0*/  PRMT R22, R141, 0x5210, R26 ;  /* 0x000052108d167816 */ /* 0x000fe4000000001a */
[----:B------:R-:W-:Y:S01]  /*3bce0*/  PRMT R23, R134, 0x5210, R27 ;  /* 0x0000521086177816 */ /* 0x000fe2000000001b */
[----:B------:R-:W-:Y:S01]  /*3bcf0*/  BAR.SYNC.DEFER_BLOCKING 0x0 ;  /* 0x0000000000007b1d */ /* 0x000fe20000010000 */
[----:B------:R-:W-:-:S05]  /*3bd00*/  PRMT R17, R196, 0x4210, R25 ;  /* 0x00004210c4117816 */ /* 0x000fca0000000019 */
[----:B------:R-:W2:Y:S01]  /*3bd10*/  LDL.LU R196, [R1+0x770] ;  /* 0x0007700001c47983 */ /* 0x000ea20000300800 */
[----:B----4-:R-:W-:-:S03]  /*3bd20*/  PRMT R18, R195, 0x4210, R26 ;  /* 0x00004210c3127816 */ /* 0x010fc6000000001a */
[----:B------:R-:W4:Y:S01]  /*3bd30*/  LDL.LU R195, [R1+0x76c] ;  /* 0x00076c0001c37983 */ /* 0x000f220000300800 */
[----:B------:R-:W-:-:S03]  /*3bd40*/  PRMT R19, R194, 0x4210, R27 ;  /* 0x00004210c2137816 */ /* 0x000fc6000000001b */
[----:B0-----:R-:W-:Y:S04]  /*3bd50*/  STL.64 [R1+0x10], R8 ;  /* 0x0000100801007387 */ /* 0x001fe80000100a00 */
[----:B------:R-:W-:Y:S04]  /*3bd60*/  STL.64 [R1+0x18], R10 ;  /* 0x0000180a01007387 */ /* 0x000fe80000100a00 */
[----:B------:R-:W4:Y:S04]  /*3bd70*/  LDL.LU R194, [R1+0x708] ;  /* 0x0007080001c27983 */ /* 0x000f280000300800 */
[----:B------:R0:W-:Y:S01]  /*3bd80*/  STSM.16.M88.4 [R7], R16 ;  /* 0x0000001007007844 */ /* 0x0001e20000000200 */
[----:B------:R-:W-:Y:S01]  /*3bd90*/  BAR.SYNC.DEFER_BLOCKING 0x0 ;  /* 0x0000000000007b1d */ /* 0x000fe20000010000 */
[----:B------:R-:W-:-:S05]  /*3bda0*/  LOP3.LUT R24, R193, 0xffff, RZ, 0xc0, !PT ;  /* 0x0000ffffc1187812 */ /* 0x000fca00078ec0ff */
[----:B------:R-:W4:Y:S04]  /*3bdb0*/  LDL.LU R193, [R1+0x704] ;  /* 0x0007040001c17983 */ /* 0x000f280000300800 */
[----:B------:R-:W1:Y:S01]  /*3bdc0*/  LDS.128 R8, [R6] ;  /* 0x0000000006087984 */ /* 0x000e620000000c00 */
[----:B------:R-:W-:Y:S01]  /*3bdd0*/  BAR.SYNC.DEFER_BLOCKING 0x0 ;  /* 0x0000000000007b1d */ /* 0x000fe20000010000 */
[----:B------:R-:W-:-:S05]  /*3bde0*/  LOP3.LUT R25, R192, 0xffff, RZ, 0xc0, !PT ;  /* 0x0000ffffc0197812 */ /* 0x000fca00078ec0ff */
[----:B------:R-:W4:Y:S01]  /*3bdf0*/  LDL.LU R192, [R1+0x634] ;  /* 0x0006340001c07983 */ /* 0x000f220000300800 */
[----:B------:R-:W-:-:S03]  /*3be00*/  LOP3.LUT R26, R199, 0xffff, RZ, 0xc0, !PT ;  /* 0x0000ffffc71a7812 */ /* 0x000fc600078ec0ff */
[----:B------:R-:W4:Y:S01]  /*3be10*/  LDL.LU R199, [R1+0x630] ;  /* 0x0006300001c77983 */ /* 0x000f220000300800 */
[----:B------:R-:W-:-:S03]  /*3be20*/  LOP3.LUT R27, R198, 0xffff, RZ, 0xc0, !PT ;  /* 0x0000ffffc61b7812 */ /* 0x000fc600078ec0ff */
[----:B------:R-:W4:Y:S01]  /*3be30*/  LDL.LU R198, [R1+0x62c] ;  /* 0x00062c0001c67983 */ /* 0x000f220000300800 */
[----:B0-----:R-:W-:-:S03]  /*3be40*/  PRMT R16, R191, 0x4210, R24 ;  /* 0x00004210bf107816 */ /* 0x001fc60000000018 */
[----:B------:R-:W4:Y:S01]  /*3be50*/  LDL.LU R191, [R1+0x628] ;  /* 0x0006280001bf7983 */ /* 0x000f220000300800 */
[----:B------:R-:W-:Y:S02]  /*3be60*/  PRMT R17, R197, 0x4210, R25 ;  /* 0x00004210c5117816 */ /* 0x000fe40000000019 */
[----:B---3--:R-:W-:Y:S02]  /*3be70*/  PRMT R18, R251, 0x4210, R26 ;  /* 0x00004210fb127816 */ /* 0x008fe4000000001a */
[----:B------:R-:W3:Y:S01]  /*3be80*/  LDL.LU R251, [R1+0x778] ;  /* 0x0007780001fb7983 */ /* 0x000ee20000300800 */
[----:B--2---:R-:W-:-:S03]  /*3be90*/  PRMT R19, R190, 0x4210, R27 ;  /* 0x00004210be137816 */ /* 0x004fc6000000001b */
[----:B------:R-:W2:Y:S04]  /*3bea0*/  LDL.LU R190, [R1+0x774] ;  /* 0x0007740001be7983 */ /* 0x000ea80000300800 */
[----:B-1----:R-:W-:Y:S04]  /*3beb0*/  STL.64 [R1], R8 ;  /* 0x0000000801007387 */ /* 0x002fe80000100a00 */
[----:B------:R-:W-:Y:S04]  /*3bec0*/  STL.64 [R1+0x8], R10 ;  /* 0x0000080a01007387 */ /* 0x000fe80000100a00 */
[----:B------:R-:W2:Y:S04]  /*3bed0*/  LDL.LU R197, [R1+0x710] ;  /* 0x0007100001c57983 */ /* 0x000ea80000300800 */
[----:B------:R0:W-:Y:S01]  /*3bee0*/  STSM.16.M88.4 [R7], R20 ;  /* 0x0000001407007844 */ /* 0x0001e20000000200 */
[----:B------:R-:W-:Y:S06]  /*3bef0*/  BAR.SYNC.DEFER_BLOCKING 0x0 ;  /* 0x0000000000007b1d */ /* 0x000fec0000010000 */
[----:B------:R-:W1:Y:S02]  /*3bf00*/  LDS.128 R28, [R6] ;  /* 0x00000000061c7984 */ /* 0x000e640000000c00 */
[----:B------:R-:W-:Y:S06]  /*3bf10*/  BAR.SYNC.DEFER_BLOCKING 0x0 ;  /* 0x0000000000007b1d */ /* 0x000fec0000010000 */
[----:B------:R1:W-:Y:S02]  /*3bf20*/  STSM.16.M88.4 [R7], R16 ;  /* 0x0000001007007844 */ /* 0x0003e40000000200 */
[----:B------:R-:W-:Y:S01]  /*3bf30*/  BAR.SYNC.DEFER_BLOCKING 0x0 ;  /* 0x0000000000007b1d */ /* 0x000fe20000010000 */
[----:B0-----:R-:W-:-:S02]  /*3bf40*/  PRMT R20, R146, 0x5210, R24 ;  /* 0x0000521092147816 */ /* 0x001fc40000000018 */
[----:B------:R-:W-:-:S03]  /*3bf50*/  PRMT R21, R144, 0x5210, R25 ;  /* 0x0000521090157816 */ /* 0x000fc60000000019 */
[----:B------:R-:W0:Y:S01]  /*3bf60*/  LDS.128 R36, [R6] ;  /* 0x0000000006247984 */ /* 0x000e220000000c00 */
[----:B------:R-:W-:Y:S02]  /*3bf70*/  PRMT R22, R145, 0x5210, R26 ;  /* 0x0000521091167816 */ /* 0x000fe4000000001a */
[----:B------:R-:W-:Y:S01]  /*3bf80*/  PRMT R23, R139, 0x5210, R27 ;  /* 0x000052108b177816 */ /* 0x000fe2000000001b */
[----:B------:R-:W-:Y:S06]  /*3bf90*/  BAR.SYNC.DEFER_BLOCKING 0x0 ;  /* 0x0000000000007b1d */ /* 0x000fec0000010000 */
[----:B------:R-:W-:Y:S02]  /*3bfa0*/  STSM.16.M88.4 [R7], R20 ;  /* 0x0000001407007844 */ /* 0x000fe40000000200 */
[----:B------:R-:W-:Y:S01]  /*3bfb0*/  BAR.SYNC.DEFER_BLOCKING 0x0 ;  /* 0x0000000000007b1d */ /* 0x000fe20000010000 */
[----:B------:R-:W-:-:S02]  /*3bfc0*/  LOP3.LUT R24, R196, 0xffff, RZ, 0xc0, !PT ;  /* 0x0000ffffc4187812 */ /* 0x000fc400078ec0ff */
[----:B----4-:R-:W-:Y:S02]  /*3bfd0*/  LOP3.LUT R25, R195, 0xffff, RZ, 0xc0, !PT ;  /* 0x0000ffffc3197812 */ /* 0x010fe400078ec0ff */
[----:B------:R-:W-:Y:S02]  /*3bfe0*/  LOP3.LUT R26, R194, 0xffff, RZ, 0xc0, !PT ;  /* 0x0000ffffc21a7812 */ /* 0x000fe400078ec0ff */
[----:B------:R-:W-:Y:S01]  /*3bff0*/  LOP3.LUT R27, R193, 0xffff, RZ, 0xc0, !PT ;  /* 0x0000ffffc11b7812 */ /* 0x000fe200078ec0ff */
[----:B------:R-:W4:Y:S04]  /*3c000*/  LDL.LU R196, [R1+0x70c] ;  /* 0x00070c0001c47983 */ /* 0x000f280000300800 */
[----:B------:R-:W0:Y:S01]  /*3c010*/  LDS.128 R40, [R6] ;  /* 0x0000000006287984 */ /* 0x000e220000000c00 */
[----:B-1----:R-:W-:-:S03]  /*3c020*/  PRMT R16, R192, 0x4210, R24 ;  /* 0x00004210c0107816 */ /* 0x002fc60000000018 */
[----:B------:R-:W4:Y:S01]  /*3c030*/  LDL.LU R195, [R1+0x648] ;  /* 0x0006480001c37983 */ /* 0x000f220000300800 */
[----:B------:R-:W-:-:S03]  /*3c040*/  PRMT R17, R199, 0x4210, R25 ;  /* 0x00004210c7117816 */ /* 0x000fc60000000019 */
[----:B------:R-:W4:Y:S01]  /*3c050*/  LDL.LU R194, [R1+0x640] ;  /* 0x0006400001c27983 */ /* 0x000f220000300800 */
[----:B------:R-:W-:-:S03]  /*3c060*/  PRMT R18, R198, 0x4210, R26 ;  /* 0x00004210c6127816 */ /* 0x000fc6000000001a */
[----:B------:R-:W4:Y:S01]  /*3c070*/  LDL.LU R193, [R1+0x63c] ;  /* 0x00063c0001c17983 */ /* 0x000f220000300800 */
[----:B------:R-:W-:Y:S01]  /*3c080*/  PRMT R19, R191, 0x4210, R27 ;  /* 0x00004210bf137816 */ /* 0x000fe2000000001b */
[----:B------:R-:W-:Y:S06]  /*3c090*/  BAR.SYNC.DEFER_BLOCKING 0x0 ;  /* 0x0000000000007b1d */ /* 0x000fec0000010000 */
[----:B------:R-:W4:Y:S04]  /*3c0a0*/  LDL.LU R192, [R1+0x5ec] ;  /* 0x0005ec0001c07983 */ /* 0x000f280000300800 */
[----:B------:R-:W4:Y:S04]  /*3c0b0*/  LDL.LU R201, [R1+0x780] ;  /* 0x0007800001c97983 */ /* 0x000f280000300800 */
[----:B------:R-:W4:Y:S04]  /*3c0c0*/  LDL.LU R200, [R1+0x77c] ;  /* 0x00077c0001c87983 */ /* 0x000f280000300800 */
[----:B------:R-:W4:Y:S04]  /*3c0d0*/  LDL.LU R191, [R1+0x728] ;  /* 0x0007280001bf7983 */ /* 0x000f280000300800 */
[----:B------:R1:W-:Y:S01]  /*3c0e0*/  STSM.16.M88.4 [R7], R16 ;  /* 0x0000001007007844 */ /* 0x0003e20000000200 */
[----:B------:R-:W-:Y:S01]  /*3c0f0*/  BAR.SYNC.DEFER_BLOCKING 0x0 ;  /* 0x0000000000007b1d */ /* 0x000fe20000010000 */
[----:B-1----:R-:W-:-:S02]  /*3c100*/  PRMT R16, R151, 0x5210, R24 ;  /* 0x0000521097107816 */ /* 0x002fc40000000018 */
[----:B------:R-:W-:Y:S02]  /*3c110*/  PRMT R17, R149, 0x5210, R25 ;  /* 0x0000521095117816 */ /* 0x000fe40000000019 */
[----:B------:R-:W-:Y:S01]  /*3c120*/  PRMT R18, R150, 0x5210, R26 ;  /* 0x0000521096127816 */ /* 0x000fe2000000001a */
[----:B------:R-:W1:Y:S01]  /*3c130*/  LDS.128 R56, [R6] ;  /* 0x0000000006387984 */ /* 0x000e620000000c00 */
[----:B---3--:R-:W-:-:S03]  /*3c140*/  LOP3.LUT R24, R251, 0xffff, RZ, 0xc0, !PT ;  /* 0x0000fffffb187812 */ /* 0x008fc600078ec0ff */
[----:B------:R-:W3:Y:S01]  /*3c150*/  LDL.LU R251, [R1+0x724] ;  /* 0x0007240001fb7983 */ /* 0x000ee20000300800 */
[----:B--2---:R-:W-:-:S03]  /*3c160*/  LOP3.LUT R25, R190, 0xffff, RZ, 0xc0, !PT ;  /* 0x0000ffffbe197812 */ /* 0x004fc600078ec0ff */
[----:B------:R-:W2:Y:S04]  /*3c170*/  LDL.LU R190, [R1+0x664] ;  /* 0x0006640001be7983 */ /* 0x000ea80000300800 */
[----:B------:R-:W2:Y:S04]  /*3c180*/  LDL.LU R199, [R1+0x654] ;  /* 0x0006540001c77983 */ /* 0x000ea80000300800 */
[----:B------:R-:W2:Y:S01]  /*3c190*/  LDL.LU R198, [R1+0x650] ;  /* 0x0006500001c67983 */ /* 0x000ea20000300800 */
[----:B------:R-:W-:-:S03]  /*3c1a0*/  LOP3.LUT R26, R197, 0xffff, RZ, 0xc0, !PT ;  /* 0x0000ffffc51a7812 */ /* 0x000fc600078ec0ff */
[----:B------:R-:W2:Y:S01]  /*3c1b0*/  LDL.LU R197, [R1+0x5f8] ;  /* 0x0005f80001c57983 */ /* 0x000ea20000300800 */
[----:B------:R-:W-:Y:S01]  /*3c1c0*/  PRMT R19, R140, 0x5210, R27 ;  /* 0x000052108c137816 */ /* 0x000fe2000000001b */
[----:B------:R-:W-:Y:S06]  /*3c1d0*/  BAR.SYNC.DEFER_BLOCKING 0x0 ;  /* 0x0000000000007b1d */ /* 0x000fec0000010000 */
[----:B------:R-:W-:Y:S02]  /*3c1e0*/  STSM.16.M88.4 [R7], R16 ;  /* 0x0000001007007844 */ /* 0x000fe40000000200 */
[----:B------:R-:W-:Y:S06]  /*3c1f0*/  BAR.SYNC.DEFER_BLOCKING 0x0 ;  /* 0x0000000000007b1d */ /* 0x000fec0000010000 */
[----:B------:R-:W1:Y:S01]  /*3c200*/  LDS.128 R60, [R6] ;  /* 0x00000000063c7984 */ /* 0x000e620000000c00 */
[----:B----4-:R-:W-:-:S03]  /*3c210*/  LOP3.LUT R27, R196, 0xffff, RZ, 0xc0, !PT ;  /* 0x0000ffffc41b7812 */ /* 0x010fc600078ec0ff */
[----:B------:R-:W4:Y:S01]  /*3c220*/  LDL.LU R196, [R1+0x788] ;  /* 0x0007880001c47983 */ /* 0x000f220000300800 */
[----:B------:R-:W-:-:S03]  /*3c230*/  PRMT R20, R195, 0x4210, R24 ;  /* 0x00004210c3147816 */ /* 0x000fc60000000018 */
[----:B------:R-:W4:Y:S01]  /*3c240*/  LDL.LU R195, [R1+0x784] ;  /* 0x0007840001c37983 */ /* 0x000f220000300800 */
[----:B------:R-:W-:-:S03]  /*3c250*/  PRMT R21, R194, 0x4210, R25 ;  /* 0x00004210c2157816 */ /* 0x000fc60000000019 */
[----:B------:R-:W4:Y:S01]  /*3c260*/  LDL.LU R194, [R1+0x738] ;  /* 0x0007380001c27983 */ /* 0x000f220000300800 */
[----:B------:R-:W-:-:S03]  /*3c270*/  PRMT R22, R193, 0x4210, R26 ;  /* 0x00004210c1167816 */ /* 0x000fc6000000001a */
[----:B------:R-:W4:Y:S01]  /*3c280*/  LDL.LU R193, [R1+0x734] ;  /* 0x0007340001c17983 */ /* 0x000f220000300800 */
[----:B------:R-:W-:Y:S01]  /*3c290*/  PRMT R23, R192, 0x4210, R27 ;  /* 0x00004210c0177816 */ /* 0x000fe2000000001b */
[----:B------:R-:W-:Y:S01]  /*3c2a0*/  BAR.SYNC.DEFER_BLOCKING 0x0 ;  /* 0x0000000000007b1d */ /* 0x000fe20000010000 */
[----:B------:R-:W-:-:S05]  /*3c2b0*/  LOP3.LUT R32, R201, 0xffff, RZ, 0xc0, !PT ;  /* 0x0000ffffc9207812 */ /* 0x000fca00078ec0ff */
[----:B------:R-:W4:Y:S01]  /*3c2c0*/  LDL.LU R192, [R1+0x67c] ;  /* 0x00067c0001c07983 */ /* 0x000f220000300800 */
[----:B------:R-:W-:-:S03]  /*3c2d0*/  LOP3.LUT R34, R191, 0xffff, RZ, 0xc0, !PT ;  /* 0x0000ffffbf227812 */ /* 0x000fc600078ec0ff */
[----:B------:R-:W4:Y:S04]  /*3c2e0*/  LDL.LU R191, [R1+0x670] ;  /* 0x0006700001bf7983 */ /* 0x000f280000300800 */
[----:B------:R0:W-:Y:S01]  /*3c2f0*/  STSM.16.M88.4 [R7], R20 ;  /* 0x0000001407007844 */ /* 0x0001e20000000200 */
[----:B------:R-:W-:Y:S01]  /*3c300*/  LOP3.LUT R33, R200, 0xffff, RZ, 0xc0, !PT ;  /* 0x0000ffffc8217812 */ /* 0x000fe200078ec0ff */
[----:B------:R-:W-:Y:S01]  /*3c310*/  BAR.SYNC.DEFER_BLOCKING 0x0 ;  /* 0x0000000000007b1d */ /* 0x000fe20000010000 */
[----:B0-----:R-:W-:Y:S02]  /*3c320*/  PRMT R20, R156, 0x5210, R24 ;  /* 0x000052109c147816 */ /* 0x001fe40000000018 */
[----:B---3--:R-:W-:-:S03]  /*3c330*/  LOP3.LUT R35, R251, 0xffff, RZ, 0xc0, !PT ;  /* 0x0000fffffb237812 */ /* 0x008fc600078ec0ff */
[----:B------:R-:W0:Y:S01]  /*3c340*/  LDS.128 R64, [R6] ;  /* 0x0000000006407984 */ /* 0x000e220000000c00 */
[----:B--2---:R-:W-:-:S03]  /*3c350*/  PRMT R24, R190, 0x4210, R32 ;  /* 0x00004210be187816 */ /* 0x004fc60000000020 */
[----:B------:R-:W2:Y:S04]  /*3c360*/  LDL.LU R251, [R1+0x66c] ;  /* 0x00066c0001fb7983 */ /* 0x000ea80000300800 */
[----:B------:R-:W3:Y:S01]  /*3c370*/  LDL.LU R190, [R1+0x668] ;  /* 0x0006680001be7983 */ /* 0x000ee20000300800 */
[----:B------:R-:W-:-:S03]  /*3c380*/  PRMT R21, R155, 0x5210, R25 ;  /* 0x000052109b157816 */ /* 0x000fc60000000019 */
        /* <DEDUP_REMOVED lines=10> */
[----:B------:R-:W3:Y:S04]  /*3c430*/  LDL.LU R199, [R1+0x79c] ;  /* 0x00079c0001c77983 */ /* 0x000ee80000300800 */
[----:B------:R-:W3:Y:S04]  /*3c440*/  LDL.LU R198, [R1+0x694] ;  /* 0x0006940001c67983 */ /* 0x000ee80000300800 */
[----:B------:R-:W3:Y:S01]  /*3c450*/  LDL.LU R197, [R1+0x68c] ;  /* 0x00068c0001c57983 */ /* 0x000ee20000300800 */
[----:B------:R-:W-:Y:S06]  /*3c460*/  BAR.SYNC.DEFER_BLOCKING 0x0 ;  /* 0x0000000000007b1d */ /* 0x000fec0000010000 */
[----:B------:R-:W-:Y:S02]  /*3c470*/  STSM.16.M88.4 [R7], R20 ;  /* 0x0000001407007844 */ /* 0x000fe40000000200 */
[----:B------:R-:W-:Y:S06]  /*3c480*/  BAR.SYNC.DEFER_BLOCKING 0x0 ;  /* 0x0000000000007b1d */ /* 0x000fec0000010000 */
[----:B------:R-:W0:Y:S02]  /*3c490*/  LDS.128 R16, [R6] ;  /* 0x0000000006107984 */ /* 0x000e240000000c00 */
[----:B------:R-:W-:Y:S06]  /*3c4a0*/  BAR.SYNC.DEFER_BLOCKING 0x0 ;  /* 0x0000000000007b1d */ /* 0x000fec0000010000 */
[----:B------:R-:W-:Y:S02]  /*3c4b0*/  STSM.16.M88.4 [R7], R24 ;  /* 0x0000001807007844 */ /* 0x000fe40000000200 */
[----:B------:R-:W-:Y:S01]  /*3c4c0*/  BAR.SYNC.DEFER_BLOCKING 0x0 ;  /* 0x0000000000007b1d */ /* 0x000fe20000010000 */
[----:B------:R-:W-:-:S02]  /*3c4d0*/  PRMT R32, R159, 0x5210, R32 ;  /* 0x000052109f207816 */ /* 0x000fc40000000020 */
[----:B------:R-:W-:-:S03]  /*3c4e0*/  PRMT R33, R157, 0x5210, R33 ;  /* 0x000052109d217816 */ /* 0x000fc60000000021 */
[----:B------:R-:W0:Y:S01]  /*3c4f0*/  LDS.128 R24, [R6] ;  /* 0x0000000006187984 */ /* 0x000e220000000c00 */
[----:B------:R-:W-:Y:S02]  /*3c500*/  PRMT R34, R158, 0x5210, R34 ;  /* 0x000052109e227816 */ /* 0x000fe40000000022 */
[----:B------:R-:W-:Y:S01]  /*3c510*/  PRMT R35, R147, 0x5210, R35 ;  /* 0x0000521093237816 */ /* 0x000fe20000000023 */
[----:B------:R-:W-:Y:S06]  /*3c520*/  BAR.SYNC.DEFER_BLOCKING 0x0 ;  /* 0x0000000000007b1d */ /* 0x000fec0000010000 */
[----:B------:R1:W-:Y:S02]  /*3c530*/  STSM.16.M88.4 [R7], R32 ;  /* 0x0000002007007844 */ /* 0x0003e40000000200 */
[----:B------:R-:W-:Y:S01]  /*3c540*/  BAR.SYNC.DEFER_BLOCKING 0x0 ;  /* 0x0000000000007b1d */ /* 0x000fe20000010000 */
[----:B----4-:R-:W-:-:S02]  /*3c550*/  LOP3.LUT R48, R196, 0xffff, RZ, 0xc0, !PT ;  /* 0x0000ffffc4307812 */ /* 0x010fc400078ec0ff */
[----:B------:R-:W-:Y:S02]  /*3c560*/  LOP3.LUT R49, R195, 0xffff, RZ, 0xc0, !PT ;  /* 0x0000ffffc3317812 */ /* 0x000fe400078ec0ff */
[----:B------:R-:W-:Y:S02]  /*3c570*/  LOP3.LUT R50, R194, 0xffff, RZ, 0xc0, !PT ;  /* 0x0000ffffc2327812 */ /* 0x000fe400078ec0ff */
[----:B------:R-:W-:Y:S01]  /*3c580*/  LOP3.LUT R51, R193, 0xffff, RZ, 0xc0, !PT ;  /* 0x0000ffffc1337812 */ /* 0x000fe200078ec0ff */
[----:B------:R-:W-:Y:S01]  /*3c590*/  VIADD R159, R0, 0x1 ;  /* 0x00000001009f7836 */ /* 0x000fe20000000000 */
[----:B------:R-:W4:Y:S01]  /*3c5a0*/  LDS.128 R20, [R6] ;  /* 0x0000000006147984 */ /* 0x000f220000000c00 */
[--C-:B------:R-:W-:Y:S02]  /*3c5b0*/  PRMT R44, R192, 0x4210, R48.reuse ;  /* 0x00004210c02c7816 */ /* 0x100fe40000000030 */
[----:B------:R-:W-:Y:S01]  /*3c5c0*/  PRMT R45, R191, 0x4210, R49 ;  /* 0x00004210bf2d7816 */ /* 0x000fe20000000031 */
[----:B------:R-:W4:Y:S01]  /*3c5d0*/  LDL.LU R196, [R1+0x798] ;  /* 0x0007980001c47983 */ /* 0x000f220000300800 */
[----:B-1----:R-:W-:-:S02]  /*3c5e0*/  PRMT R32, R162, 0x5210, R48 ;  /* 0x00005210a2207816 */ /* 0x002fc40000000030 */
[----:B------:R-:W-:Y:S02]  /*3c5f0*/  PRMT R33, R160, 0x5210, R49 ;  /* 0x00005210a0217816 */ /* 0x000fe40000000031 */
[----:B------:R-:W-:Y:S02]  /*3c600*/  PRMT R34, R161, 0x5210, R50 ;  /* 0x00005210a1227816 */ /* 0x000fe40000000032 */
[----:B------:R-:W-:Y:S01]  /*3c610*/  PRMT R35, R148, 0x5210, R51 ;  /* 0x0000521094237816 */ /* 0x000fe20000000033 */
[----:B------:R-:W-:Y:S01]  /*3c620*/  BAR.SYNC.DEFER_BLOCKING 0x0 ;  /* 0x0000000000007b1d */ /* 0x000fe20000010000 */
[----:B------:R-:W-:-:S05]  /*3c630*/  VIADD R160, R0, 0x2 ;  /* 0x0000000200a07836 */ /* 0x000fca0000000000 */
[----:B------:R-:W-:Y:S01]  /*3c640*/  ISETP.GE.AND P2, PT, R160, UR53, PT ;  /* 0x00000035a0007c0c */ /* 0x000fe2000bf46270 */
[----:B------:R-:W4:Y:S01]  /*3c650*/  LDL.LU R195, [R1+0x794] ;  /* 0x0007940001c37983 */ /* 0x000f220000300800 */
[----:B--2---:R-:W-:-:S03]  /*3c660*/  PRMT R46, R251, 0x4210, R50 ;  /* 0x00004210fb2e7816 */ /* 0x004fc60000000032 */
[----:B------:R-:W2:Y:S01]  /*3c670*/  LDL.LU R194, [R1+0x758] ;  /* 0x0007580001c27983 */ /* 0x000ea20000300800 */
[----:B---3--:R-:W-:-:S03]  /*3c680*/  PRMT R47, R190, 0x4210, R51 ;  /* 0x00004210be2f7816 */ /* 0x008fc60000000033 */
[----:B------:R-:W3:Y:S01]  /*3c690*/  LDL.LU R193, [R1+0x754] ;  /* 0x0007540001c17983 */ /* 0x000ee20000300800 */
[----:B------:R-:W-:-:S03]  /*3c6a0*/  LOP3.LUT R68, R204, 0xffff, RZ, 0xc0, !PT ;  /* 0x0000ffffcc447812 */ /* 0x000fc600078ec0ff */
[----:B------:R-:W-:Y:S01]  /*3c6b0*/  STSM.16.M88.4 [R7], R44 ;  /* 0x0000002c07007844 */ /* 0x000fe20000000200 */
[----:B------:R-:W-:Y:S01]  /*3c6c0*/  LOP3.LUT R69, R203, 0xffff, RZ, 0xc0, !PT ;  /* 0x0000ffffcb457812 */ /* 0x000fe200078ec0ff */
[----:B------:R-:W-:Y:S01]  /*3c6d0*/  BAR.SYNC.DEFER_BLOCKING 0x0 ;  /* 0x0000000000007b1d */ /* 0x000fe20000010000 */
[----:B------:R-:W-:Y:S02]  /*3c6e0*/  ISETP.LT.AND P5, PT, R3, UR38, !P2 ;  /* 0x0000002603007c0c */ /* 0x000fe4000d7a1270 */
[----:B------:R-:W-:Y:S02]  /*3c6f0*/  ISETP.LT.AND P4, PT, R4, UR32, !P2 ;  /* 0x0000002004007c0c */ /* 0x000fe4000d781270 */
[----:B------:R-:W-:Y:S02]  /*3c700*/  LOP3.LUT R70, R202, 0xffff, RZ, 0xc0, !PT ;  /* 0x0000ffffca467812 */ /* 0x000fe400078ec0ff */
[----:B------:R-:W-:Y:S01]  /*3c710*/  LOP3.LUT R71, R201, 0xffff, RZ, 0xc0, !PT ;  /* 0x0000ffffc9477812 */ /* 0x000fe200078ec0ff */
[----:B------:R-:W3:Y:S01]  /*3c720*/  LDL.LU R192, [R1+0x7b4] ;  /* 0x0007b40001c07983 */ /* 0x000ee20000300800 */
[----:B------:R-:W-:Y:S01]  /*3c730*/  ISETP.LT.AND P3, PT, R5, UR30, !P2 ;  /* 0x0000001e05007c0c */ /* 0x000fe2000d761270 */
[C---:B------:R-:W-:Y:S01]  /*3c740*/  VIADD R160, R0.reuse, 0x42 ;  /* 0x0000004200a07836 */ /* 0x040fe20000000000 */
[----:B------:R-:W-:Y:S01]  /*3c750*/  LOP3.LUT R231, R231, 0x7fffffff, RZ, 0xc0, !PT ;  /* 0x7fffffffe7e77812 */ /* 0x000fe200078ec0ff */
[----:B------:R-:W3:Y:S01]  /*3c760*/  LDL.LU R191, [R1+0x7b0] ;  /* 0x0007b00001bf7983 */ /* 0x000ee20000300800 */
[----:B------:R-:W-:-:S02]  /*3c770*/  VIADD R218, R0, 0x3c ;  /* 0x0000003c00da7836 */ /* 0x000fc40000000000 */
[C---:B------:R-:W-:Y:S02]  /*3c780*/  VIADD R217, R0.reuse, 0x3b ;  /* 0x0000003b00d97836 */ /* 0x040fe40000000000 */
[C---:B------:R-:W-:Y:S02]  /*3c790*/  VIADD R216, R0.reuse, 0x3a ;  /* 0x0000003a00d87836 */ /* 0x040fe40000000000 */
[C---:B------:R-:W-:Y:S02]  /*3c7a0*/  VIADD R215, R0.reuse, 0x39 ;  /* 0x0000003900d77836 */ /* 0x040fe40000000000 */
[----:B------:R-:W-:Y:S01]  /*3c7b0*/  VIADD R214, R0, 0x38 ;  /* 0x0000003800d67836 */ /* 0x000fe20000000000 */
[----:B------:R-:W-:Y:S01]  /*3c7c0*/  LOP3.LUT R230, R230, 0x7fffffff, RZ, 0xc0, !PT ;  /* 0x7fffffffe6e67812 */ /* 0x000fe200078ec0ff */
[----:B------:R-:W4:Y:S01]  /*3c7d0*/  LDL.LU R251, [R1+0x7ac] ;  /* 0x0007ac0001fb7983 */ /* 0x000f220000300800 */
[----:B------:R-:W-:Y:S01]  /*3c7e0*/  VIADD R213, R0, 0x37 ;  /* 0x0000003700d57836 */ /* 0x000fe20000000000 */
[----:B------:R-:W-:-:S02]  /*3c7f0*/  ULDC UR53, c[0x0][0x228] ;  /* 0x00008a0000357ab9 */ /* 0x000fc40000000800 */
[----:B------:R-:W1:Y:S01]  /*3c800*/  LDS.128 R44, [R6] ;  /* 0x00000000062c7984 */ /* 0x000e620000000c00 */
[----:B------:R-:W-:Y:S01]  /*3c810*/  @P5 LOP3.LUT R222, R222, 0x2000, RZ, 0xfc, !PT ;  /* 0x00002000dede5812 */ /* 0x000fe200078efcff */
[----:B------:R-:W-:Y:S01]  /*3c820*/  ULDC UR30, c[0x0][0x228] ;  /* 0x00008a00001e7ab9 */ /* 0x000fe20000000800 */
[----:B------:R-:W-:Y:S01]  /*3c830*/  PRMT R48, R200, 0x4210, R68 ;  /* 0x00004210c8307816 */ /* 0x000fe20000000044 */
[----:B------:R-:W-:Y:S01]  /*3c840*/  BAR.SYNC.DEFER_BLOCKING 0x0 ;  /* 0x0000000000007b1d */ /* 0x000fe20000010000 */
[----:B------:R-:W-:Y:S02]  /*3c850*/  PRMT R49, R199, 0x4210, R69 ;  /* 0x00004210c7317816 */ /* 0x000fe40000000045 */
[----:B------:R-:W-:Y:S02]  /*3c860*/  PRMT R50, R198, 0x4210, R70 ;  /* 0x00004210c6327816 */ /* 0x000fe40000000046 */
[----:B------:R-:W-:Y:S01]  /*3c870*/  PRMT R51, R197, 0x4210, R71 ;  /* 0x00004210c5337816 */ /* 0x000fe20000000047 */
[----:B------:R-:W-:Y:S01]  /*3c880*/  ULDC UR32, c[0x0][0x228] ;  /* 0x00008a0000207ab9 */ /* 0x000fe20000000800 */
[----:B------:R-:W-:Y:S01]  /*3c890*/  ISETP.LT.AND P2, PT, R2, UR26, !P2 ;  /* 0x0000001a02007c0c */ /* 0x000fe2000d741270 */
[----:B------:R-:W-:Y:S01]  /*3c8a0*/  ULDC UR26, c[0x0][0x228] ;  /* 0x00008a00001a7ab9 */ /* 0x000fe20000000800 */
[----:B--2---:R-:W-:Y:S01]  /*3c8b0*/  LOP3.LUT R78, R194, 0xffff, RZ, 0xc0, !PT ;  /* 0x0000ffffc24e7812 */ /* 0x004fe200078ec0ff */
[----:B------:R-:W-:Y:S01]  /*3c8c0*/  STSM.16.M88.4 [R7], R32 ;  /* 0x0000002007007844 */ /* 0x000fe20000000200 */
[----:B------:R-:W-:Y:S01]  /*3c8d0*/  BAR.SYNC.DEFER_BLOCKING 0x0 ;  /* 0x0000000000007b1d */ /* 0x000fe20000010000 */
[----:B------:R-:W-:Y:S01]  /*3c8e0*/  LOP3.LUT R222, R222, 0xffffefff, RZ, 0xc0, !PT ;  /* 0xffffefffdede7812 */ /* 0x000fe200078ec0ff */
[----:B------:R-:W-:-:S02]  /*3c8f0*/  VIADD R212, R0, 0x36 ;  /* 0x0000003600d47836 */ /* 0x000fc40000000000 */
[C---:B------:R-:W-:Y:S02]  /*3c900*/  VIADD R211, R0.reuse, 0x35 ;  /* 0x0000003500d37836 */ /* 0x040fe40000000000 */
[C---:B------:R-:W-:Y:S02]  /*3c910*/  VIADD R210, R0.reuse, 0x34 ;  /* 0x0000003400d27836 */ /* 0x040fe40000000000 */
[C---:B------:R-:W-:Y:S01]  /*3c920*/  VIADD R209, R0.reuse, 0x33 ;  /* 0x0000003300d17836 */ /* 0x040fe20000000000 */
[C---:B------:R-:W-:Y:S01]  /*3c930*/  ISETP.LT.AND P6, PT, R0.reuse, UR47, !P6 ;  /* 0x0000002f00007c0c */ /* 0x040fe2000f7c1270 */
[----:B------:R-:W-:Y:S01]  /*3c940*/  ULDC UR47, c[0x0][0x228] ;  /* 0x00008a00002f7ab9 */ /* 0x000fe20000000800 */
[C---:B------:R-:W-:Y:S01]  /*3c950*/  VIADD R208, R0.reuse, 0x32 ;  /* 0x0000003200d07836 */ /* 0x040fe20000000000 */
[----:B------:R-:W-:Y:S01]  /*3c960*/  LOP3.LUT R229, R229, 0x7fffffff, RZ, 0xc0, !PT ;  /* 0x7fffffffe5e57812 */ /* 0x000fe200078ec0ff */
[----:B------:R-:W-:Y:S01]  /*3c970*/  VIADD R207, R0, 0x31 ;  /* 0x0000003100cf7836 */ /* 0x000fe20000000000 */
[----:B------:R-:W-:Y:S01]  /*3c980*/  LOP3.LUT R228, R228, 0x7fffffff, RZ, 0xc0, !PT ;  /* 0x7fffffffe4e47812 */ /* 0x000fe200078ec0ff */
[----:B------:R-:W-:Y:S01]  /*3c990*/  VIADD R206, R0, 0x30 ;  /* 0x0000003000ce7836 */ /* 0x000fe20000000000 */
[----:B------:R-:W2:Y:S04]  /*3c9a0*/  LDL.LU R190, [R1+0x608] ;  /* 0x0006080001be7983 */ /* 0x000ea80000300800 */
[----:B------:R-:W1:Y:S01]  /*3c9b0*/  LDS.128 R52, [R6] ;  /* 0x0000000006347984 */ /* 0x000e620000000c00 */
[----:B------:R-:W-:Y:S01]  /*3c9c0*/  BAR.SYNC.DEFER_BLOCKING 0x0 ;  /* 0x0000000000007b1d */ /* 0x000fe20000010000 */
[----:B------:R-:W-:-:S04]  /*3c9d0*/  @P4 LOP3.LUT R222, R222, 0x1000, RZ, 0xfc, !PT ;  /* 0x00001000dede4812 */ /* 0x000fc800078efcff */
[----:B------:R-:W-:Y:S02]  /*3c9e0*/  LOP3.LUT R222, R222, 0xfffffbff, RZ, 0xc0, !PT ;  /* 0xfffffbffdede7812 */ /* 0x000fe400078ec0ff */
[----:B------:R-:W-:Y:S02]  /*3c9f0*/  PRMT R68, R165, 0x5210, R68 ;  /* 0x00005210a5447816 */ /* 0x000fe40000000044 */
[----:B------:R-:W-:Y:S02]  /*3ca00*/  PRMT R69, R164, 0x5210, R69 ;  /* 0x00005210a4457816 */ /* 0x000fe40000000045 */
[----:B------:R-:W-:Y:S02]  /*3ca10*/  PRMT R70, R163, 0x5210, R70 ;  /* 0x00005210a3467816 */ /* 0x000fe40000000046 */
[----:B------:R-:W-:Y:S01]  /*3ca20*/  PRMT R71, R152, 0x5210, R71 ;  /* 0x0000521098477816 */ /* 0x000fe20000000047 */
[----:B------:R-:W-:Y:S01]  /*3ca30*/  VIADD R205, R0, 0x2f ;  /* 0x0000002f00cd7836 */ /* 0x000fe20000000000 */
[----:B------:R-:W-:Y:S01]  /*3ca40*/  LOP3.LUT R222, R222, 0xfffff7ff, RZ, 0xc0, !PT ;  /* 0xfffff7ffdede7812 */ /* 0x000fe200078ec0ff */
[C---:B------:R-:W-:Y:S01]  /*3ca50*/  VIADD R204, R0.reuse, 0x2e ;  /* 0x0000002e00cc7836 */ /* 0x040fe20000000000 */
[----:B----4-:R-:W-:Y:S01]  /*3ca60*/  PRMT R74, R251, 0x4210, R78 ;  /* 0x00004210fb4a7816 */ /* 0x010fe2000000004e */
[----:B------:R-:W-:Y:S01]  /*3ca70*/  VIADD R203, R0, 0x2d ;  /* 0x0000002d00cb7836 */ /* 0x000fe20000000000 */
[----:B------:R-:W-:Y:S01]  /*3ca80*/  LOP3.LUT R76, R196, 0xffff, RZ, 0xc0, !PT ;  /* 0x0000ffffc44c7812 */ /* 0x000fe200078ec0ff */
[C---:B------:R-:W-:Y:S01]  /*3ca90*/  VIADD R202, R0.reuse, 0x2c ;  /* 0x0000002c00ca7836 */ /* 0x040fe20000000000 */
[----:B------:R-:W-:Y:S01]  /*3caa0*/  LOP3.LUT R77, R195, 0xffff, RZ, 0xc0, !PT ;  /* 0x0000ffffc34d7812 */ /* 0x000fe200078ec0ff */
[----:B------:R-:W-:Y:S01]  /*3cab0*/  VIADD R201, R0, 0x2b ;  /* 0x0000002b00c97836 */ /* 0x000fe20000000000 */
[----:B---3--:R-:W-:Y:S01]  /*3cac0*/  LOP3.LUT R79, R193, 0xffff, RZ, 0xc0, !PT ;  /* 0x0000ffffc14f7812 */ /* 0x008fe200078ec0ff */
[----:B------:R-:W-:Y:S01]  /*3cad0*/  STSM.16.M88.4 [R7], R48 ;  /* 0x0000003007007844 */ /* 0x000fe20000000200 */
[----:B------:R-:W-:Y:S01]  /*3cae0*/  BAR.SYNC.DEFER_BLOCKING 0x0 ;  /* 0x0000000000007b1d */ /* 0x000fe20000010000 */
[----:B------:R-:W-:-:S04]  /*3caf0*/  @P3 LOP3.LUT R222, R222, 0x800, RZ, 0xfc, !PT ;  /* 0x00000800dede3812 */ /* 0x000fc800078efcff */
[----:B------:R-:W-:Y:S02]  /*3cb00*/  @P2 LOP3.LUT R222, R222, 0x400, RZ, 0xfc, !PT ;  /* 0x00000400dede2812 */ /* 0x000fe400078efcff */
[----:B------:R-:W-:Y:S01]  /*3cb10*/  ISETP.GE.AND P2, PT, R159, UR51, PT ;  /* 0x000000339f007c0c */ /* 0x000fe2000bf46270 */
[----:B------:R-:W-:Y:S01]  /*3cb20*/  VIADD R251, R0, 0x3e ;  /* 0x0000003e00fb7836 */ /* 0x000fe20000000000 */
        /* <DEDUP_REMOVED lines=8> */
[C---:B------:R-:W-:Y:S01]  /*3cbb0*/  VIADD R200, R0.reuse, 0x2a ;  /* 0x0000002a00c87836 */ /* 0x040fe20000000000 */
[----:B------:R-:W-:Y:S01]  /*3cbc0*/  LOP3.LUT R227, R227, 0x7fffffff, RZ, 0xc0, !PT ;  /* 0x7fffffffe3e37812 */ /* 0x000fe200078ec0ff */
[----:B------:R-:W-:-:S02]  /*3cbd0*/  VIADD R199, R0, 0x29 ;  /* 0x0000002900c77836 */ /* 0x000fc40000000000 */
[C---:B------:R-:W-:Y:S02]  /*3cbe0*/  VIADD R189, R0.reuse, 0x1f ;  /* 0x0000001f00bd7836 */ /* 0x040fe40000000000 */
[----:B------:R-:W-:Y:S01]  /*3cbf0*/  VIADD R188, R0, 0x1e ;  /* 0x0000001e00bc7836 */ /* 0x000fe20000000000 */
[----:B------:R-:W3:Y:S01]  /*3cc00*/  LDS.128 R48, [R6] ;  /* 0x0000000006307984 */ /* 0x000ee20000000c00 */
[----:B------:R-:W-:Y:S01]  /*3cc10*/  BAR.SYNC.DEFER_BLOCKING 0x0 ;  /* 0x0000000000007b1d */ /* 0x000fe20000010000 */
[----:B------:R-:W-:Y:S02]  /*3cc20*/  @P3 LOP3.LUT R222, R222, 0x40, RZ, 0xfc, !PT ;  /* 0x00000040dede3812 */ /* 0x000fe400078efcff */
[----:B------:R-:W-:Y:S02]  /*3cc30*/  ISETP.LT.AND P3, PT, R2, UR28, !P2 ;  /* 0x0000001c02007c0c */ /* 0x000fe4000d761270 */
[----:B------:R-:W-:Y:S01]  /*3cc40*/  ISETP.LT.AND P2, PT, R4, UR22, !P1 ;  /* 0x0000001604007c0c */ /* 0x000fe2000cf41270 */
[----:B------:R-:W-:Y:S01]  /*3cc50*/  ULDC UR28, c[0x0][0x228] ;  /* 0x00008a00001c7ab9 */ /* 0x000fe20000000800 */
[----:B------:R-:W-:Y:S01]  /*3cc60*/  ISETP.LT.AND P1, PT, R3, UR20, !P1 ;  /* 0x0000001403007c0c */ /* 0x000fe2000cf21270 */
[----:B------:R-:W-:Y:S01]  /*3cc70*/  ULDC UR22, c[0x0][0x228] ;  /* 0x00008a0000167ab9 */ /* 0x000fe20000000800 */
[----:B------:R-:W-:Y:S01]  /*3cc80*/  LOP3.LUT R222, R222, 0xffffffdf, RZ, 0xc0, !PT ;  /* 0xffffffdfdede7812 */ /* 0x000fe200078ec0ff */
[----:B------:R-:W-:Y:S01]  /*3cc90*/  ULDC UR20, c[0x0][0x228] ;  /* 0x00008a0000147ab9 */ /* 0x000fe20000000800 */
[----:B------:R-:W-:-:S02]  /*3cca0*/  VIADD R198, R0, 0x28 ;  /* 0x0000002800c67836 */ /* 0x000fc40000000000 */
[----:B------:R-:W-:Y:S01]  /*3ccb0*/  VIADD R187, R0, 0x1d ;  /* 0x0000001d00bb7836 */ /* 0x000fe20000000000 */
[----:B------:R-:W-:Y:S01]  /*3ccc0*/  @P5 LOP3.LUT R222, R222, 0x20, RZ, 0xfc, !PT ;  /* 0x00000020dede5812 */ /* 0x000fe200078efcff */
[C---:B------:R-:W-:Y:S02]  /*3ccd0*/  VIADD R197, R0.reuse, 0x27 ;  /* 0x0000002700c57836 */ /* 0x040fe40000000000 */
[----:B------:R-:W-:Y:S01]  /*3cce0*/  VIADD R186, R0, 0x1c ;  /* 0x0000001c00ba7836 */ /* 0x000fe20000000000 */
[----:B------:R-:W-:Y:S01]  /*3ccf0*/  @P2 LOP3.LUT R220, R220, 0x200000, RZ, 0xfc, !PT ;  /* 0x00200000dcdc2812 */ /* 0x000fe200078efcff */
[C---:B------:R-:W-:Y:S02]  /*3cd00*/  VIADD R194, R0.reuse, 0x24 ;  /* 0x0000002400c27836 */ /* 0x040fe40000000000 */
[----:B------:R-:W-:Y:S01]  /*3cd10*/  VIADD R185, R0, 0x1b ;  /* 0x0000001b00b97836 */ /* 0x000fe20000000000 */
[----:B------:R-:W-:Y:S01]  /*3cd20*/  LOP3.LUT R220, R220, 0xffefffff, RZ, 0xc0, !PT ;  /* 0xffefffffdcdc7812 */ /* 0x000fe200078ec0ff */
[----:B------:R-:W-:Y:S01]  /*3cd30*/  VIADD R184, R0, 0x1a ;  /* 0x0000001a00b87836 */ /* 0x000fe20000000000 */
[----:B------:R4:W-:Y:S01]  /*3cd40*/  STSM.16.M88.4 [R7], R68 ;  /* 0x0000004407007844 */ /* 0x0009e20000000200 */
[----:B------:R-:W-:-:S02]  /*3cd50*/  LOP3.LUT R222, R222, 0xffffffef, RZ, 0xc0, !PT ;  /* 0xffffffefdede7812 */ /* 0x000fc400078ec0ff */
[----:B------:R-:W-:Y:S01]  /*3cd60*/  @P1 LOP3.LUT R220, R220, 0x100000, RZ, 0xfc, !PT ;  /* 0x00100000dcdc1812 */ /* 0x000fe200078efcff */
[----:B------:R-:W-:Y:S01]  /*3cd70*/  VIADD R196, R0, 0x26 ;  /* 0x0000002600c47836 */ /* 0x000fe20000000000 */
[----:B------:R-:W-:Y:S01]  /*3cd80*/  @P4 LOP3.LUT R222, R222, 0x10, RZ, 0xfc, !PT ;  /* 0x00000010dede4812 */ /* 0x000fe200078efcff */
[----:B------:R-:W-:Y:S01]  /*3cd90*/  VIADD R195, R0, 0x25 ;  /* 0x0000002500c37836 */ /* 0x000fe20000000000 */
[----:B------:R-:W-:Y:S01]  /*3cda0*/  PRMT R72, R192, 0x4210, R76 ;  /* 0x00004210c0487816 */ /* 0x000fe2000000004c */
[C---:B------:R-:W-:Y:S02]  /*3cdb0*/  VIADD R193, R0.reuse, 0x23 ;  /* 0x0000002300c17836 */ /* 0x040fe40000000000 */
[C---:B------:R-:W-:Y:S02]  /*3cdc0*/  VIADD R183, R0.reuse, 0x19 ;  /* 0x0000001900b77836 */ /* 0x040fe40000000000 */
[----:B------:R-:W-:Y:S01]  /*3cdd0*/  VIADD R182, R0, 0x18 ;  /* 0x0000001800b67836 */ /* 0x000fe20000000000 */
[----:B------:R-:W-:Y:S01]  /*3cde0*/  LOP3.LUT R226, R226, 0x7fffffff, RZ, 0xc0, !PT ;  /* 0x7fffffffe2e27812 */ /* 0x000fe200078ec0ff */
[----:B------:R-:W-:-:S02]  /*3cdf0*/  VIADD R181, R0, 0x17 ;  /* 0x0000001700b57836 */ /* 0x000fc40000000000 */
[C---:B------:R-:W-:Y:S02]  /*3ce00*/  VIADD R180, R0.reuse, 0x16 ;  /* 0x0000001600b47836 */ /* 0x040fe40000000000 */
[C---:B------:R-:W-:Y:S02]  /*3ce10*/  VIADD R179, R0.reuse, 0x15 ;  /* 0x0000001500b37836 */ /* 0x040fe40000000000 */
[C---:B------:R-:W-:Y:S02]  /*3ce20*/  VIADD R178, R0.reuse, 0x14 ;  /* 0x0000001400b27836 */ /* 0x040fe40000000000 */
[C---:B------:R-:W-:Y:S02]  /*3ce30*/  VIADD R177, R0.reuse, 0x13 ;  /* 0x0000001300b17836 */ /* 0x040fe40000000000 */
[C---:B------:R-:W-:Y:S02]  /*3ce40*/  VIADD R176, R0.reuse, 0x12 ;  /* 0x0000001200b07836 */ /* 0x040fe40000000000 */
[----:B------:R-:W-:-:S02]  /*3ce50*/  VIADD R175, R0, 0x11 ;  /* 0x0000001100af7836 */ /* 0x000fc40000000000 */
[C---:B------:R-:W-:Y:S01]  /*3ce60*/  VIADD R174, R0.reuse, 0x10 ;  /* 0x0000001000ae7836 */ /* 0x040fe20000000000 */
[----:B------:R-:W-:Y:S01]  /*3ce70*/  LOP3.LUT R225, R225, 0x7fffffff, RZ, 0xc0, !PT ;  /* 0x7fffffffe1e17812 */ /* 0x000fe200078ec0ff */
[C---:B----4-:R-:W-:Y:S01]  /*3ce80*/  VIADD R68, R0.reuse, 0xad ;  /* 0x000000ad00447836 */ /* 0x050fe20000000000 */
[----:B------:R-:W-:Y:S01]  /*3ce90*/  PRMT R73, R191, 0x4210, R77 ;  /* 0x00004210bf497816 */ /* 0x000fe2000000004d */
[----:B------:R-:W-:Y:S01]  /*3cea0*/  VIADD R69, R0, 0xae ;  /* 0x000000ae00457836 */ /* 0x000fe20000000000 */
[----:B------:R-:W-:Y:S02]  /*3ceb0*/  BAR.SYNC.DEFER_BLOCKING 0x0 ;  /* 0x0000000000007b1d */ /* 0x000fe40000010000 */
[----:B------:R-:W-:-:S04]  /*3cec0*/  ISETP.GE.AND P1, PT, R68, UR49, PT ;  /* 0x0000003144007c0c */ /* 0x000fc8000bf26270 */
[----:B------:R-:W-:Y:S01]  /*3ced0*/  ISETP.LT.AND P4, PT, R2, UR18, !P1 ;  /* 0x0000001202007c0c */ /* 0x000fe2000cf81270 */
[----:B------:R-:W-:Y:S01]  /*3cee0*/  ULDC UR49, c[0x0][0x228] ;  /* 0x00008a0000317ab9 */ /* 0x000fe20000000800 */
[----:B------:R-:W-:Y:S01]  /*3cef0*/  LOP3.LUT R222, R222, 0xfffffff7, RZ, 0xc0, !PT ;  /* 0xfffffff7dede7812 */ /* 0x000fe200078ec0ff */
[----:B------:R-:W-:Y:S01]  /*3cf00*/  ULDC UR18, c[0x0][0x228] ;  /* 0x00008a0000127ab9 */ /* 0x000fe20000000800 */
[----:B------:R-:W-:Y:S01]  /*3cf10*/  LOP3.LUT R220, R220, 0xfff7ffff, RZ, 0xc0, !PT ;  /* 0xfff7ffffdcdc7812 */ /* 0x000fe200078ec0ff */
[----:B------:R-:W-:Y:S01]  /*3cf20*/  VIADD R173, R0, 0xf ;  /* 0x0000000f00ad7836 */ /* 0x000fe20000000000 */
[----:B------:R-:W-:Y:S01]  /*3cf30*/  @P3 LOP3.LUT R222, R222, 0x8, RZ, 0xfc, !PT ;  /* 0x00000008dede3812 */ /* 0x000fe200078efcff */
[----:B------:R-:W-:Y:S01]  /*3cf40*/  VIADD R172, R0, 0xe ;  /* 0x0000000e00ac7836 */ /* 0x000fe20000000000 */
[----:B------:R-:W-:Y:S01]  /*3cf50*/  ISETP.LT.AND P3, PT, R5, UR16, !P1 ;  /* 0x0000001005007c0c */ /* 0x000fe2000cf61270 */
[----:B------:R-:W-:Y:S01]  /*3cf60*/  ULDC UR16, c[0x0][0x228] ;  /* 0x00008a0000107ab9 */ /* 0x000fe20000000800 */
[----:B------:R-:W-:Y:S01]  /*3cf70*/  ISETP.LT.AND P2, PT, R4, UR14, !P1 ;  /* 0x0000000e04007c0c */ /* 0x000fe2000cf41270 */
[----:B------:R-:W-:Y:S01]  /*3cf80*/  ULDC UR14, c[0x0][0x228] ;  /* 0x00008a00000e7ab9 */ /* 0x000fe20000000800 */
[----:B------:R-:W-:Y:S01]  /*3cf90*/  VIADD R171, R0, 0xd ;  /* 0x0000000d00ab7836 */ /* 0x000fe20000000000 */
[----:B------:R-:W-:Y:S01]  /*3cfa0*/  @P4 LOP3.LUT R220, R220, 0x80000, RZ, 0xfc, !PT ;  /* 0x00080000dcdc4812 */ /* 0x000fe200078efcff */
[C---:B------:R-:W-:Y:S01]  /*3cfb0*/  VIADD R170, R0.reuse, 0xc ;  /* 0x0000000c00aa7836 */ /* 0x040fe20000000000 */
[----:B------:R-:W-:Y:S01]  /*3cfc0*/  LOP3.LUT R223, R223, 0x7fffffff, RZ, 0xc0, !PT ;  /* 0x7fffffffdfdf7812 */ /* 0x000fe200078ec0ff */
[----:B------:R-:W-:Y:S01]  /*3cfd0*/  VIADD R162, R0, 0x4 ;  /* 0x0000000400a27836 */ /* 0x000fe20000000000 */
[----:B------:R-:W-:Y:S01]  /*3cfe0*/  LOP3.LUT R220, R220, 0xfffbffff, RZ, 0xc0, !PT ;  /* 0xfffbffffdcdc7812 */ /* 0x000fe200078ec0ff */
[----:B------:R-:W-:Y:S01]  /*3cff0*/  VIADD R192, R0, 0x22 ;  /* 0x0000002200c07836 */ /* 0x000fe20000000000 */
[----:B------:R-:W4:Y:S02]  /*3d000*/  LDS.128 R32, [R6] ;  /* 0x0000000006207984 */ /* 0x000f240000000c00 */
[----:B------:R-:W-:-:S02]  /*3d010*/  @P3 LOP3.LUT R220, R220, 0x40000, RZ, 0xfc, !PT ;  /* 0x00040000dcdc3812 */ /* 0x000fc400078efcff */
[----:B------:R-:W-:Y:S01]  /*3d020*/  ISETP.LT.AND P1, PT, R3, UR12, !P1 ;  /* 0x0000000c03007c0c */ /* 0x000fe2000cf21270 */
[----:B------:R-:W-:Y:S01]  /*3d030*/  ULDC UR12, c[0x0][0x228] ;  /* 0x00008a00000c7ab9 */ /* 0x000fe20000000800 */
[----:B------:R-:W-:Y:S01]  /*3d040*/  LOP3.LUT R220, R220, 0xfffdffff, RZ, 0xc0, !PT ;  /* 0xfffdffffdcdc7812 */ /* 0x000fe200078ec0ff */
[C---:B------:R-:W-:Y:S02]  /*3d050*/  VIADD R161, R0.reuse, 0x3 ;  /* 0x0000000300a17836 */ /* 0x040fe40000000000 */
[----:B------:R-:W-:Y:S01]  /*3d060*/  VIADD R80, R0, 0xb1 ;  /* 0x000000b100507836 */ /* 0x000fe20000000000 */
[----:B------:R-:W-:Y:S01]  /*3d070*/  @P2 LOP3.LUT R220, R220, 0x20000, RZ, 0xfc, !PT ;  /* 0x00020000dcdc2812 */ /* 0x000fe200078efcff */
[C---:B------:R-:W-:Y:S02]  /*3d080*/  VIADD R81, R0.reuse, 0xb2 ;  /* 0x000000b200517836 */ /* 0x040fe40000000000 */
[----:B------:R-:W-:Y:S01]  /*3d090*/  VIADD R117, R0, 0xd6 ;  /* 0x000000d600757836 */ /* 0x000fe20000000000 */
[----:B------:R-:W-:Y:S01]  /*3d0a0*/  LOP3.LUT R220, R220, 0xfffeffff, RZ, 0xc0, !PT ;  /* 0xfffeffffdcdc7812 */ /* 0x000fe200078ec0ff */
[----:B------:R-:W-:-:S02]  /*3d0b0*/  VIADD R158, R0, 0xff ;  /* 0x000000ff009e7836 */ /* 0x000fc40000000000 */
[----:B------:R-:W-:Y:S01]  /*3d0c0*/  VIADD R116, R0, 0xd5 ;  /* 0x000000d500747836 */ /* 0x000fe20000000000 */
[----:B------:R-:W-:Y:S01]  /*3d0d0*/  @P1 LOP3.LUT R220, R220, 0x10000, RZ, 0xfc, !PT ;  /* 0x00010000dcdc1812 */ /* 0x000fe200078efcff */
[C---:B------:R-:W-:Y:S01]  /*3d0e0*/  VIADD R157, R0.reuse, 0xfe ;  /* 0x000000fe009d7836 */ /* 0x040fe20000000000 */
[----:B------:R-:W-:Y:S01]  /*3d0f0*/  ISETP.GE.AND P1, PT, R69, UR39, PT ;  /* 0x0000002745007c0c */ /* 0x000fe2000bf26270 */
[----:B------:R-:W-:Y:S01]  /*3d100*/  ULDC.64 UR38, c[0x0][0x228] ;  /* 0x00008a0000267ab9 */ /* 0x000fe20000000a00 */
[C---:B------:R-:W-:Y:S02]  /*3d110*/  VIADD R156, R0.reuse, 0xfd ;  /* 0x000000fd009c7836 */ /* 0x040fe40000000000 */
[----:B------:R-:W-:Y:S01]  /*3d120*/  VIADD R115, R0, 0xd4 ;  /* 0x000000d400737836 */ /* 0x000fe20000000000 */
[----:B------:R-:W-:Y:S01]  /*3d130*/  ISETP.LT.AND P4, PT, R2, UR10, !P1 ;  /* 0x0000000a02007c0c */ /* 0x000fe2000cf81270 */
[----:B------:R-:W-:Y:S01]  /*3d140*/  ULDC UR10, c[0x0][0x228] ;  /* 0x00008a00000a7ab9 */ /* 0x000fe20000000800 */
[----:B------:R-:W-:Y:S01]  /*3d150*/  ISETP.LT.AND P3, PT, R5, UR8, !P1 ;  /* 0x0000000805007c0c */ /* 0x000fe2000cf61270 */
[----:B------:R-:W-:Y:S01]  /*3d160*/  ULDC UR8, c[0x0][0x228] ;  /* 0x00008a0000087ab9 */ /* 0x000fe20000000800 */
[----:B------:R-:W-:Y:S01]  /*3d170*/  LOP3.LUT R220, R220, 0xffff7fff, RZ, 0xc0, !PT ;  /* 0xffff7fffdcdc7812 */ /* 0x000fe200078ec0ff */
[----:B------:R-:W-:Y:S01]  /*3d180*/  VIADD R155, R0, 0xfc ;  /* 0x000000fc009b7836 */ /* 0x000fe20000000000 */
[----:B------:R-:W-:Y:S01]  /*3d190*/  ISETP.LT.AND P2, PT, R4, UR6, !P1 ;  /* 0x0000000604007c0c */ /* 0x000fe2000cf41270 */
[----:B------:R-:W-:Y:S01]  /*3d1a0*/  ULDC UR6, c[0x0][0x228] ;  /* 0x00008a0000067ab9 */ /* 0x000fe20000000800 */
[----:B------:R-:W-:-:S02]  /*3d1b0*/  VIADD R154, R0, 0xfb ;  /* 0x000000fb009a7836 */ /* 0x000fc40000000000 */
[C---:B------:R-:W-:Y:S02]  /*3d1c0*/  VIADD R114, R0.reuse, 0xd3 ;  /* 0x000000d300727836 */ /* 0x040fe40000000000 */
[----:B------:R-:W-:Y:S01]  /*3d1d0*/  VIADD R113, R0, 0xd2 ;  /* 0x000000d200717836 */ /* 0x000fe20000000000 */
[----:B------:R-:W-:Y:S01]  /*3d1e0*/  @P4 LOP3.LUT R220, R220, 0x8000, RZ, 0xfc, !PT ;  /* 0x00008000dcdc4812 */ /* 0x000fe200078efcff */
[C---:B------:R-:W-:Y:S02]  /*3d1f0*/  VIADD R153, R0.reuse, 0xfa ;  /* 0x000000fa00997836 */ /* 0x040fe40000000000 */
[----:B------:R-:W-:Y:S01]  /*3d200*/  VIADD R112, R0, 0xd1 ;  /* 0x000000d100707836 */ /* 0x000fe20000000000 */
[----:B------:R-:W-:Y:S01]  /*3d210*/  LOP3.LUT R220, R220, 0xffffbfff, RZ, 0xc0, !PT ;  /* 0xffffbfffdcdc7812 */ /* 0x000fe200078ec0ff */
[C---:B------:R-:W-:Y:S02]  /*3d220*/  VIADD R151, R0.reuse, 0xf8 ;  /* 0x000000f800977836 */ /* 0x040fe40000000000 */
[----:B------:R-:W-:Y:S01]  /*3d230*/  VIADD R111, R0, 0xd0 ;  /* 0x000000d0006f7836 */ /* 0x000fe20000000000 */
[----:B------:R-:W-:Y:S01]  /*3d240*/  @P3 LOP3.LUT R220, R220, 0x4000, RZ, 0xfc, !PT ;  /* 0x00004000dcdc3812 */ /* 0x000fe200078efcff */
[----:B------:R-:W-:Y:S01]  /*3d250*/  VIADD R150, R0, 0xf7 ;  /* 0x000000f700967836 */ /* 0x000fe20000000000 */
[----:B------:R-:W-:Y:S01]  /*3d260*/  ISETP.LT.AND P1, PT, R3, UR4, !P1 ;  /* 0x0000000403007c0c */ /* 0x000fe2000cf21270 */
[----:B------:R-:W-:Y:S01]  /*3d270*/  ULDC UR4, c[0x0][0x228] ;  /* 0x00008a0000047ab9 */ /* 0x000fe20000000800 */
[----:B------:R-:W-:Y:S01]  /*3d280*/  LOP3.LUT R220, R220, 0xffffdfff, RZ, 0xc0, !PT ;  /* 0xffffdfffdcdc7812 */ /* 0x000fe200078ec0ff */
[----:B------:R-:W-:-:S02]  /*3d290*/  VIADD R149, R0, 0xf6 ;  /* 0x000000f600957836 */ /* 0x000fc40000000000 */
[----:B------:R-:W-:Y:S01]  /*3d2a0*/  VIADD R110, R0, 0xcf ;  /* 0x000000cf006e7836 */ /* 0x000fe20000000000 */
[----:B------:R-:W-:Y:S01]  /*3d2b0*/  @P2 LOP3.LUT R220, R220, 0x2000, RZ, 0xfc, !PT ;  /* 0x00002000dcdc2812 */ /* 0x000fe200078efcff */
[----:B------:R-:W-:Y:S01]  /*3d2c0*/  VIADD R148, R0, 0xf5 ;  /* 0x000000f500947836 */ /* 0x000fe20000000000 */
[----:B------:R-:W-:Y:S01]  /*3d2d0*/  ISETP.LT.AND P2, PT, R4, UR59, !P0 ;  /* 0x0000003b04007c0c */ /* 0x000fe2000c741270 */
[----:B------:R-:W-:Y:S01]  /*3d2e0*/  ULDC UR59, c[0x0][0x228] ;  /* 0x00008a00003b7ab9 */ /* 0x000fe20000000800 */
        /* <DEDUP_REMOVED lines=18> */
[----:B------:R-:W-:-:S02]  /*3d410*/  VIADD R142, R0, 0xef ;  /* 0x000000ef008e7836 */ /* 0x000fc40000000000 */
[----:B------:R-:W-:Y:S01]  /*3d420*/  VIADD R106, R0, 0xcb ;  /* 0x000000cb006a7836 */ /* 0x000fe20000000000 */
[----:B------:R-:W-:Y:S01]  /*3d430*/  LOP3.LUT R220, R220, 0xfffffdff, RZ, 0xc0, !PT ;  /* 0xfffffdffdcdc7812 */ /* 0x000fe200078ec0ff */
[C---:B------:R-:W-:Y:S02]  /*3d440*/  VIADD R141, R0.reuse, 0xee ;  /* 0x000000ee008d7836 */ /* 0x040fe40000000000 */
[----:B------:R-:W-:Y:S01]  /*3d450*/  VIADD R105, R0, 0xca ;  /* 0x000000ca00697836 */ /* 0x000fe20000000000 */
[----:B------:R-:W-:Y:S01]  /*3d460*/  @P0 LOP3.LUT R220, R220, 0x200, RZ, 0xfc, !PT ;  /* 0x00000200dcdc0812 */ /* 0x000fe200078efcff */
[----:B------:R-:W-:Y:S01]  /*3d470*/  VIADD R140, R0, 0xed ;  /* 0x000000ed008c7836 */ /* 0x000fe20000000000 */
[----:B------:R-:W-:Y:S01]  /*3d480*/  ISETP.GE.AND P0, PT, R160, UR41, PT ;  /* 0x00000029a0007c0c */ /* 0x000fe2000bf06270 */
[C---:B------:R-:W-:Y:S02]  /*3d490*/  VIADD R139, R0.reuse, 0xec ;  /* 0x000000ec008b7836 */ /* 0x040fe40000000000 */
[C---:B------:R-:W-:Y:S01]  /*3d4a0*/  VIADD R104, R0.reuse, 0xc9 ;  /* 0x000000c900687836 */ /* 0x040fe20000000000 */
[----:B------:R-:W-:Y:S01]  /*3d4b0*/  ISETP.LT.AND P3, PT, R3, UR38, !P0 ;  /* 0x0000002603007c0c */ /* 0x000fe2000c761270 */
[----:B------:R-:W-:Y:S01]  /*3d4c0*/  VIADD R138, R0, 0xeb ;  /* 0x000000eb008a7836 */ /* 0x000fe20000000000 */
[----:B------:R-:W-:Y:S01]  /*3d4d0*/  ISETP.LT.AND P2, PT, R4, UR40, !P0 ;  /* 0x0000002804007c0c */ /* 0x000fe2000c741270 */
[----:B------:R-:W-:Y:S01]  /*3d4e0*/  VIADD R137, R0, 0xea ;  /* 0x000000ea00897836 */ /* 0x000fe20000000000 */
[----:B------:R-:W-:Y:S01]  /*3d4f0*/  LOP3.LUT R220, R220, 0xfffffeff, RZ, 0xc0, !PT ;  /* 0xfffffeffdcdc7812 */ /* 0x000fe200078ec0ff */
[C---:B------:R-:W-:Y:S01]  /*3d500*/  VIADD R160, R0.reuse, 0x41 ;  /* 0x0000004100a07836 */ /* 0x040fe20000000000 */
[----:B------:R-:W-:Y:S01]  /*3d510*/  ISETP.LT.AND P1, PT, R5, UR57, !P0 ;  /* 0x0000003905007c0c */ /* 0x000fe2000c721270 */
[----:B------:R-:W-:Y:S01]  /*3d520*/  ULDC.64 UR40, c[0x0][0x228] ;  /* 0x00008a0000287ab9 */ /* 0x000fe20000000a00 */
[----:B------:R-:W-:-:S02]  /*3d530*/  VIADD R136, R0, 0xe9 ;  /* 0x000000e900887836 */ /* 0x000fc40000000000 */
[C---:B------:R-:W-:Y:S02]  /*3d540*/  VIADD R103, R0.reuse, 0xc8 ;  /* 0x000000c800677836 */ /* 0x040fe40000000000 */
[----:B------:R-:W-:Y:S01]  /*3d550*/  VIADD R102, R0, 0xc7 ;  /* 0x000000c700667836 */ /* 0x000fe20000000000 */
[----:B------:R-:W-:Y:S01]  /*3d560*/  @P3 LOP3.LUT R220, R220, 0x100, RZ, 0xfc, !PT ;  /* 0x00000100dcdc3812 */ /* 0x000fe200078efcff */
[----:B------:R-:W-:Y:S01]  /*3d570*/  ULDC UR57, c[0x0][0x228] ;  /* 0x00008a0000397ab9 */ /* 0x000fe20000000800 */
        /* <DEDUP_REMOVED lines=20> */
[----:B------:R-:W-:Y:S01]  /*3d6c0*/  ISETP.GE.AND P0, PT, R160, UR43, PT ;  /* 0x0000002ba0007c0c */ /* 0x000fe2000bf06270 */
[----:B------:R-:W-:-:S02]  /*3d6d0*/  VIADD R128, R0, 0xe1 ;  /* 0x000000e100807836 */ /* 0x000fc40000000000 */
        /* <DEDUP_REMOVED lines=8> */
[C---:B------:R-:W-:Y:S02]  /*3d760*/  VIADD R160, R0.reuse, 0x40 ;  /* 0x0000004000a07836 */ /* 0x040fe40000000000 */
        /* <DEDUP_REMOVED lines=13> */
[----:B------:R-:W-:Y:S01]  /*3d840*/  ULDC.64 UR42, c[0x0][0x228] ;  /* 0x00008a00002a7ab9 */ /* 0x000fe20000000a00 */
        /* <DEDUP_REMOVED lines=12> */
[----:B------:R-:W-:Y:S01]  /*3d910*/  VIADD R160, R0, 0x3f ;  /* 0x0000003f00a07836 */ /* 0x000fe20000000000 */
[----:B------:R-:W-:Y:S01]  /*3d920*/  LOP3.LUT R220, R220, 0xfffffffe, RZ, 0xc0, !PT ;  /* 0xfffffffedcdc7812 */ /* 0x000fe200078ec0ff */
[----:B------:R-:W-:Y:S01]  /*3d930*/  ULDC.64 UR54, c[0x0][0x228] ;  /* 0x00008a0000367ab9 */ /* 0x000fe20000000a00 */
[----:B------:R-:W-:Y:S01]  /*3d940*/  ISETP.LT.AND P2, PT, R4, UR26, !P0 ;  /* 0x0000001a04007c0c */ /* 0x000fe2000c741270 */
[----:B------:R-:W-:Y:S01]  /*3d950*/  ULDC UR26, c[0x0][0x228] ;  /* 0x00008a00001a7ab9 */ /* 0x000fe20000000800 */
[----:B------:R-:W-:Y:S01]  /*3d960*/  ISETP.LT.AND P1, PT, R5, UR30, !P0 ;  /* 0x0000001e05007c0c */ /* 0x000fe2000c721270 */
[----:B------:R-:W-:Y:S01]  /*3d970*/  ULDC UR30, c[0x0][0x228] ;  /* 0x00008a00001e7ab9 */ /* 0x000fe20000000800 */
[----:B------:R-:W-:Y:S01]  /*3d980*/  ISETP.LT.AND P3, PT, R3, UR42, !P0 ;  /* 0x0000002a03007c0c */ /* 0x000fe2000c761270 */
[----:B------:R-:W-:Y:S01]  /*3d990*/  VIADD R87, R0, 0xb8 ;  /* 0x000000b800577836 */ /* 0x000fe20000000000 */
[----:B------:R-:W-:Y:S01]  /*3d9a0*/  ISETP.LT.AND P0, PT, R2, UR32, !P0 ;  /* 0x0000002002007c0c */ /* 0x000fe2000c701270 */
[----:B------:R-:W-:Y:S01]  /*3d9b0*/  ULDC UR32, c[0x0][0x228] ;  /* 0x00008a0000207ab9 */ /* 0x000fe20000000800 */
[----:B------:R-:W-:-:S02]  /*3d9c0*/  VIADD R86, R0, 0xb7 ;  /* 0x000000b700567836 */ /* 0x000fc40000000000 */
[C---:B------:R-:W-:Y:S02]  /*3d9d0*/  VIADD R85, R0.reuse, 0xb6 ;  /* 0x000000b600557836 */ /* 0x040fe40000000000 */
[C---:B------:R-:W-:Y:S01]  /*3d9e0*/  VIADD R84, R0.reuse, 0xb5 ;  /* 0x000000b500547836 */ /* 0x040fe20000000000 */
[----:B------:R-:W-:Y:S01]  /*3d9f0*/  @P2 LOP3.LUT R231, R231, 0x80000000, RZ, 0xfc, !PT ;  /* 0x80000000e7e72812 */ /* 0x000fe200078efcff */
[C---:B------:R-:W-:Y:S02]  /*3da00*/  VIADD R83, R0.reuse, 0xb4 ;  /* 0x000000b400537836 */ /* 0x040fe40000000000 */
[C---:B------:R-:W-:Y:S01]  /*3da10*/  VIADD R82, R0.reuse, 0xb3 ;  /* 0x000000b300527836 */ /* 0x040fe20000000000 */
[----:B------:R-:W-:Y:S01]  /*3da20*/  LOP3.LUT R231, R231, 0xbfffffff, RZ, 0xc0, !PT ;  /* 0xbfffffffe7e77812 */ /* 0x000fe200078ec0ff */
[----:B------:R-:W3:Y:S03]  /*3da30*/  LDL.LU R11, [R1+0x7ec] ;  /* 0x0007ec00010b7983 */ /* 0x000ee60000300800 */
[----:B------:R-:W-:Y:S01]  /*3da40*/  @P1 LOP3.LUT R231, R231, 0x40000000, RZ, 0xfc, !PT ;  /* 0x40000000e7e71812 */ /* 0x000fe200078efcff */
[----:B------:R-:W-:Y:S01]  /*3da50*/  VIADD R191, R0, 0x21 ;  /* 0x0000002100bf7836 */ /* 0x000fe20000000000 */
[----:B------:R-:W-:-:S02]  /*3da60*/  @P3 LOP3.LUT R220, R220, 0x1, RZ, 0xfc, !PT ;  /* 0x00000001dcdc3812 */ /* 0x000fc400078efcff */
[----:B--2---:R-:W-:Y:S01]  /*3da70*/  PRMT R75, R190, 0x4210, R79 ;  /* 0x00004210be4b7816 */ /* 0x004fe2000000004f */
[----:B------:R-:W-:Y:S01]  /*3da80*/  BAR.SYNC.DEFER_BLOCKING 0x0 ;  /* 0x0000000000007b1d */ /* 0x000fe20000010000 */
[----:B------:R-:W-:-:S04]  /*3da90*/  LOP3.LUT R231, R231, 0xdfffffff, RZ, 0xc0, !PT ;  /* 0xdfffffffe7e77812 */ /* 0x000fc800078ec0ff */
[----:B------:R-:W-:Y:S02]  /*3daa0*/  @P0 LOP3.LUT R231, R231, 0x20000000, RZ, 0xfc, !PT ;  /* 0x20000000e7e70812 */ /* 0x000fe400078efcff */
[----:B------:R-:W-:Y:S01]  /*3dab0*/  ISETP.GE.AND P0, PT, R160, UR39, PT ;  /* 0x00000027a0007c0c */ /* 0x000fe2000bf06270 */
[----:B------:R-:W-:Y:S01]  /*3dac0*/  ULDC.64 UR38, c[0x0][0x228] ;  /* 0x00008a0000267ab9 */ /* 0x000fe20000000a00 */
[C---:B------:R-:W-:Y:S02]  /*3dad0*/  VIADD R165, R0.reuse, 0x7 ;  /* 0x0000000700a57836 */ /* 0x040fe40000000000 */
[C---:B------:R-:W-:Y:S01]  /*3dae0*/  VIADD R164, R0.reuse, 0x6 ;  /* 0x0000000600a47836 */ /* 0x040fe20000000000 */
[----:B------:R-:W-:Y:S01]  /*3daf0*/  ISETP.LT.AND P3, PT, R3, UR54, !P0 ;  /* 0x0000003603007c0c */ /* 0x000fe2000c761270 */
[----:B------:R-:W-:Y:S01]  /*3db00*/  VIADD R163, R0, 0x5 ;  /* 0x0000000500a37836 */ /* 0x000fe20000000000 */
[----:B------:R-:W-:Y:S01]  /*3db10*/  ISETP.LT.AND P2, PT, R4, UR26, !P0 ;  /* 0x0000001a04007c0c */ /* 0x000fe2000c741270 */
[----:B------:R-:W-:Y:S01]  /*3db20*/  ULDC UR26, c[0x0][0x228] ;  /* 0x00008a00001a7ab9 */ /* 0x000fe20000000800 */
[----:B------:R-:W-:Y:S01]  /*3db30*/  LOP3.LUT R231, R231, 0xefffffff, RZ, 0xc0, !PT ;  /* 0xefffffffe7e77812 */ /* 0x000fe200078ec0ff */
[----:B------:R-:W-:Y:S01]  /*3db40*/  VIADD R70, R0, 0xaf ;  /* 0x000000af00467836 */ /* 0x000fe20000000000 */
[----:B------:R-:W-:Y:S01]  /*3db50*/  ISETP.LT.AND P1, PT, R5, UR30, !P0 ;  /* 0x0000001e05007c0c */ /* 0x000fe2000c721270 */
[----:B------:R-:W-:Y:S01]  /*3db60*/  ULDC UR30, c[0x0][0x228] ;  /* 0x00008a00001e7ab9 */ /* 0x000fe20000000800 */
[----:B------:R-:W-:Y:S01]  /*3db70*/  LOP3.LUT R222, R222, 0xfffffffb, RZ, 0xc0, !PT ;  /* 0xfffffffbdede7812 */ /* 0x000fe200078ec0ff */
[----:B------:R-:W-:Y:S01]  /*3db80*/  VIADD R71, R0, 0xb0 ;  /* 0x000000b000477836 */ /* 0x000fe20000000000 */
[----:B------:R-:W-:Y:S01]  /*3db90*/  LOP3.LUT R244, R244, 0x7fffffff, RZ, 0xc0, !PT ;  /* 0x7ffffffff4f47812 */ /* 0x000fe200078ec0ff */
[----:B------:R-:W-:Y:S01]  /*3dba0*/  VIADD R152, R0, 0xf9 ;  /* 0x000000f900987836 */ /* 0x000fe20000000000 */
[----:B------:R-:W-:Y:S01]  /*3dbb0*/  LOP3.LUT R245, R245, 0x7fffffff, RZ, 0xc0, !PT ;  /* 0x7ffffffff5f57812 */ /* 0x000fe200078ec0ff */
[----:B------:R-:W2:Y:S01]  /*3dbc0*/  LDL.LU R10, [R1+0x7e8] ;  /* 0x0007e800010a7983 */ /* 0x000ea20000300800 */
[----:B------:R-:W-:-:S02]  /*3dbd0*/  @P3 LOP3.LUT R231, R231, 0x10000000, RZ, 0xfc, !PT ;  /* 0x10000000e7e73812 */ /* 0x000fc400078efcff */
[----:B------:R-:W-:Y:S01]  /*3dbe0*/  ISETP.LT.AND P0, PT, R2, UR32, !P0 ;  /* 0x0000002002007c0c */ /* 0x000fe2000c701270 */
[----:B------:R-:W-:Y:S01]  /*3dbf0*/  ULDC UR32, c[0x0][0x228] ;  /* 0x00008a0000207ab9 */ /* 0x000fe20000000800 */
[----:B------:R-:W-:Y:S01]  /*3dc00*/  LOP3.LUT R231, R231, 0xf7ffffff, RZ, 0xc0, !PT ;  /* 0xf7ffffffe7e77812 */ /* 0x000fe200078ec0ff */
[----:B------:R-:W-:Y:S01]  /*3dc10*/  VIADD R190, R0, 0x20 ;  /* 0x0000002000be7836 */ /* 0x000fe20000000000 */
[----:B------:R0:W-:Y:S02]  /*3dc20*/  STSM.16.M88.4 [R7], R72 ;  /* 0x0000004807007844 */ /* 0x0001e40000000200 */
[----:B------:R-:W-:Y:S02]  /*3dc30*/  @P2 LOP3.LUT R231, R231, 0x8000000, RZ, 0xfc, !PT ;  /* 0x08000000e7e72812 */ /* 0x000fe400078efcff */
[----:B------:R-:W-:Y:S01]  /*3dc40*/  LOP3.LUT R246, R246, 0x7fffffff, RZ, 0xc0, !PT ;  /* 0x7ffffffff6f67812 */ /* 0x000fe200078ec0ff */
[----:B------:R-:W4:Y:S01]  /*3dc50*/  LDL.LU R9, [R1+0x7a8] ;  /* 0x0007a80001097983 */ /* 0x000f220000300800 */
[----:B------:R-:W-:-:S02]  /*3dc60*/  LOP3.LUT R231, R231, 0xfbffffff, RZ, 0xc0, !PT ;  /* 0xfbffffffe7e77812 */ /* 0x000fc400078ec0ff */
[----:B------:R-:W-:Y:S01]  /*3dc70*/  LOP3.LUT R247, R247, 0x7fffffff, RZ, 0xc0, !PT ;  /* 0x7ffffffff7f77812 */ /* 0x000fe200078ec0ff */
[----:B------:R-:W4:Y:S01]  /*3dc80*/  LDL.LU R8, [R1+0x7a4] ;  /* 0x0007a40001087983 */ /* 0x000f220000300800 */
        /* <DEDUP_REMOVED lines=67> */
[----:B------:R-:W-:Y:S02]  /*3e0c0*/  LOP3.LUT R231, R231, 0xfffffbff, RZ, 0xc0, !PT ;  /* 0xfffffbffe7e77812 */ /* 0x000fe400078ec0ff */
[----:B------:R-:W-:Y:S01]  /*3e0d0*/  ISETP.GE.AND P0, PT, R216, UR41, PT ;  /* 0x00000029d8007c0c */ /* 0x000fe2000bf06270 */
[----:B------:R-:W-:Y:S01]  /*3e0e0*/  ULDC.64 UR40, c[0x0][0x228] ;  /* 0x00008a0000287ab9 */ /* 0x000fe20000000a00 */
[----:B------:R-:W-:Y:S02]  /*3e0f0*/  @P2 LOP3.LUT R231, R231, 0x400, RZ, 0xfc, !PT ;  /* 0x00000400e7e72812 */ /* 0x000fe400078efcff */
[----:B------:R-:W-:-:S02]  /*3e100*/  ISETP.LT.AND P3, PT, R3, UR38, !P0 ;  /* 0x0000002603007c0c */ /* 0x000fc4000c761270 */
[----:B------:R-:W-:-:S04]  /*3e110*/  LOP3.LUT R231, R231, 0xfffffdff, RZ, 0xc0, !PT ;  /* 0xfffffdffe7e77812 */ /* 0x000fc800078ec0ff */
[----:B------:R-:W-:Y:S02]  /*3e120*/  @P1 LOP3.LUT R231, R231, 0x200, RZ, 0xfc, !PT ;  /* 0x00000200e7e71812 */ /* 0x000fe400078efcff */
[----:B------:R-:W-:Y:S01]  /*3e130*/  ISETP.LT.AND P2, PT, R4, UR56, !P0 ;  /* 0x0000003804007c0c */ /* 0x000fe2000c741270 */
[----:B------:R-:W-:Y:S01]  /*3e140*/  ULDC UR56, c[0x0][0x228] ;  /* 0x00008a0000387ab9 */ /* 0x000fe20000000800 */
        /* <DEDUP_REMOVED lines=34> */
[----:B------:R-:W-:Y:S01]  /*3e370*/  ISETP.LT.AND P2, PT, R5, UR28, !P0 ;  /* 0x0000001c05007c0c */ /* 0x000fe2000c741270 */
[----:B------:R-:W-:Y:S01]  /*3e380*/  ULDC UR28, c[0x0][0x228] ;  /* 0x00008a00001c7ab9 */ /* 0x000fe20000000800 */
[----:B------:R-:W-:-:S07]  /*3e390*/  LOP3.LUT R231, R231, 0xfffffffe, RZ, 0xc0, !PT ;  /* 0xfffffffee7e77812 */ /* 0x000fce00078ec0ff */
[----:B------:R-:W-:Y:S02]  /*3e3a0*/  @P3 LOP3.LUT R230, R230, 0x80000000, RZ, 0xfc, !PT ;  /* 0x80000000e6e63812 */ /* 0x000fe400078efcff */
[----:B------:R-:W-:Y:S02]  /*3e3b0*/  @P1 LOP3.LUT R231, R231, 0x1, RZ, 0xfc, !PT ;  /* 0x00000001e7e71812 */ /* 0x000fe400078efcff */
[----:B------:R-:W-:Y:S01]  /*3e3c0*/  ISETP.LT.AND P1, PT, R2, UR22, !P0 ;  /* 0x0000001602007c0c */ /* 0x000fe2000c721270 */
[----:B------:R-:W-:Y:S01]  /*3e3d0*/  ULDC UR22, c[0x0][0x228] ;  /* 0x00008a0000167ab9 */ /* 0x000fe20000000800 */
[----:B------:R-:W-:Y:S02]  /*3e3e0*/  LOP3.LUT R230, R230, 0xbfffffff, RZ, 0xc0, !PT ;  /* 0xbfffffffe6e67812 */ /* 0x000fe400078ec0ff */
[----:B------:R-:W-:Y:S01]  /*3e3f0*/  ISETP.GE.AND P0, PT, R213, UR39, PT ;  /* 0x00000027d5007c0c */ /* 0x000fe2000bf06270 */
[----:B------:R-:W-:Y:S01]  /*3e400*/  ULDC.64 UR38, c[0x0][0x228] ;  /* 0x00008a0000267ab9 */ /* 0x000fe20000000a00 */
[----:B------:R-:W-:-:S02]  /*3e410*/  @P2 LOP3.LUT R230, R230, 0x40000000, RZ, 0xfc, !PT ;  /* 0x40000000e6e62812 */ /* 0x000fc400078efcff */
[----:B------:R-:W-:Y:S02]  /*3e420*/  ISETP.LT.AND P3, PT, R3, UR54, !P0 ;  /* 0x0000003603007c0c */ /* 0x000fe4000c761270 */
        /* <DEDUP_REMOVED lines=126> */
[----:B------:R-:W-:Y:S01]  /*3ec10*/  ISETP.LT.AND P3, PT, R3, UR42, !P0 ;  /* 0x0000002a03007c0c */ /* 0x000fe2000c761270 */
[----:B------:R-:W-:Y:S01]  /*3ec20*/  ULDC UR42, c[0x0][0x228] ;  /* 0x00008a00002a7ab9 */ /* 0x000fe20000000800 */
        /* <DEDUP_REMOVED lines=8> */
[----:B------:R-:W-:Y:S02]  /*3ecb0*/  ISETP.GE.AND P0, PT, R205, UR39, PT ;  /* 0x00000027cd007c0c */ /* 0x000fe4000bf06270 */
[----:B------:R-:W-:Y:S02]  /*3ecc0*/  @P3 LOP3.LUT R230, R230, 0x1, RZ, 0xfc, !PT ;  /* 0x00000001e6e63812 */ /* 0x000fe400078efcff */
[----:B------:R-:W-:-:S02]  /*3ecd0*/  ISETP.LT.AND P3, PT, R3, UR54, !P0 ;  /* 0x0000003603007c0c */ /* 0x000fc4000c761270 */
        /* <DEDUP_REMOVED lines=15> */
[----:B------:R-:W-:Y:S02]  /*3edd0*/  ISETP.LT.AND P3, PT, R3, UR38, !P0 ;  /* 0x0000002603007c0c */ /* 0x000fe4000c761270 */
        /* <DEDUP_REMOVED lines=116> */
[----:B------:R-:W-:-:S02]  /*3f520*/  ISETP.LT.AND P3, PT, R3, UR54, !P0 ;  /* 0x0000003603007c0c */ /* 0x000fc4000c761270 */
        /* <DEDUP_REMOVED lines=468> */
[----:B0-----:R-:W-:Y:S01]  /*41270*/  PRMT R72, R169, 0x5210, R76 ;  /* 0x00005210a9487816 */ /* 0x001fe2000000004c */
[----:B------:R-:W-:Y:S01]  /*41280*/  VIADD R169, R0, 0xb ;  /* 0x0000000b00a97836 */ /* 0x000fe20000000000 */
[----:B------:R-:W-:Y:S01]  /*41290*/  LOP3.LUT R225, R225, 0xffffdfff, RZ, 0xc0, !PT ;  /* 0xffffdfffe1e17812 */ /* 0x000fe200078ec0ff */
[----:B------:R-:W4:Y:S03]  /*412a0*/  LDL.LU R76, [R1+0x808] ;  /* 0x00080800014c7983 */ /* 0x000f260000300800 */
        /* <DEDUP_REMOVED lines=16> */
[----:B------:R-:W-:Y:S01]  /*413b0*/  PRMT R73, R168, 0x5210, R77 ;  /* 0x00005210a8497816 */ /* 0x000fe2000000004d */
        /* <DEDUP_REMOVED lines=43> */
[----:B------:R-:W-:Y:S01]  /*41670*/  @P0 LOP3.LUT R225, R225, 0x2, RZ, 0xfc, !PT ;  /* 0x00000002e1e10812 */ /* 0x000fe200078efcff */
[----:B------:R-:W4:Y:S01]  /*41680*/  LDL.LU R79, [R1+0x638] ;  /* 0x00063800014f7983 */ /* 0x000f220000300800 */
        /* <DEDUP_REMOVED lines=105> */
[----:B------:R-:W-:Y:S01]  /*41d20*/  ULDC UR50, c[0x0][0x228] ;  /* 0x00008a0000327ab9 */ /* 0x000fe20000000800 */
[----:B------:R-:W-:Y:S01]  /*41d30*/  ISETP.LT.AND P0, PT, R5, UR38, !P0 ;  /* 0x0000002605007c0c */ /* 0x000fe2000c701270 */
[----:B------:R-:W-:-:S04]  /*41d40*/  ULDC.64 UR38, c[0x0][0x228] ;  /* 0x00008a0000267ab9 */ /* 0x000fc80000000a00 */
[----:B------:R-:W-:-:S04]  /*41d50*/  @P2 LOP3.LUT R222, R222, 0x200, RZ, 0xfc, !PT ;  /* 0x00000200dede2812 */ /* 0x000fc800078efcff */
[----:B------:R-:W-:-:S04]  /*41d60*/  LOP3.LUT R222, R222, 0xffffff7f, RZ, 0xc0, !PT ;  /* 0xffffff7fdede7812 */ /* 0x000fc800078ec0ff */
[----:B------:R-:W-:-:S04]  /*41d70*/  @P1 LOP3.LUT R222, R222, 0x80, RZ, 0xfc, !PT ;  /* 0x00000080dede1812 */ /* 0x000fc800078efcff */
[----:B------:R-:W-:Y:S02]  /*41d80*/  LOP3.LUT R222, R222, 0xfffffeff, RZ, 0xc0, !PT ;  /* 0xfffffeffdede7812 */ /* 0x000fe400078ec0ff */
[----:B------:R-:W-:Y:S02]  /*41d90*/  LOP3.LUT R223, R223, 0xffffefff, RZ, 0xc0, !PT ;  /* 0xffffefffdfdf7812 */ /* 0x000fe400078ec0ff */
[----:B------:R-:W-:Y:S02]  /*41da0*/  @P0 LOP3.LUT R222, R222, 0x100, RZ, 0xfc, !PT ;  /* 0x00000100dede0812 */ /* 0x000fe400078efcff */
[----:B------:R-:W-:Y:S01]  /*41db0*/  ISETP.GE.AND P0, PT, R70, UR33, PT ;  /* 0x0000002146007c0c */ /* 0x000fe2000bf06270 */
[----:B------:R-:W-:Y:S01]  /*41dc0*/  ULDC UR33, c[0x0][0x228] ;  /* 0x00008a0000217ab9 */ /* 0x000fe20000000800 */
        /* <DEDUP_REMOVED lines=1095> */
[----:B------:R-:W-:Y:S02]  /*46240*/  ISETP.LT.AND P3, PT, R5, UR35, !P0 ;  /* 0x0000002305007c0c */ /* 0x000fe4000c761270 */
[----:B------:R-:W-:-:S09]  /*46250*/  LOP3.LUT R250, R250, 0xff7fffff, RZ, 0xc0, !PT ;  /* 0xff7ffffffafa7812 */ /* 0x000fd200078ec0ff */
[----:B------:R-:W-:Y:S02]  /*46260*/  @P1 LOP3.LUT R250, R250, 0x800000, RZ, 0xfc, !PT ;  /* 0x00800000fafa1812 */ /* 0x000fe400078efcff */
[----:B------:R-:W-:Y:S02]  /*46270*/  ISETP.LT.AND P1, PT, R4, UR26, !P0 ;  /* 0x0000001a04007c0c */ /* 0x000fe4000c721270 */
[----:B------:R-:W-:-:S04]  /*46280*/  LOP3.LUT R250, R250, 0xffbfffff, RZ, 0xc0, !PT ;  /* 0xffbffffffafa7812 */ /* 0x000fc800078ec0ff */
[----:B------:R-:W-:Y:S02]  /*46290*/  @P3 LOP3.LUT R250, R250, 0x400000, RZ, 0xfc, !PT ;  /* 0x00400000fafa3812 */ /* 0x000fe400078efcff */
[----:B------:R-:W-:Y:S02]  /*462a0*/  ISETP.LT.AND P2, PT, R3, UR20, !P0 ;  /* 0x0000001403007c0c */ /* 0x000fe4000c741270 */
[----:B------:R-:W-:Y:S02]  /*462b0*/  LOP3.LUT R250, R250, 0xffdfffff, RZ, 0xc0, !PT ;  /* 0xffdffffffafa7812 */ /* 0x000fe400078ec0ff */
[----:B------:R-:W-:Y:S01]  /*462c0*/  ISETP.GE.AND P0, PT, R140, UR30, PT ;  /* 0x0000001e8c007c0c */ /* 0x000fe2000bf06270 */
[----:B------:R-:W-:Y:S01]  /*462d0*/  ULDC UR30, c[0x0][0x22c] ;  /* 0x00008b00001e7ab9 */ /* 0x000fe20000000800 */
[----:B------:R-:W-:Y:S02]  /*462e0*/  @P1 LOP3.LUT R250, R250, 0x200000, RZ, 0xfc, !PT ;  /* 0x00200000fafa1812 */ /* 0x000fe400078efcff */
[----:B------:R-:W-:-:S02]  /*462f0*/  ISETP.LT.AND P1, PT, R2, UR18, !P0 ;  /* 0x0000001202007c0c */ /* 0x000fc4000c721270 */
[----:B------:R-:W-:Y:S02]  /*46300*/  LOP3.LUT R250, R250, 0xffefffff, RZ, 0xc0, !PT ;  /* 0xffeffffffafa7812 */ /* 0x000fe400078ec0ff */
[----:B---3--:R-:W-:Y:S02]  /*46310*/  LOP3.LUT R11, R11, 0xffff, RZ, 0xc0, !PT ;  /* 0x0000ffff0b0b7812 */ /* 0x008fe400078ec0ff */
[----:B------:R-:W-:Y:S02]  /*46320*/  @P2 LOP3.LUT R250, R250, 0x100000, RZ, 0xfc, !PT ;  /* 0x00100000fafa2812 */ /* 0x000fe400078efcff */
[----:B--2---:R-:W-:Y:S02]  /*46330*/  LOP3.LUT R10, R10, 0xffff, RZ, 0xc0, !PT ;  /* 0x0000ffff0a0a7812 */ /* 0x004fe400078ec0ff */
[----:B------:R-:W-:Y:S02]  /*46340*/  ISETP.LT.AND P3, PT, R5, UR53, !P0 ;  /* 0x0000003505007c0c */ /* 0x000fe4000c761270 */
[----:B------:R-:W-:Y:S01]  /*46350*/  LOP3.LUT R250, R250, 0xfff7ffff, RZ, 0xc0, !PT ;  /* 0xfff7fffffafa7812 */ /* 0x000fe200078ec0ff */
[----:B------:R0:W-:Y:S01]  /*46360*/  STL [R1+0xc0], R11 ;  /* 0x0000c00b01007387 */ /* 0x0001e20000100800 */
[----:B----4-:R-:W-:-:S02]  /*46370*/  LOP3.LUT R9, R9, 0xffff, RZ, 0xc0, !PT ;  /* 0x0000ffff09097812 */ /* 0x010fc400078ec0ff */
[----:B------:R-:W-:Y:S02]  /*46380*/  PRMT R76, R76, 0x4210, R11 ;  /* 0x000042104c4c7816 */ /* 0x000fe4000000000b */
[----:B------:R-:W-:Y:S02]  /*46390*/  LOP3.LUT R8, R8, 0xffff, RZ, 0xc0, !PT ;  /* 0x0000ffff08087812 */ /* 0x000fe400078ec0ff */
[----:B------:R-:W-:Y:S02]  /*463a0*/  PRMT R77, R77, 0x4210, R10 ;  /* 0x000042104d4d7816 */ /* 0x000fe4000000000a */
[----:B------:R-:W-:Y:S01]  /*463b0*/  @P1 LOP3.LUT R250, R250, 0x80000, RZ, 0xfc, !PT ;  /* 0x00080000fafa1812 */ /* 0x000fe200078efcff */
[----:B0-----:R-:W2:Y:S01]  /*463c0*/  LDL.LU R11, [R1+0x20c0] ;  /* 0x0020c000010b7983 */ /* 0x001ea20000300800 */
[----:B------:R-:W-:-:S03]  /*463d0*/  PRMT R78, R78, 0x4210, R9 ;  /* 0x000042104e4e7816 */ /* 0x000fc60000000009 */
[----:B------:R0:W-:Y:S01]  /*463e0*/  STL [R1+0xc4], R10 ;  /* 0x0000c40a01007387 */ /* 0x0001e20000100800 */
[----:B------:R-:W-:Y:S02]  /*463f0*/  ISETP.LT.AND P2, PT, R4, UR52, !P0 ;  /* 0x0000003404007c0c */ /* 0x000fe4000c741270 */
[----:B------:R-:W-:Y:S02]  /*46400*/  PRMT R79, R79, 0x4210, R8 ;  /* 0x000042104f4f7816 */ /* 0x000fe40000000008 */
[----:B------:R-:W-:Y:S01]  /*46410*/  LOP3.LUT R250, R250, 0xfffbffff, RZ, 0xc0, !PT ;  /* 0xfffbfffffafa7812 */ /* 0x000fe200078ec0ff */
[----:B0-----:R-:W3:Y:S04]  /*46420*/  LDL.LU R10, [R1+0x20bc] ;  /* 0x0020bc00010a7983 */ /* 0x001ee80000300800 */
[----:B------:R0:W-:Y:S01]  /*46430*/  STL [R1+0xcc], R9 ;  /* 0x0000cc0901007387 */ /* 0x0001e20000100800 */
[----:B------:R-:W-:-:S03]  /*46440*/  @P3 LOP3.LUT R250, R250, 0x40000, RZ, 0xfc, !PT ;  /* 0x00040000fafa3812 */ /* 0x000fc600078efcff */
[----:B0-----:R-:W4:Y:S04]  /*46450*/  LDL.LU R9, [R1+0x20b8] ;  /* 0x0020b80001097983 */ /* 0x001f280000300800 */
[----:B------:R0:W-:Y:S01]  /*46460*/  STL [R1+0x474], R8 ;  /* 0x0004740801007387 */ /* 0x0001e20000100800 */
[----:B------:R-:W-:Y:S02]  /*46470*/  ISETP.LT.AND P1, PT, R3, UR51, !P0 ;  /* 0x0000003303007c0c */ /* 0x000fe4000c721270 */
[----:B------:R-:W-:Y:S01]  /*46480*/  LOP3.LUT R250, R250, 0xfffdffff, RZ, 0xc0, !PT ;  /* 0xfffdfffffafa7812 */ /* 0x000fe200078ec0ff */
[----:B0-----:R-:W3:Y:S01]  /*46490*/  LDL.LU R8, [R1+0x20b4] ;  /* 0x0020b40001087983 */ /* 0x001ee20000300800 */
[----:B------:R-:W-:Y:S02]  /*464a0*/  ISETP.GE.AND P0, PT, R141, UR30, PT ;  /* 0x0000001e8d007c0c */ /* 0x000fe4000bf06270 */
[----:B------:R-:W-:-:S02]  /*464b0*/  @P2 LOP3.LUT R250, R250, 0x20000, RZ, 0xfc, !PT ;  /* 0x00020000fafa2812 */ /* 0x000fc400078efcff */
[----:B------:R-:W-:Y:S02]  /*464c0*/  ISETP.LT.AND P2, PT, R2, UR37, !P0 ;  /* 0x0000002502007c0c */ /* 0x000fe4000c741270 */
[----:B------:R-:W-:-:S04]  /*464d0*/  LOP3.LUT R250, R250, 0xfffeffff, RZ, 0xc0, !PT ;  /* 0xfffefffffafa7812 */ /* 0x000fc800078ec0ff */
[----:B------:R-:W-:Y:S02]  /*464e0*/  @P1 LOP3.LUT R250, R250, 0x10000, RZ, 0xfc, !PT ;  /* 0x00010000fafa1812 */ /* 0x000fe400078efcff */
[----:B------:R-:W-:Y:S02]  /*464f0*/  ISETP.LT.AND P3, PT, R5, UR25, !P0 ;  /* 0x0000001905007c0c */ /* 0x000fe4000c761270 */
[----:B------:R-:W-:-:S04]  /*46500*/  LOP3.LUT R250, R250, 0xffff7fff, RZ, 0xc0, !PT ;  /* 0xffff7ffffafa7812 */ /* 0x000fc800078ec0ff */
[----:B------:R-:W-:Y:S02]  /*46510*/  @P2 LOP3.LUT R250, R250, 0x8000, RZ, 0xfc, !PT ;  /* 0x00008000fafa2812 */ /* 0x000fe400078efcff */
[----:B------:R-:W-:Y:S02]  /*46520*/  ISETP.LT.AND P1, PT, R4, UR61, !P0 ;  /* 0x0000003d04007c0c */ /* 0x000fe4000c721270 */
[----:B------:R-:W-:-:S04]  /*46530*/  LOP3.LUT R250, R250, 0xffffbfff, RZ, 0xc0, !PT ;  /* 0xffffbffffafa7812 */ /* 0x000fc800078ec0ff */
[----:B------:R-:W-:Y:S02]  /*46540*/  @P3 LOP3.LUT R250, R250, 0x4000, RZ, 0xfc, !PT ;  /* 0x00004000fafa3812 */ /* 0x000fe400078efcff */
[----:B------:R-:W-:Y:S02]  /*46550*/  ISETP.LT.AND P2, PT, R3, UR60, !P0 ;  /* 0x0000003c03007c0c */ /* 0x000fe4000c741270 */
[----:B------:R-:W-:Y:S02]  /*46560*/  LOP3.LUT R250, R250, 0xffffdfff, RZ, 0xc0, !PT ;  /* 0xffffdffffafa7812 */ /* 0x000fe400078ec0ff */
[----:B------:R-:W-:Y:S02]  /*46570*/  ISETP.GE.AND P0, PT, R142, UR8, PT ;  /* 0x000000088e007c0c */ /* 0x000fe4000bf06270 */
[----:B------:R-:W-:Y:S02]  /*46580*/  @P1 LOP3.LUT R250, R250, 0x2000, RZ, 0xfc, !PT ;  /* 0x00002000fafa1812 */ /* 0x000fe400078efcff */
[----:B------:R-:W-:-:S02]  /*46590*/  ISETP.LT.AND P1, PT, R2, UR59, !P0 ;  /* 0x0000003b02007c0c */ /* 0x000fc4000c721270 */
        /* <DEDUP_REMOVED lines=39> */
[----:B------:R-:W-:Y:S02]  /*46810*/  ISETP.LT.AND P3, PT, R5, UR46, !P0 ;  /* 0x0000002e05007c0c */ /* 0x000fe4000c761270 */
[----:B------:R-:W-:Y:S02]  /*46820*/  LOP3.LUT R222, R222, 0x7fffffff, RZ, 0xc0, !PT ;  /* 0x7fffffffdede7812 */ /* 0x000fe400078ec0ff */
[----:B------:R-:W-:-:S04]  /*46830*/  LOP3.LUT R250, R250, 0xfffffffe, RZ, 0xc0, !PT ;  /* 0xfffffffefafa7812 */ /* 0x000fc800078ec0ff */
[----:B------:R-:W-:-:S03]  /*46840*/  @P1 LOP3.LUT R250, R250, 0x1, RZ, 0xfc, !PT ;  /* 0x00000001fafa1812 */ /* 0x000fc600078efcff */
        /* <DEDUP_REMOVED lines=36> */
[----:B------:R-:W-:Y:S02]  /*46a90*/  LOP3.LUT R224, R224, 0xfdffffff, RZ, 0xc0, !PT ;  /* 0xfdffffffe0e07812 */ /* 0x000fe400078ec0ff */
[----:B------:R-:W-:Y:S02]  /*46aa0*/  LOP3.LUT R222, R222, 0xffff7fff, RZ, 0xc0, !PT ;  /* 0xffff7fffdede7812 */ /* 0x000fe400078ec0ff */
[----:B------:R-:W-:Y:S02]  /*46ab0*/  ISETP.GE.AND P1, PT, R150, UR19, PT ;  /* 0x0000001396007c0c */ /* 0x000fe4000bf26270 */
[----:B------:R-:W-:Y:S02]  /*46ac0*/  @P2 LOP3.LUT R222, R222, 0x8000, RZ, 0xfc, !PT ;  /* 0x00008000dede2812 */ /* 0x000fe400078efcff */
[----:B------:R-:W-:-:S02]  /*46ad0*/  @P6 LOP3.LUT R224, R224, 0x2000000, RZ, 0xfc, !PT ;  /* 0x02000000e0e06812 */ /* 0x000fc400078efcff */
[----:B------:R-:W-:Y:S02]  /*46ae0*/  ISETP.GE.AND P6, PT, R148, UR23, PT ;  /* 0x0000001794007c0c */ /* 0x000fe4000bfc6270 */
[----:B------:R-:W-:-:S04]  /*46af0*/  LOP3.LUT R222, R222, 0xffffbfff, RZ, 0xc0, !PT ;  /* 0xffffbfffdede7812 */ /* 0x000fc800078ec0ff */
[----:B------:R-:W-:Y:S02]  /*46b00*/  LOP3.LUT R222, R222, 0xfffeffff, RZ, 0xc0, !PT ;  /* 0xfffeffffdede7812 */ /* 0x000fe400078ec0ff */
[----:B------:R-:W-:Y:S02]  /*46b10*/  ISETP.GE.AND P0, PT, R151, UR17, PT ;  /* 0x0000001197007c0c */ /* 0x000fe4000bf06270 */
[----:B------:R-:W-:-:S04]  /*46b20*/  @P1 LOP3.LUT R222, R222, 0x10000, RZ, 0xfc, !PT ;  /* 0x00010000dede1812 */ /* 0x000fc800078efcff */
[----:B------:R-:W-:-:S04]  /*46b30*/  @P6 LOP3.LUT R222, R222, 0x4000, RZ, 0xfc, !PT ;  /* 0x00004000dede6812 */ /* 0x000fc800078efcff */
[----:B------:R-:W-:-:S04]  /*46b40*/  LOP3.LUT R222, R222, 0xfffdffff, RZ, 0xc0, !PT ;  /* 0xfffdffffdede7812 */ /* 0x000fc800078ec0ff */
[----:B------:R-:W-:Y:S02]  /*46b50*/  @P0 LOP3.LUT R222, R222, 0x20000, RZ, 0xfc, !PT ;  /* 0x00020000dede0812 */ /* 0x000fe400078efcff */
[----:B------:R-:W-:Y:S02]  /*46b60*/  ISETP.GE.AND P0, PT, R152, UR15, PT ;  /* 0x0000000f98007c0c */ /* 0x000fe4000bf06270 */
[----:B------:R-:W-:Y:S02]  /*46b70*/  ISETP.LT.AND P6, PT, R2, UR24, !P6 ;  /* 0x0000001802007c0c */ /* 0x000fe4000f7c1270 */
[----:B------:R-:W-:-:S09]  /*46b80*/  LOP3.LUT R222, R222, 0xfffbffff, RZ, 0xc0, !PT ;  /* 0xfffbffffdede7812 */ /* 0x000fd200078ec0ff */
[----:B------:R-:W-:-:S04]  /*46b90*/  @P0 LOP3.LUT R222, R222, 0x40000, RZ, 0xfc, !PT ;  /* 0x00040000dede0812 */ /* 0x000fc800078efcff */
[----:B------:R-:W-:Y:S02]  /*46ba0*/  LOP3.LUT R222, R222, 0xfff7ffff, RZ, 0xc0, !PT ;  /* 0xfff7ffffdede7812 */ /* 0x000fe400078ec0ff */
[----:B------:R-:W-:Y:S02]  /*46bb0*/  ISETP.GE.AND P5, PT, R153, UR13, PT ;  /* 0x0000000d99007c0c */ /* 0x000fe4000bfa6270 */
[----:B------:R-:W-:Y:S02]  /*46bc0*/  @P6 LOP3.LUT R222, R222, 0x80000, RZ, 0xfc, !PT ;  /* 0x00080000dede6812 */ /* 0x000fe400078efcff */
[----:B------:R-:W-:Y:S02]  /*46bd0*/  ISETP.GE.AND P2, PT, R154, UR11, PT ;  /* 0x0000000b9a007c0c */ /* 0x000fe4000bf46270 */
[----:B------:R-:W-:Y:S02]  /*46be0*/  ISETP.GE.AND P0, PT, R155, UR9, PT ;  /* 0x000000099b007c0c */ /* 0x000fe4000bf06270 */
[----:B------:R-:W-:-:S02]  /*46bf0*/  ISETP.GE.AND P3, PT, R156, UR7, PT ;  /* 0x000000079c007c0c */ /* 0x000fc4000bf66270 */
[----:B------:R-:W-:Y:S02]  /*46c00*/  ISETP.GE.AND P1, PT, R157, UR5, PT ;  /* 0x000000059d007c0c */ /* 0x000fe4000bf26270 */
[----:B------:R-:W-:Y:S02]  /*46c10*/  ISETP.GE.AND P4, PT, R158, UR39, PT ;  /* 0x000000279e007c0c */ /* 0x000fe4000bf86270 */
[C---:B------:R-:W-:Y:S01]  /*46c20*/  LOP3.LUT P6, RZ, R224.reuse, 0x2000000, RZ, 0xc0, !PT ;  /* 0x02000000e0ff7812 */ /* 0x040fe200078cc0ff */
[----:B------:R-:W2:Y:S01]  /*46c30*/  LDL.LU R216, [R1+0x3d0] ;  /* 0x0003d00001d87983 */ /* 0x000ea20000300800 */
[----:B------:R-:W-:Y:S01]  /*46c40*/  BAR.SYNC.DEFER_BLOCKING 0x0 ;  /* 0x0000000000007b1d */ /* 0x000fe20000010000 */
[----:B------:R-:W-:Y:S02]  /*46c50*/  LOP3.LUT R221, R221, 0xbfffffff, RZ, 0xc0, !PT ;  /* 0xbfffffffdddd7812 */ /* 0x000fe400078ec0ff */
[----:B------:R-:W-:-:S03]  /*46c60*/  LOP3.LUT R224, R224, 0xffefffff, RZ, 0xc0, !PT ;  /* 0xffefffffe0e07812 */ /* 0x000fc600078ec0ff */
[----:B------:R-:W-:Y:S01]  /*46c70*/  ULDC UR4, c[0x0][0x228] ;  /* 0x00008a0000047ab9 */ /* 0x000fe20000000800 */
[----:B------:R-:W-:Y:S01]  /*46c80*/  ULDC UR5, c[0x0][0x228] ;  /* 0x00008a0000057ab9 */ /* 0x000fe20000000800 */
[----:B------:R-:W4:Y:S01]  /*46c90*/  LDL.LU R215, [R1+0x3cc] ;  /* 0x0003cc0001d77983 */ /* 0x000f220000300800 */
[----:B------:R-:W-:-:S03]  /*46ca0*/  ULDC UR6, c[0x0][0x228] ;  /* 0x00008a0000067ab9 */ /* 0x000fc60000000800 */
[----:B------:R-:W3:Y:S04]  /*46cb0*/  LDL.LU R214, [R1+0x424] ;  /* 0x0004240001d67983 */ /* 0x000ee80000300800 */
[----:B------:R-:W2:Y:S04]  /*46cc0*/  LDL.LU R213, [R1+0x3bc] ;  /* 0x0003bc0001d57983 */ /* 0x000ea80000300800 */
[----:B------:R-:W4:Y:S04]  /*46cd0*/  LDL.LU R212, [R1+0x3f0] ;  /* 0x0003f00001d47983 */ /* 0x000f280000300800 */
[----:B------:R-:W3:Y:S04]  /*46ce0*/  LDL.LU R211, [R1+0x14c0] ;  /* 0x0014c00001d37983 */ /* 0x000ee80000300800 */
[----:B------:R-:W2:Y:S04]  /*46cf0*/  LDL.LU R251, [R1+0x3e4] ;  /* 0x0003e40001fb7983 */ /* 0x000ea80000300800 */
[----:B------:R-:W4:Y:S04]  /*46d00*/  LDL.LU R159, [R1+0x3e0] ;  /* 0x0003e000019f7983 */ /* 0x000f280000300800 */
[----:B------:R-:W4:Y:S04]  /*46d10*/  LDL.LU R160, [R1+0x3f4] ;  /* 0x0003f40001a07983 */ /* 0x000f280000300800 */
[----:B------:R-:W3:Y:S04]  /*46d20*/  LDL.LU R210, [R1+0x418] ;  /* 0x0004180001d27983 */ /* 0x000ee80000300800 */
[----:B------:R-:W2:Y:S04]  /*46d30*/  LDL.LU R209, [R1+0x3c8] ;  /* 0x0003c80001d17983 */ /* 0x000ea80000300800 */
        /* <DEDUP_REMOVED lines=17> */
[----:B------:R-:W3:Y:S04]  /*46e50*/  LDL.LU R218, [R1+0x444] ;  /* 0x0004440001da7983 */ /* 0x000ee80000300800 */
[----:B------:R-:W3:Y:S04]  /*46e60*/  LDL.LU R217, [R1+0x3d8] ;  /* 0x0003d80001d97983 */ /* 0x000ee80000300800 */
[----:B------:R-:W2:Y:S04]  /*46e70*/  LDL.LU R191, [R1+0xc0] ;  /* 0x0000c00001bf7983 */ /* 0x000ea80000300800 */
[----:B------:R-:W2:Y:S01]  /*46e80*/  LDL.LU R192, [R1+0x498] ;  /* 0x0004980001c07983 */ /* 0x000ea20000300800 */
[----:B------:R-:W-:-:S02]  /*46e90*/  @P5 LOP3.LUT R221, R221, 0x40000000, RZ, 0xfc, !PT ;  /* 0x40000000dddd5812 */ /* 0x000fc400078efcff */
[C---:B------:R-:W-:Y:S01]  /*46ea0*/  LOP3.LUT P5, RZ, R222.reuse, 0x20, RZ, 0xc0, !PT ;  /* 0x00000020deff7812 */ /* 0x040fe200078ac0ff */
[----:B------:R-:W0:Y:S01]  /*46eb0*/  LDS.128 R68, [R6] ;  /* 0x0000000006447984 */ /* 0x000e220000000c00 */
[----:B------:R-:W-:Y:S01]  /*46ec0*/  LOP3.LUT R221, R221, 0xdfffffff, RZ, 0xc0, !PT ;  /* 0xdfffffffdddd7812 */ /* 0x000fe200078ec0ff */
[----:B------:R-:W-:Y:S03]  /*46ed0*/  BAR.SYNC.DEFER_BLOCKING 0x0 ;  /* 0x0000000000007b1d */ /* 0x000fe60000010000 */
[----:B------:R-:W-:Y:S02]  /*46ee0*/  @P2 LOP3.LUT R221, R221, 0x20000000, RZ, 0xfc, !PT ;  /* 0x20000000dddd2812 */ /* 0x000fe400078efcff */
[----:B------:R-:W-:Y:S02]  /*46ef0*/  LOP3.LUT P2, RZ, R222, 0x10, RZ, 0xc0, !PT ;  /* 0x00000010deff7812 */ /* 0x000fe4000784c0ff */
[----:B------:R-:W-:Y:S01]  /*46f00*/  LOP3.LUT R221, R221, 0xefffffff, RZ, 0xc0, !PT ;  /* 0xefffffffdddd7812 */ /* 0x000fe200078ec0ff */
[----:B------:R-:W-:Y:S03]  /*46f10*/  STL.64 [R1+0x24d0], R226 ;  /* 0x0024d0e201007387 */ /* 0x000fe60000100a00 */
[----:B------:R-:W-:-:S02]  /*46f20*/  @P0 LOP3.LUT R221, R221, 0x10000000, RZ, 0xfc, !PT ;  /* 0x10000000dddd0812 */ /* 0x000fc400078efcff */
[----:B------:R-:W-:Y:S01]  /*46f30*/  LOP3.LUT P0, RZ, R222, 0x8, RZ, 0xc0, !PT ;  /* 0x00000008deff7812 */ /* 0x000fe2000780c0ff */
[----:B------:R-:W-:Y:S01]  /*46f40*/  STL.64 [R1+0x24b0], R228 ;  /* 0x0024b0e401007387 */ /* 0x000fe20000100a00 */
[----:B------:R-:W-:-:S03]  /*46f50*/  LOP3.LUT R221, R221, 0xf7ffffff, RZ, 0xc0, !PT ;  /* 0xf7ffffffdddd7812 */ /* 0x000fc600078ec0ff */
[----:B------:R-:W-:Y:S01]  /*46f60*/  STL.64 [R1+0x2490], R28 ;  /* 0x0024901c01007387 */ /* 0x000fe20000100a00 */
[----:B------:R-:W-:Y:S02]  /*46f70*/  @P3 LOP3.LUT R221, R221, 0x8000000, RZ, 0xfc, !PT ;  /* 0x08000000dddd3812 */ /* 0x000fe400078efcff */
[----:B------:R-:W-:Y:S01]  /*46f80*/  LOP3.LUT P3, RZ, R222, 0x4, RZ, 0xc0, !PT ;  /* 0x00000004deff7812 */ /* 0x000fe2000786c0ff */
[----:B------:R-:W-:Y:S01]  /*46f90*/  STL.64 [R1+0x2468], R30 ;  /* 0x0024681e01007387 */ /* 0x000fe20000100a00 */
[----:B------:R-:W-:-:S03]  /*46fa0*/  LOP3.LUT R221, R221, 0xfbffffff, RZ, 0xc0, !PT ;  /* 0xfbffffffdddd7812 */ /* 0x000fc600078ec0ff */
[----:B------:R-:W-:Y:S01]  /*46fb0*/  STSM.16.M88.4 [R7], R72 ;  /* 0x0000004807007844 */ /* 0x000fe20000000200 */
[----:B------:R-:W-:Y:S01]  /*46fc0*/  @P4 LOP3.LUT R221, R221, 0x4000000, RZ, 0xfc, !PT ;  /* 0x04000000dddd4812 */ /* 0x000fe200078efcff */
[----:B------:R-:W-:Y:S03]  /*46fd0*/  BAR.SYNC.DEFER_BLOCKING 0x0 ;  /* 0x0000000000007b1d */ /* 0x000fe60000010000 */
[----:B------:R-:W-:Y:S02]  /*46fe0*/  LOP3.LUT R221, R221, 0xfdffffff, RZ, 0xc0, !PT ;  /* 0xfdffffffdddd7812 */ /* 0x000fe400078ec0ff */
[C---:B------:R-:W-:Y:S02]  /*46ff0*/  LOP3.LUT P4, RZ, R222.reuse, 0x2, RZ, 0xc0, !PT ;  /* 0x00000002deff7812 */ /* 0x040fe4000788c0ff */
[----:B------:R-:W-:Y:S02]  /*47000*/  @P1 LOP3.LUT R221, R221, 0x2000000, RZ, 0xfc, !PT ;  /* 0x02000000dddd1812 */ /* 0x000fe400078efcff */
[----:B------:R-:W-:Y:S01]  /*47010*/  LOP3.LUT P1, RZ, R222, 0x1, RZ, 0xc0, !PT ;  /* 0x00000001deff7812 */ /* 0x000fe2000782c0ff */
[----:B------:R-:W-:Y:S04]  /*47020*/  STL.64 [R1+0x2460], R230 ;  /* 0x002460e601007387 */ /* 0x000fe80000100a00 */
[----:B------:R-:W-:Y:S04]  /*47030*/  STL.64 [R1+0x2458], R36 ;  /* 0x0024582401007387 */ /* 0x000fe80000100a00 */
[----:B------:R-:W-:Y:S04]  /*47040*/  STL.64 [R1+0x2448], R40 ;  /* 0x0024482801007387 */ /* 0x000fe80000100a00 */
[----:B------:R-:W-:Y:S04]  /*47050*/  STL.64 [R1+0x2440], R38 ;  /* 0x0024402601007387 */ /* 0x000fe80000100a00 */
[----:B------:R-:W0:Y:S04]  /*47060*/  LDS.128 R72, [R6] ;  /* 0x0000000006487984 */ /* 0x000e280000000c00 */
        /* <DEDUP_REMOVED lines=14> */
[----:B-1----:R-:W-:Y:S04]  /*47150*/  STL.64 [R1+0x23a0], R44 ;  /* 0x0023a02c01007387 */ /* 0x002fe80000100a00 */
        /* <DEDUP_REMOVED lines=18> */
[----:B0-----:R-:W-:Y:S04]  /*47280*/  STL.64 [R1+0x2358], R68 ;  /* 0x0023584401007387 */ /* 0x001fe80000100a00 */
[----:B------:R-:W-:Y:S04]  /*47290*/  STL.64 [R1+0x2340], R70 ;  /* 0x0023404601007387 */ /* 0x000fe80000100a00 */
[----:B------:R-:W-:Y:S04]  /*472a0*/  STL.64 [R1+0x2350], R72 ;  /* 0x0023504801007387 */ /* 0x000fe80000100a00 */
[----:B------:R-:W-:Y:S01]  /*472b0*/  STL.64 [R1+0x2338], R74 ;  /* 0x0023384a01007387 */ /* 0x000fe20000100a00 */
[----:B------:R-:W-:Y:S06]  /*472c0*/  BAR.SYNC.DEFER_BLOCKING 0x0 ;  /* 0x0000000000007b1d */ /* 0x000fec0000010000 */
[----:B------:R-:W-:Y:S02]  /*472d0*/  STSM.16.M88.4 [R7], R76 ;  /* 0x0000004c07007844 */ /* 0x000fe40000000200 */
[----:B------:R-:W-:Y:S06]  /*472e0*/  BAR.SYNC.DEFER_BLOCKING 0x0 ;  /* 0x0000000000007b1d */ /* 0x000fec0000010000 */
[----:B------:R-:W0:Y:S01]  /*472f0*/  LDS.128 R76, [R6] ;  /* 0x00000000064c7984 */ /* 0x000e220000000c00 */
[----:B--2---:R-:W-:-:S03]  /*47300*/  PRMT R80, R192, 0x5210, R191 ;  /* 0x00005210c0507816 */ /* 0x004fc600000000bf */
[----:B------:R-:W2:Y:S04]  /*47310*/  LDL.LU R191, [R1+0xc4] ;  /* 0x0000c40001bf7983 */ /* 0x000ea80000300800 */
[----:B------:R-:W2:Y:S01]  /*47320*/  LDL.LU R192, [R1+0x494] ;  /* 0x0004940001c07983 */ /* 0x000ea20000300800 */
[----:B------:R-:W-:Y:S01]  /*47330*/  BAR.SYNC.DEFER_BLOCKING 0x0 ;  /* 0x0000000000007b1d */ /* 0x000fe20000010000 */
[----:B--2---:R-:W-:-:S05]  /*47340*/  PRMT R81, R192, 0x5210, R191 ;  /* 0x00005210c0517816 */ /* 0x004fca00000000bf */
[----:B------:R-:W2:Y:S04]  /*47350*/  LDL.LU R191, [R1+0xcc] ;  /* 0x0000cc0001bf7983 */ /* 0x000ea80000300800 */
[----:B------:R-:W2:Y:S02]  /*47360*/  LDL.LU R192, [R1+0x490] ;  /* 0x0004900001c07983 */ /* 0x000ea40000300800 */
[----:B--2---:R-:W-:Y:S02]  /*47370*/  PRMT R82, R192, 0x5210, R191 ;  /* 0x00005210c0527816 */ /* 0x004fe400000000bf */
[----:B------:R-:W2:Y:S04]  /*47380*/  LDL.LU R191, [R1+0x474] ;  /* 0x0004740001bf7983 */ /* 0x000ea80000300800 */
[----:B------:R-:W2:Y:S02]  /*47390*/  LDL.LU R192, [R1+0xc8] ;  /* 0x0000c80001c07983 */ /* 0x000ea40000300800 */
[----:B--2---:R-:W-:-:S02]  /*473a0*/  PRMT R83, R192, 0x5210, R191 ;  /* 0x00005210c0537816 */ /* 0x004fc400000000bf */
[----:B------:R-:W2:Y:S02]  /*473b0*/  LDL.LU R192, [R1+0x8f0] ;  /* 0x0008f00001c07983 */ /* 0x000ea40000300800 */
[----:B--2---:R-:W-:Y:S02]  /*473c0*/  LOP3.LUT R88, R192, 0xffff, RZ, 0xc0, !PT ;  /* 0x0000ffffc0587812 */ /* 0x004fe400078ec0ff */
[----:B------:R-:W2:Y:S02]  /*473d0*/  LDL.LU R192, [R1+0x8ec] ;  /* 0x0008ec0001c07983 */ /* 0x000ea40000300800 */
[----:B--2---:R-:W-:Y:S02]  /*473e0*/  LOP3.LUT R89, R192, 0xffff, RZ, 0xc0, !PT ;  /* 0x0000ffffc0597812 */ /* 0x004fe400078ec0ff */
[----:B------:R-:W2:Y:S02]  /*473f0*/  LDL.LU R192, [R1+0x7bc] ;  /* 0x0007bc0001c07983 */ /* 0x000ea40000300800 */
[----:B--2---:R-:W-:-:S02]  /*47400*/  LOP3.LUT R90, R192, 0xffff, RZ, 0xc0, !PT ;  /* 0x0000ffffc05a7812 */ /* 0x004fc400078ec0ff */
[----:B------:R-:W2:Y:S02]  /*47410*/  LDL.LU R192, [R1+0x7b8] ;  /* 0x0007b80001c07983 */ /* 0x000ea40000300800 */
[----:B--2---:R-:W-:Y:S02]  /*47420*/  LOP3.LUT R91, R192, 0xffff, RZ, 0xc0, !PT ;  /* 0x0000ffffc05b7812 */ /* 0x004fe400078ec0ff */
[----:B------:R-:W2:Y:S02]  /*47430*/  LDL.LU R192, [R1+0x818] ;  /* 0x0008180001c07983 */ /* 0x000ea40000300800 */
[----:B--2---:R-:W-:Y:S02]  /*47440*/  PRMT R84, R192, 0x4210, R88 ;  /* 0x00004210c0547816 */ /* 0x004fe40000000058 */
[----:B------:R-:W2:Y:S02]  /*47450*/  LDL.LU R192, [R1+0x814] ;  /* 0x0008140001c07983 */ /* 0x000ea40000300800 */
[----:B--2---:R-:W-:-:S02]  /*47460*/  PRMT R85, R192, 0x4210, R89 ;  /* 0x00004210c0557816 */ /* 0x004fc40000000059 */
[----:B------:R-:W2:Y:S02]  /*47470*/  LDL.LU R192, [R1+0x810] ;  /* 0x0008100001c07983 */ /* 0x000ea40000300800 */
[----:B--2---:R-:W-:Y:S02]  /*47480*/  PRMT R86, R192, 0x4210, R90 ;  /* 0x00004210c0567816 */ /* 0x004fe4000000005a */
[----:B------:R-:W2:Y:S04]  /*47490*/  LDL.LU R192, [R1+0x80c] ;  /* 0x00080c0001c07983 */ /* 0x000ea80000300800 */
[----:B------:R-:W-:Y:S01]  /*474a0*/  STSM.16.M88.4 [R7], R80 ;  /* 0x0000005007007844 */ /* 0x000fe20000000200 */
[----:B------:R-:W-:Y:S06]  /*474b0*/  BAR.SYNC.DEFER_BLOCKING 0x0 ;  /* 0x0000000000007b1d */ /* 0x000fec0000010000 */
[----:B------:R-:W1:Y:S02]  /*474c0*/  LDS.128 R80, [R6] ;  /* 0x0000000006507984 */ /* 0x000e640000000c00 */
[----:B------:R-:W-:Y:S01]  /*474d0*/  BAR.SYNC.DEFER_BLOCKING 0x0 ;  /* 0x0000000000007b1d */ /* 0x000fe20000010000 */
[----:B--2---:R-:W-:-:S05]  /*474e0*/  PRMT R87, R192, 0x4210, R91 ;  /* 0x00004210c0577816 */ /* 0x004fca000000005b */
[----:B------:R-:W2:Y:S04]  /*474f0*/  LDL.LU R192, [R1+0x4ac] ;  /* 0x0004ac0001c07983 */ /* 0x000ea80000300800 */
[----:B0-----:R-:W-:Y:S04]  /*47500*/  STL.64 [R1+0x2330], R76 ;  /* 0x0023304c01007387 */ /* 0x001fe80000100a00 */
[----:B------:R-:W-:Y:S04]  /*47510*/  STL.64 [R1+0x2320], R78 ;  /* 0x0023204e01007387 */ /* 0x000fe80000100a00 */
[----:B-1----:R-:W-:Y:S04]  /*47520*/  STL.64 [R1+0x2328], R80 ;  /* 0x0023285001007387 */ /* 0x002fe80000100a00 */
[----:B------:R-:W-:Y:S04]  /*47530*/  STL.64 [R1+0x2318], R82 ;  /* 0x0023185201007387 */ /* 0x000fe80000100a00 */
[----:B------:R-:W-:Y:S01]  /*47540*/  STSM.16.M88.4 [R7], R84 ;  /* 0x0000005407007844 */ /* 0x000fe20000000200 */
[----:B------:R-:W-:Y:S06]  /*47550*/  BAR.SYNC.DEFER_BLOCKING 0x0 ;  /* 0x0000000000007b1d */ /* 0x000fec0000010000 */
[----:B------:R-:W0:Y:S02]  /*47560*/  LDS.128 R84, [R6] ;  /* 0x0000000006547984 */ /* 0x000e240000000c00 */
[----:B------:R-:W-:Y:S01]  /*47570*/  BAR.SYNC.DEFER_BLOCKING 0x0 ;  /* 0x0000000000007b1d */ /* 0x000fe20000010000 */
[----:B--2---:R-:W-:-:S05]  /*47580*/  PRMT R88, R192, 0x5210, R88 ;  /* 0x00005210c0587816 */ /* 0x004fca0000000058 */
[----:B------:R-:W2:Y:S02]  /*47590*/  LDL.LU R192, [R1+0x4a4] ;  /* 0x0004a40001c07983 */ /* 0x000ea40000300800 */
[----:B--2---:R-:W-:Y:S02]  /*475a0*/  PRMT R89, R192, 0x5210, R89 ;  /* 0x00005210c0597816 */ /* 0x004fe40000000059 */
[----:B------:R-:W2:Y:S02]  /*475b0*/  LDL.LU R192, [R1+0x4a8] ;  /* 0x0004a80001c07983 */ /* 0x000ea40000300800 */
[----:B--2---:R-:W-:Y:S02]  /*475c0*/  PRMT R90, R192, 0x5210, R90 ;  /* 0x00005210c05a7816 */ /* 0x004fe4000000005a */
        /* <DEDUP_REMOVED lines=289> */
[----:B--2---:R-:W-:Y:S01]  /*487e0*/  PRMT R155, R192, 0x5210, R155 ;  /* 0x00005210c09b7816 */ /* 0x004fe2000000009b */
[----:B----4-:R-:W-:-:S02]  /*487f0*/  IMAD.MOV.U32 R192, RZ, RZ, R193 ;  /* 0x000000ffffc07224 */ /* 0x010fc400078e00c1 */
[----:B------:R-:W-:Y:S02]  /*48800*/  IMAD.MOV.U32 R193, RZ, RZ, R194 ;  /* 0x000000ffffc17224 */ /* 0x000fe400078e00c2 */
[----:B---3--:R-:W-:Y:S02]  /*48810*/  IMAD.MOV.U32 R194, RZ, RZ, R195 ;  /* 0x000000ffffc27224 */ /* 0x008fe400078e00c3 */
        /* <DEDUP_REMOVED lines=19> */
[----:B------:R-:W2:Y:S04]  /*48950*/  LDL.LU R160, [R1+0x980] ;  /* 0x0009800001a07983 */ /* 0x000ea80000300800 */
[----:B------:R-:W3:Y:S01]  /*48960*/  LDL.LU R191, [R1+0x97c] ;  /* 0x00097c0001bf7983 */ /* 0x000ee20000300800 */
[----:B--2---:R-:W-:-:S02]  /*48970*/  LOP3.LUT R160, R160, 0xffff, RZ, 0xc0, !PT ;  /* 0x0000ffffa0a07812 */ /* 0x004fc400078ec0ff */
[----:B---3--:R-:W-:Y:S02]  /*48980*/  LOP3.LUT R161, R191, 0xffff, RZ, 0xc0, !PT ;  /* 0x0000ffffbfa17812 */ /* 0x008fe400078ec0ff */
[----:B------:R-:W2:Y:S02]  /*48990*/  LDL.LU R191, [R1+0x908] ;  /* 0x0009080001bf7983 */ /* 0x000ea40000300800 */
[----:B--2---:R-:W-:Y:S02]  /*489a0*/  LOP3.LUT R162, R191, 0xffff, RZ, 0xc0, !PT ;  /* 0x0000ffffbfa27812 */ /* 0x004fe400078ec0ff */
[----:B------:R-:W2:Y:S02]  /*489b0*/  LDL.LU R191, [R1+0x904] ;  /* 0x0009040001bf7983 */ /* 0x000ea40000300800 */
[----:B--2---:R-:W-:Y:S02]  /*489c0*/  LOP3.LUT R163, R191, 0xffff, RZ, 0xc0, !PT ;  /* 0x0000ffffbfa37812 */ /* 0x004fe400078ec0ff */
        /* <DEDUP_REMOVED lines=9> */
[----:B--2---:R-:W-:Y:S01]  /*48a60*/  PRMT R158, R191, 0x4210, R162 ;  /* 0x00004210bf9e7816 */ /* 0x004fe200000000a2 */
        /* <DEDUP_REMOVED lines=23> */
[----:B------:R-:W3:Y:S04]  /*48be0*/  LDL.LU R190, [R1+0x540] ;  /* 0x0005400001be7983 */ /* 0x000ee80000300800 */
[----:B0-----:R-:W-:Y:S04]  /*48bf0*/  STL.64 [R1+0x21f8], R148 ;  /* 0x0021f89401007387 */ /* 0x001fe80000100a00 */
[----:B------:R-:W-:Y:S04]  /*48c00*/  STL.64 [R1+0x21e8], R150 ;  /* 0x0021e89601007387 */ /* 0x000fe80000100a00 */
[----:B-1----:R-:W-:Y:S04]  /*48c10*/  STL.64 [R1+0x21f0], R152 ;  /* 0x0021f09801007387 */ /* 0x002fe80000100a00 */
[----:B------:R-:W-:Y:S01]  /*48c20*/  STL.64 [R1+0x21e0], R154 ;  /* 0x0021e09a01007387 */ /* 0x000fe20000100a00 */
[----:B---3--:R-:W-:-:S03]  /*48c30*/  PRMT R160, R190, 0x5210, R160 ;  /* 0x00005210bea07816 */ /* 0x008fc600000000a0 */
[----:B------:R-:W3:Y:S02]  /*48c40*/  LDL.LU R190, [R1+0x538] ;  /* 0x0005380001be7983 */ /* 0x000ee40000300800 */
[----:B---3--:R-:W-:Y:S02]  /*48c50*/  PRMT R161, R190, 0x5210, R161 ;  /* 0x00005210bea17816 */ /* 0x008fe400000000a1 */
[----:B------:R-:W3:Y:S02]  /*48c60*/  LDL.LU R190, [R1+0x53c] ;  /* 0x00053c0001be7983 */ /* 0x000ee40000300800 */
[----:B---3--:R-:W-:Y:S02]  /*48c70*/  PRMT R162, R190, 0x5210, R162 ;  /* 0x00005210bea27816 */ /* 0x008fe400000000a2 */
[----:B------:R-:W3:Y:S01]  /*48c80*/  LDL.LU R190, [R1+0x4cc] ;  /* 0x0004cc0001be7983 */ /* 0x000ee20000300800 */
[--C-:B--2---:R-:W-:Y:S02]  /*48c90*/  PRMT R159, R159, 0x4210, R163.reuse ;  /* 0x000042109f9f7816 */ /* 0x104fe400000000a3 */
[----:B---3--:R-:W-:-:S02]  /*48ca0*/  PRMT R163, R190, 0x5210, R163 ;  /* 0x00005210bea37816 */ /* 0x008fc400000000a3 */
        /* <DEDUP_REMOVED lines=17> */
[----:B------:R-:W0:Y:S02]  /*48dc0*/  LDS.128 R156, [R6] ;  /* 0x00000000069c7984 */ /* 0x000e240000000c00 */
[----:B------:R-:W-:Y:S06]  /*48dd0*/  BAR.SYNC.DEFER_BLOCKING 0x0 ;  /* 0x0000000000007b1d */ /* 0x000fec0000010000 */
[----:B------:R-:W-:Y:S02]  /*48de0*/  STSM.16.M88.4 [R7], R160 ;  /* 0x000000a007007844 */ /* 0x000fe40000000200 */
        /* <DEDUP_REMOVED lines=8> */
[----:B------:R-:W-:Y:S01]  /*48e70*/  STL.64 [R1+0x21b8], R162 ;  /* 0x0021b8a201007387 */ /* 0x000fe20000100a00 */
[----:B--2---:R-:W-:-:S03]  /*48e80*/  PRMT R168, R190, 0x5210, R168 ;  /* 0x00005210bea87816 */ /* 0x004fc600000000a8 */
        /* <DEDUP_REMOVED lines=76> */
[----:B------:R-:W2:Y:S04]  /*49350*/  LDL.LU R190, [R1+0x4b0] ;  /* 0x0004b00001be7983 */ /* 0x000ea80000300800 */
[----:B------:R-:W-:Y:S01]  /*49360*/  STSM.16.M88.4 [R7], R180 ;  /* 0x000000b407007844 */ /* 0x000fe20000000200 */
[----:B------:R-:W-:Y:S06]  /*49370*/  BAR.SYNC.DEFER_BLOCKING 0x0 ;  /* 0x0000000000007b1d */ /* 0x000fec0000010000 */
[----:B------:R-:W0:Y:S02]  /*49380*/  LDS.128 R180, [R6] ;  /* 0x0000000006b47984 */ /* 0x000e240000000c00 */
[----:B------:R-:W-:Y:S01]  /*49390*/  BAR.SYNC.DEFER_BLOCKING 0x0 ;  /* 0x0000000000007b1d */ /* 0x000fe20000010000 */
[----:B--2---:R-:W-:Y:S01]  /*493a0*/  PRMT R187, R190, 0x5210, R187 ;  /* 0x00005210bebb7816 */ /* 0x004fe200000000bb */
[----:B------:R-:W-:-:S02]  /*493b0*/  IMAD.MOV.U32 R190, RZ, RZ, R191 ;  /* 0x000000ffffbe7224 */ /* 0x000fc400078e00bf */
[----:B------:R-:W-:Y:S02]  /*493c0*/  IMAD.MOV.U32 R191, RZ, RZ, R192 ;  /* 0x000000ffffbf7224 */ /* 0x000fe400078e00c0 */
[----:B------:R-:W-:Y:S01]  /*493d0*/  IMAD.MOV.U32 R189, RZ, RZ, R190 ;  /* 0x000000ffffbd7224 */ /* 0x000fe200078e00be */
[----:B------:R-:W2:Y:S01]  /*493e0*/  LDL.LU R192, [R1+0x9a8] ;  /* 0x0009a80001c07983 */ /* 0x000ea20000300800 */
[----:B------:R-:W-:Y:S02]  /*493f0*/  IMAD.MOV.U32 R190, RZ, RZ, R191 ;  /* 0x000000ffffbe7224 */ /* 0x000fe400078e00bf */
[----:B------:R-:W-:Y:S02]  /*49400*/  IMAD.MOV.U32 R188, RZ, RZ, R189 ;  /* 0x000000ffffbc7224 */ /* 0x000fe400078e00bd */
[----:B------:R-:W-:Y:S02]  /*49410*/  IMAD.MOV.U32 R189, RZ, RZ, R190 ;  /* 0x000000ffffbd7224 */ /* 0x000fe400078e00be */
[----:B------:R-:W-:-:S02]  /*49420*/  IMAD.MOV.U32 R191, RZ, RZ, R193 ;  /* 0x000000ffffbf7224 */ /* 0x000fc400078e00c1 */
[----:B------:R-:W-:Y:S01]  /*49430*/  IMAD.MOV.U32 R227, RZ, RZ, R188 ;  /* 0x000000ffffe37224 */ /* 0x000fe200078e00bc */
[----:B------:R-:W3:Y:S01]  /*49440*/  LDL.LU R193, [R1+0x9a4] ;  /* 0x0009a40001c17983 */ /* 0x000ee20000300800 */
[----:B------:R-:W-:Y:S02]  /*49450*/  IMAD.MOV.U32 R188, RZ, RZ, R189 ;  /* 0x000000ffffbc7224 */ /* 0x000fe400078e00bd */
[----:B------:R-:W-:Y:S02]  /*49460*/  IMAD.MOV.U32 R190, RZ, RZ, R191 ;  /* 0x000000ffffbe7224 */ /* 0x000fe400078e00bf */
[----:B------:R-:W-:Y:S02]  /*49470*/  IMAD.MOV.U32 R226, RZ, RZ, R227 ;  /* 0x000000ffffe27224 */ /* 0x000fe400078e00e3 */
[----:B------:R-:W-:Y:S02]  /*49480*/  IMAD.MOV.U32 R227, RZ, RZ, R188 ;  /* 0x000000ffffe37224 */ /* 0x000fe400078e00bc */
[----:B------:R-:W-:-:S02]  /*49490*/  IMAD.MOV.U32 R189, RZ, RZ, R190 ;  /* 0x000000ffffbd7224 */ /* 0x000fc400078e00be */
[----:B------:R-:W-:Y:S02]  /*494a0*/  IMAD.MOV.U32 R191, RZ, RZ, R194 ;  /* 0x000000ffffbf7224 */ /* 0x000fe400078e00c2 */
[----:B------:R-:W-:Y:S01]  /*494b0*/  IMAD.MOV.U32 R229, RZ, RZ, R226 ;  /* 0x000000ffffe57224 */ /* 0x000fe200078e00e2 */
[----:B------:R-:W4:Y:S01]  /*494c0*/  LDL.LU R194, [R1+0x948] ;  /* 0x0009480001c27983 */ /* 0x000f220000300800 */
[----:B------:R-:W-:Y:S02]  /*494d0*/  IMAD.MOV.U32 R226, RZ, RZ, R227 ;  /* 0x000000ffffe27224 */ /* 0x000fe400078e00e3 */
[----:B------:R-:W-:Y:S02]  /*494e0*/  IMAD.MOV.U32 R227, RZ, RZ, R189 ;  /* 0x000000ffffe37224 */ /* 0x000fe400078e00bd */
[----:B------:R-:W-:Y:S02]  /*494f0*/  IMAD.MOV.U32 R190, RZ, RZ, R191 ;  /* 0x000000ffffbe7224 */ /* 0x000fe400078e00bf */
[----:B------:R-:W-:-:S02]  /*49500*/  IMAD.MOV.U32 R228, RZ, RZ, R229 ;  /* 0x000000ffffe47224 */ /* 0x000fc400078e00e5 */
[----:B------:R-:W-:Y:S02]  /*49510*/  IMAD.MOV.U32 R229, RZ, RZ, R226 ;  /* 0x000000ffffe57224 */ /* 0x000fe400078e00e2 */
[----:B------:R-:W-:Y:S02]  /*49520*/  IMAD.MOV.U32 R226, RZ, RZ, R227 ;  /* 0x000000ffffe27224 */ /* 0x000fe400078e00e3 */
[----:B------:R-:W-:Y:S02]  /*49530*/  IMAD.MOV.U32 R191, RZ, RZ, R195 ;  /* 0x000000ffffbf7224 */ /* 0x000fe400078e00c3 */
[----:B------:R-:W-:Y:S01]  /*49540*/  IMAD.MOV.U32 R227, RZ, RZ, R190 ;  /* 0x000000ffffe37224 */ /* 0x000fe200078e00be */
[----:B------:R-:W4:Y:S01]  /*49550*/  LDL.LU R195, [R1+0x944] ;  /* 0x0009440001c37983 */ /* 0x000f220000300800 */
[----:B------:R-:W-:Y:S02]  /*49560*/  IMAD.MOV.U32 R29, RZ, RZ, R228 ;  /* 0x000000ffff1d7224 */ /* 0x000fe400078e00e4 */
[----:B------:R-:W-:Y:S01]  /*49570*/  IMAD.MOV.U32 R228, RZ, RZ, R229 ;  /* 0x000000ffffe47224 */ /* 0x000fe200078e00e5 */
[----:B------:R-:W3:Y:S01]  /*49580*/  LDL.LU R188, [R1+0xb10] ;  /* 0x000b100001bc7983 */ /* 0x000ee20000300800 */
[----:B------:R-:W-:-:S02]  /*49590*/  IMAD.MOV.U32 R229, RZ, RZ, R226 ;  /* 0x000000ffffe57224 */ /* 0x000fc400078e00e2 */
[----:B------:R-:W-:Y:S01]  /*495a0*/  IMAD.MOV.U32 R226, RZ, RZ, R227 ;  /* 0x000000ffffe27224 */ /* 0x000fe200078e00e3 */
[----:B------:R-:W4:Y:S01]  /*495b0*/  LDL.LU R189, [R1+0xb0c] ;  /* 0x000b0c0001bd7983 */ /* 0x000f220000300800 */
[----:B------:R-:W-:-:S03]  /*495c0*/  IMAD.MOV.U32 R227, RZ, RZ, R191 ;  /* 0x000000ffffe37224 */ /* 0x000fc600078e00bf */
[----:B------:R-:W4:Y:S04]  /*495d0*/  LDL.LU R190, [R1+0xb08] ;  /* 0x000b080001be7983 */ /* 0x000f280000300800 */
[----:B------:R-:W4:Y:S04]  /*495e0*/  LDL.LU R191, [R1+0xb04] ;  /* 0x000b040001bf7983 */ /* 0x000f280000300800 */
[----:B------:R-:W4:Y:S04]  /*495f0*/  LDL.LU R28, [R1+0x574] ;  /* 0x00057400011c7983 */ /* 0x000f280000300800 */
[----:B------:R-:W-:Y:S01]  /*49600*/  STSM.16.M88.4 [R7], R184 ;  /* 0x000000b807007844 */ /* 0x000fe20000000200 */
[----:B------:R-:W-:Y:S06]  /*49610*/  BAR.SYNC.DEFER_BLOCKING 0x0 ;  /* 0x0000000000007b1d */ /* 0x000fec0000010000 */
[----:B------:R-:W1:Y:S04]  /*49620*/  LDS.128 R184, [R6] ;  /* 0x0000000006b87984 */ /* 0x000e680000000c00 */
[----:B0-----:R-:W-:Y:S04]  /*49630*/  STL.64 [R1+0x2168], R180 ;  /* 0x002168b401007387 */ /* 0x001fe80000100a00 */
[----:B------:R-:W-:Y:S04]  /*49640*/  STL.64 [R1+0x2158], R182 ;  /* 0x002158b601007387 */ /* 0x000fe80000100a00 */
[----:B-1----:R-:W-:Y:S04]  /*49650*/  STL.64 [R1+0x2160], R184 ;  /* 0x002160b801007387 */ /* 0x002fe80000100a00 */
[----:B------:R-:W-:Y:S01]  /*49660*/  STL.64 [R1+0x2150], R186 ;  /* 0x002150ba01007387 */ /* 0x000fe20000100a00 */
[----:B--2---:R-:W-:-:S04]  /*49670*/  LOP3.LUT R192, R192, 0xffff, RZ, 0xc0, !PT ;  /* 0x0000ffffc0c07812 */ /* 0x004fc800078ec0ff */
[--C-:B---3--:R-:W-:Y:S02]  /*49680*/  PRMT R188, R188, 0x4210, R192.reuse ;  /* 0x00004210bcbc7816 */ /* 0x108fe400000000c0 */
[----:B----4-:R-:W-:Y:S02]  /*49690*/  PRMT R192, R28, 0x5210, R192 ;  /* 0x000052101cc07816 */ /* 0x010fe400000000c0 */
[----:B------:R-:W2:Y:S01]  /*496a0*/  LDL.LU R28, [R1+0x56c] ;  /* 0x00056c00011c7983 */ /* 0x000ea20000300800 */
[----:B------:R-:W-:-:S04]  /*496b0*/  LOP3.LUT R193, R193, 0xffff, RZ, 0xc0, !PT ;  /* 0x0000ffffc1c17812 */ /* 0x000fc800078ec0ff */
[--C-:B------:R-:W-:Y:S02]  /*496c0*/  PRMT R189, R189, 0x4210, R193.reuse ;  /* 0x00004210bdbd7816 */ /* 0x100fe400000000c1 */
[----:B------:R-:W-:Y:S02]  /*496d0*/  LOP3.LUT R194, R194, 0xffff, RZ, 0xc0, !PT ;  /* 0x0000ffffc2c27812 */ /* 0x000fe400078ec0ff */
[----:B------:R-:W-:Y:S01]  /*496e0*/  LOP3.LUT R195, R195, 0xffff, RZ, 0xc0, !PT ;  /* 0x0000ffffc3c37812 */ /* 0x000fe200078ec0ff */
[----:B------:R-:W-:Y:S01]  /*496f0*/  BAR.SYNC.DEFER_BLOCKING 0x0 ;  /* 0x0000000000007b1d */ /* 0x000fe20000010000 */
[----:B--2---:R-:W-:-:S05]  /*49700*/  PRMT R193, R28, 0x5210, R193 ;  /* 0x000052101cc17816 */ /* 0x004fca00000000c1 */
[----:B------:R-:W2:Y:S01]  /*49710*/  LDL.LU R28, [R1+0x570] ;  /* 0x00057000011c7983 */ /* 0x000ea20000300800 */
[--C-:B------:R-:W-:Y:S02]  /*49720*/  PRMT R190, R190, 0x4210, R194.reuse ;  /* 0x00004210bebe7816 */ /* 0x100fe400000000c2 */
[----:B--2---:R-:W-:Y:S02]  /*49730*/  PRMT R194, R28, 0x5210, R194 ;  /* 0x000052101cc27816 */ /* 0x004fe400000000c2 */
[----:B------:R-:W2:Y:S01]  /*49740*/  LDL.LU R28, [R1+0x4bc] ;  /* 0x0004bc00011c7983 */ /* 0x000ea20000300800 */
[----:B------:R-:W-:-:S05]  /*49750*/  PRMT R191, R191, 0x4210, R195 ;  /* 0x00004210bfbf7816 */ /* 0x000fca00000000c3 */
[----:B------:R-:W-:Y:S01]  /*49760*/  STSM.16.M88.4 [R7], R188 ;  /* 0x000000bc07007844 */ /* 0x000fe20000000200 */
[----:B------:R-:W-:Y:S06]  /*49770*/  BAR.SYNC.DEFER_BLOCKING 0x0 ;  /* 0x0000000000007b1d */ /* 0x000fec0000010000 */
[----:B------:R-:W0:Y:S02]  /*49780*/  LDS.128 R188, [R6] ;  /* 0x0000000006bc7984 */ /* 0x000e240000000c00 */
        /* <DEDUP_REMOVED lines=15> */
[----:B------:R-:W-:Y:S01]  /*49880*/  IMAD.MOV.U32 R226, RZ, RZ, R227 ;  /* 0x000000ffffe27224 */ /* 0x000fe200078e00e3 */
[----:B------:R-:W2:Y:S01]  /*49890*/  LDL.LU R200, [R1+0x9b0] ;  /* 0x0009b00001c87983 */ /* 0x000ea20000300800 */
        /* <DEDUP_REMOVED lines=18> */
[----:B------:R-:W-:Y:S01]  /*499c0*/  IMAD.MOV.U32 R229, RZ, RZ, R226 ;  /* 0x000000ffffe57224 */ /* 0x000fe200078e00e2 */
[----:B------:R-:W3:Y:S01]  /*499d0*/  LDL.LU R201, [R1+0x9ac] ;  /* 0x0009ac0001c97983 */ /* 0x000ee20000300800 */
        /* <DEDUP_REMOVED lines=18> */
[----:B------:R-:W-:Y:S01]  /*49b00*/  IMAD.MOV.U32 R31, RZ, RZ, R28 ;  /* 0x000000ffff1f7224 */ /* 0x000fe200078e001c */
[----:B------:R-:W4:Y:S01]  /*49b10*/  LDL.LU R202, [R1+0x958] ;  /* 0x0009580001ca7983 */ /* 0x000f220000300800 */
        /* <DEDUP_REMOVED lines=16> */
[----:B------:R-:W4:Y:S01]  /*49c20*/  LDL.LU R203, [R1+0x954] ;  /* 0x0009540001cb7983 */ /* 0x000f220000300800 */
[----:B------:R-:W-:Y:S02]  /*49c30*/  IMAD.MOV.U32 R230, RZ, RZ, R30 ;  /* 0x000000ffffe67224 */ /* 0x000fe400078e001e */
[----:B------:R-:W-:Y:S01]  /*49c40*/  IMAD.MOV.U32 R30, RZ, RZ, R31 ;  /* 0x000000ffff1e7224 */ /* 0x000fe200078e001f */
[----:B------:R-:W3:Y:S01]  /*49c50*/  LDL.LU R196, [R1+0xb1c] ;  /* 0x000b1c0001c47983 */ /* 0x000ee20000300800 */
[----:B------:R-:W-:Y:S02]  /*49c60*/  IMAD.MOV.U32 R31, RZ, RZ, R28 ;  /* 0x000000ffff1f7224 */ /* 0x000fe400078e001c */
[----:B------:R-:W-:Y:S01]  /*49c70*/  IMAD.MOV.U32 R28, RZ, RZ, R229 ;  /* 0x000000ffff1c7224 */ /* 0x000fe200078e00e5 */
[----:B------:R-:W4:Y:S01]  /*49c80*/  LDL.LU R197, [R1+0xb18] ;  /* 0x000b180001c57983 */ /* 0x000f220000300800 */
[----:B------:R-:W-:-:S02]  /*49c90*/  IMAD.MOV.U32 R229, RZ, RZ, R227 ;  /* 0x000000ffffe57224 */ /* 0x000fc400078e00e3 */
[----:B------:R-:W-:Y:S01]  /*49ca0*/  IMAD.MOV.U32 R227, RZ, RZ, R199 ;  /* 0x000000ffffe37224 */ /* 0x000fe200078e00c7 */
        /* <DEDUP_REMOVED lines=58> */
[----:B------:R-:W2:Y:S01]  /*4a050*/  LDL.LU R208, [R1+0x9b8] ;  /* 0x0009b80001d07983 */ /* 0x000ea20000300800 */
        /* <DEDUP_REMOVED lines=26> */
[----:B------:R-:W3:Y:S01]  /*4a200*/  LDL.LU R209, [R1+0x9b4] ;  /* 0x0009b40001d17983 */ /* 0x000ee20000300800 */
        /* <DEDUP_REMOVED lines=43> */
[----:B------:R-:W-:Y:S02]  /*4a4c0*/  IMAD.MOV.U32 R229, RZ, RZ, R227 ;  /* 0x000000ffffe57224 */ /* 0x000fe400078e00e3 */
        /* <DEDUP_REMOVED lines=49> */
[----:B------:R-:W2:Y:S01]  /*4a7e0*/  LDL.LU R216, [R1+0x9c0] ;  /* 0x0009c00001d87983 */ /* 0x000ea20000300800 */
        /* <DEDUP_REMOVED lines=37> */
[----:B------:R-:W4:Y:S01]  /*4aa40*/  LDL.LU R218, [R1+0x978] ;  /* 0x0009780001da7983 */ /* 0x000f220000300800 */
        /* <DEDUP_REMOVED lines=20> */
[----:B------:R-:W4:Y:S01]  /*4ab90*/  LDL.LU R214, [R1+0xb30] ;  /* 0x000b300001d67983 */ /* 0x000f220000300800 */
[----:B------:R-:W-:-:S03]  /*4aba0*/  IMAD.MOV.U32 R63, RZ, RZ, R215 ;  /* 0x000000ffff3f7224 */ /* 0x000fc600078e00d7 */
        /* <DEDUP_REMOVED lines=23> */
[----:B------:R-:W-:-:S03]  /*4ad20*/  PRMT R215, R215, 0x4210, R219 ;  /* 0x00004210d7d77816 */ /* 0x000fc600000000db */
[----:B------:R-:W3:Y:S01]  /*4ad30*/  LDL.LU R67, [R1+0x50] ;  /* 0x0000500001437983 */ /* 0x000ee20000300800 */
[----:B--2---:R-:W-:Y:S01]  /*4ad40*/  PRMT R219, R16, 0x5210, R219 ;  /* 0x0000521010db7816 */ /* 0x004fe200000000db */
[----:B------:R-:W-:Y:S02]  /*4ad50*/  IMAD.MOV.U32 R16, RZ, RZ, R17 ;  /* 0x000000ffff107224 */ /* 0x000fe400078e0011 */
[----:B------:R-:W-:Y:S02]  /*4ad60*/  IMAD.MOV.U32 R17, RZ, RZ, R64 ;  /* 0x000000ffff117224 */ /* 0x000fe400078e0040 */
[----:B------:R-:W-:Y:S02]  /*4ad70*/  IMAD.MOV.U32 R64, RZ, RZ, R58 ;  /* 0x000000ffff407224 */ /* 0x000fe400078e003a */
[----:B------:R-:W-:Y:S02]  /*4ad80*/  IMAD.MOV.U32 R58, RZ, RZ, R37 ;  /* 0x000000ffff3a7224 */ /* 0x000fe400078e0025 */
[----:B------:R-:W-:-:S02]  /*4ad90*/  IMAD.MOV.U32 R37, RZ, RZ, R251 ;  /* 0x000000ffff257224 */ /* 0x000fc400078e00fb */
[----:B------:R-:W2:Y:S04]  /*4ada0*/  LDL.LU R251, [R1+0x9c8] ;  /* 0x0009c80001fb7983 */ /* 0x000ea80000300800 */
[----:B------:R-:W4:Y:S02]  /*4adb0*/  LDL.LU R66, [R1+0x9c4] ;  /* 0x0009c40001427983 */ /* 0x000f240000300800 */
[----:B----4-:R-:W-:Y:S02]  /*4adc0*/  LOP3.LUT R4, R66, 0xffff, RZ, 0xc0, !PT ;  /* 0x0000ffff42047812 */ /* 0x010fe400078ec0ff */
[----:B------:R-:W4:Y:S02]  /*4add0*/  LDL.LU R66, [R1+0x988] ;  /* 0x0009880001427983 */ /* 0x000f240000300800 */
[----:B----4-:R-:W-:-:S02]  /*4ade0*/  LOP3.LUT R3, R66, 0xffff, RZ, 0xc0, !PT ;  /* 0x0000ffff42037812 */ /* 0x010fc400078ec0ff */
[----:B------:R-:W4:Y:S01]  /*4adf0*/  LDL.LU R66, [R1+0x984] ;  /* 0x0009840001427983 */ /* 0x000f220000300800 */
[----:B--2---:R-:W-:Y:S02]  /*4ae00*/  LOP3.LUT R251, R251, 0xffff, RZ, 0xc0, !PT ;  /* 0x0000fffffbfb7812 */ /* 0x004fe400078ec0ff */
[----:B----4-:R-:W-:Y:S02]  /*4ae10*/  LOP3.LUT R2, R66, 0xffff, RZ, 0xc0, !PT ;  /* 0x0000ffff42027812 */ /* 0x010fe400078ec0ff */
[----:B------:R-:W2:Y:S02]  /*4ae20*/  LDL.LU R66, [R1+0xb48] ;  /* 0x000b480001427983 */ /* 0x000ea40000300800 */
[----:B--2---:R-:W-:Y:S02]  /*4ae30*/  PRMT R24, R66, 0x4210, R251 ;  /* 0x0000421042187816 */ /* 0x004fe400000000fb */
[----:B------:R-:W2:Y:S02]  /*4ae40*/  LDL.LU R66, [R1+0xb44] ;  /* 0x000b440001427983 */ /* 0x000ea40000300800 */
[----:B--2---:R-:W-:-:S02]  /*4ae50*/  PRMT R25, R66, 0x4210, R4 ;  /* 0x0000421042197816 */ /* 0x004fc40000000004 */
        /* <DEDUP_REMOVED lines=11> */
[----:B------:R-:W4:Y:S01]  /*4af10*/  LDL.LU R21, [R1+0x488] ;  /* 0x0004880001157983 */ /* 0x000f220000300800 */
[----:B--2---:R-:W-:-:S03]  /*4af20*/  PRMT R27, R66, 0x4210, R2 ;  /* 0x00004210421b7816 */ /* 0x004fc60000000002 */
[----:B------:R-:W2:Y:S04]  /*4af30*/  LDL.LU R66, [R1+0x480] ;  /* 0x0004800001427983 */ /* 0x000ea80000300800 */
[----:B0-----:R-:W-:Y:S04]  /*4af40*/  STL.64 [R1+0x20e0], R212 ;  /* 0x0020e0d401007387 */ /* 0x001fe80000100a00 */
[----:B------:R-:W-:Y:S04]  /*4af50*/  STL.64 [R1+0x20d0], R214 ;  /* 0x0020d0d601007387 */ /* 0x000fe80000100a00 */
[----:B-1----:R-:W-:Y:S04]  /*4af60*/  STL.64 [R1+0x20d8], R216 ;  /* 0x0020d8d801007387 */ /* 0x002fe80000100a00 */
[----:B------:R-:W-:Y:S04]  /*4af70*/  STL.64 [R1+0x20c8], R218 ;  /* 0x0020c8da01007387 */ /* 0x000fe80000100a00 */
[----:B------:R-:W3:Y:S02]  /*4af80*/  LDL.LU R19, [R1+0x5a8] ;  /* 0x0005a80001137983 */ /* 0x000ee40000300800 */
[----:B---3--:R-:W-:-:S02]  /*4af90*/  PRMT R32, R19, 0x5210, R251 ;  /* 0x0000521013207816 */ /* 0x008fc400000000fb */
[----:B------:R-:W3:Y:S02]  /*4afa0*/  LDL.LU R19, [R1+0x5a0] ;  /* 0x0005a00001137983 */ /* 0x000ee40000300800 */
[----:B---3--:R-:W-:Y:S02]  /*4afb0*/  PRMT R33, R19, 0x5210, R4 ;  /* 0x0000521013217816 */ /* 0x008fe40000000004 */
[----:B------:R-:W3:Y:S04]  /*4afc0*/  LDL.LU R19, [R1+0x5a4] ;  /* 0x0005a40001137983 */ /* 0x000ee80000300800 */
[----:B------:R0:W-:Y:S01]  /*4afd0*/  STSM.16.M88.4 [R7], R24 ;  /* 0x0000001807007844 */ /* 0x0001e20000000200 */
[----:B------:R-:W-:Y:S06]  /*4afe0*/  BAR.SYNC.DEFER_BLOCKING 0x0 ;  /* 0x0000000000007b1d */ /* 0x000fec0000010000 */
[----:B0-----:R-:W2:Y:S04]  /*4aff0*/  LDL.LU R24, [R1+0x46c] ;  /* 0x00046c0001187983 */ /* 0x001ea80000300800 */
[----:B------:R-:W2:Y:S04]  /*4b000*/  LDL.LU R25, [R1+0x470] ;  /* 0x0004700001197983 */ /* 0x000ea80000300800 */
[----:B------:R-:W2:Y:S04]  /*4b010*/  LDL.LU R232, [R1+0x40] ;  /* 0x0000400001e87983 */ /* 0x000ea80000300800 */
[----:B------:R-:W0:Y:S01]  /*4b020*/  LDS.128 R44, [R6] ;  /* 0x00000000062c7984 */ /* 0x000e220000000c00 */
[----:B------:R-:W-:Y:S01]  /*4b030*/  PRMT R251, R67, 0x7770, RZ ;  /* 0x0000777043fb7816 */ /* 0x000fe200000000ff */
[----:B------:R-:W-:Y:S01]  /*4b040*/  BAR.SYNC.DEFER_BLOCKING 0x0 ;  /* 0x0000000000007b1d */ /* 0x000fe20000010000 */
[----:B---3--:R-:W-:-:S05]  /*4b050*/  PRMT R34, R19, 0x5210, R3 ;  /* 0x0000521013227816 */ /* 0x008fca0000000003 */
[----:B------:R-:W3:Y:S04]  /*4b060*/  LDL.LU R19, [R1+0x4f4] ;  /* 0x0004f40001137983 */ /* 0x000ee80000300800 */
[----:B------:R-:W2:Y:S01]  /*4b070*/  LDL.LU R233, [R1+0x45c] ;  /* 0x00045c0001e97983 */ /* 0x000ea20000300800 */
[----:B---3--:R-:W-:-:S03]  /*4b080*/  PRMT R35, R19, 0x5210, R2 ;  /* 0x0000521013237816 */ /* 0x008fc60000000002 */
[----:B------:R-:W3:Y:S04]  /*4b090*/  LDL.LU R19, [R1+0x468] ;  /* 0x0004680001137983 */ /* 0x000ee80000300800 */
[----:B0-----:R-:W-:Y:S04]  /*4b0a0*/  STL.64 [R1+0xb0], R44 ;  /* 0x0000b02c01007387 */ /* 0x001fe80000100a00 */
[----:B------:R-:W-:Y:S04]  /*4b0b0*/  STL.64 [R1+0xb8], R46 ;  /* 0x0000b82e01007387 */ /* 0x000fe80000100a00 */
[----:B------:R-:W4:Y:S04]  /*4b0c0*/  LDL.LU.64 R26, [R1+0xd0] ;  /* 0x0000d000011a7983 */ /* 0x000f280000300a00 */
[----:B------:R-:W-:Y:S01]  /*4b0d0*/  STSM.16.M88.4 [R7], R32 ;  /* 0x0000002007007844 */ /* 0x000fe20000000200 */
[----:B------:R-:W-:Y:S06]  /*4b0e0*/  BAR.SYNC.DEFER_BLOCKING 0x0 ;  /* 0x0000000000007b1d */ /* 0x000fec0000010000 */
[----:B------:R-:W-:Y:S04]  /*4b0f0*/  STL.64 [R1+0x24c8], R6 ;  /* 0x0024c80601007387 */ /* 0x000fe80000100a00 */
[----:B------:R-:W3:Y:S04]  /*4b100*/  LDL.LU R18, [R1+0x440] ;  /* 0x0004400001127983 */ /* 0x000ee80000300800 */
[----:B----4-:R0:W-:Y:S01]  /*4b110*/  @P6 STG.E.U8 desc[UR44][R26.64], R251 ;  /* 0x000000fb1a006986 */ /* 0x0101e2000c10112c */
[----:B------:R-:W-:-:S05]  /*4b120*/  IADD3 R2, P6, R21, R13, RZ ;  /* 0x0000000d15027210 */ /* 0x000fca0007fde0ff */
[----:B--2---:R-:W-:Y:S01]  /*4b130*/  IMAD.X R3, R66, 0x1, R12, P6 ;  /* 0x0000000142037824 */ /* 0x004fe200030e060c */
[----:B0-----:R-:W-:-:S05]  /*4b140*/  PRMT R251, R67, 0x7771, RZ ;  /* 0x0000777143fb7816 */ /* 0x001fca00000000ff */
[----:B------:R0:W-:Y:S02]  /*4b150*/  @P1 STG.E.U8 desc[UR44][R2.64], R251 ;  /* 0x000000fb02001986 */ /* 0x0001e4000c10112c */
[----:B0-----:R-:W-:Y:S02]  /*4b160*/  IADD3 R2, P6, R21, R11, RZ ;  /* 0x0000000b15027210 */ /* 0x001fe40007fde0ff */
[----:B------:R-:W-:-:S03]  /*4b170*/  PRMT R251, R67, 0x7772, RZ ;  /* 0x0000777243fb7816 */ /* 0x000fc600000000ff */
[----:B------:R-:W-:-:S05]  /*4b180*/  IMAD.X R3, R66, 0x1, R9, P6 ;  /* 0x0000000142037824 */ /* 0x000fca00030e0609 */
[----:B------:R0:W-:Y:S02]  /*4b190*/  @P4 STG.E.U8 desc[UR44][R2.64], R251 ;  /* 0x000000fb02004986 */ /* 0x0001e4000c10112c */
[----:B0-----:R-:W-:-:S05]  /*4b1a0*/  IADD3 R2, P6, R21, R10, RZ ;  /* 0x0000000a15027210 */ /* 0x001fca0007fde0ff */
[----:B------:R-:W-:Y:S02]  /*4b1b0*/  IMAD.X R3, R66, 0x1, R8, P6 ;  /* 0x0000000142037824 */ /* 0x000fe400030e0608 */
[----:B------:R-:W2:Y:S04]  /*4b1c0*/  LDL.LU R66, [R1+0x54] ;  /* 0x0000540001427983 */ /* 0x000ea80000300800 */
[----:B------:R-:W4:Y:S01]  /*4b1d0*/  LDL.LU.64 R20, [R1+0xd8] ;  /* 0x0000d80001147983 */ /* 0x000f220000300a00 */
[----:B------:R-:W-:-:S05]  /*4b1e0*/  PRMT R251, R67, 0x7773, RZ ;  /* 0x0000777343fb7816 */ /* 0x000fca00000000ff */
[----:B------:R0:W-:Y:S02]  /*4b1f0*/  @P3 STG.E.U8 desc[UR44][R2.64], R251 ;  /* 0x000000fb02003986 */ /* 0x0001e4000c10112c */
[----:B0-----:R-:W-:Y:S02]  /*4b200*/  IADD3 R2, P6, R24, R13, RZ ;  /* 0x0000000d18027210 */ /* 0x001fe40007fde0ff */
[----:B------:R-:W-:-:S03]  /*4b210*/  PRMT R251, R232, 0x7770, RZ ;  /* 0x00007770e8fb7816 */ /* 0x000fc600000000ff */
[----:B------:R-:W-:Y:S01]  /*4b220*/  IMAD.X R3, R25, 0x1, R12, P6 ;  /* 0x0000000119037824 */ /* 0x000fe200030e060c */
[----:B------:R-:W-:-:S05]  /*4b230*/  IADD3 R4, P6, R233, R13, RZ ;  /* 0x0000000de9047210 */ /* 0x000fca0007fde0ff */
[----:B---3--:R-:W-:Y:S01]  /*4b240*/  IMAD.X R5, R19, 0x1, R12, P6 ;  /* 0x0000000113057824 */ /* 0x008fe200030e060c */
[----:B----4-:R0:W-:Y:S02]  /*4b250*/  @P0 STG.E.U8 desc[UR44][R20.64], R251 ;  /* 0x000000fb14000986 */ /* 0x0101e4000c10112c */
[----:B0-----:R-:W-:-:S05]  /*4b260*/  PRMT R251, R232, 0x7771, RZ ;  /* 0x00007771e8fb7816 */ /* 0x001fca00000000ff */
[----:B------:R0:W-:Y:S02]  /*4b270*/  @P2 STG.E.U8 desc[UR44][R2.64], R251 ;  /* 0x000000fb02002986 */ /* 0x0001e4000c10112c */
[----:B0-----:R-:W-:Y:S02]  /*4b280*/  IADD3 R2, P6, R24, R11, RZ ;  /* 0x0000000b18027210 */ /* 0x001fe40007fde0ff */
[----:B------:R-:W-:-:S03]  /*4b290*/  PRMT R251, R232, 0x7772, RZ ;  /* 0x00007772e8fb7816 */ /* 0x000fc600000000ff */
[----:B------:R-:W-:Y:S02]  /*4b2a0*/  IMAD.X R3, R25, 0x1, R9, P6 ;  /* 0x0000000119037824 */ /* 0x000fe400030e0609 */
[----:B------:R-:W-:-:S03]  /*4b2b0*/  IMAD.MOV.U32 R21, RZ, RZ, R16 ;  /* 0x000000ffff157224 */ /* 0x000fc600078e0010 */
[----:B------:R0:W-:Y:S01]  /*4b2c0*/  @P5 STG.E.U8 desc[UR44][R2.64], R251 ;  /* 0x000000fb02005986 */ /* 0x0001e2000c10112c */
[----:B------:R-:W-:Y:S02]  /*4b2d0*/  IMAD.MOV.U32 R16, RZ, RZ, R37 ;  /* 0x000000ffff107224 */ /* 0x000fe400078e0025 */
[----:B------:R-:W-:Y:S02]  /*4b2e0*/  IMAD.MOV.U32 R37, RZ, RZ, R229 ;  /* 0x000000ffff257224 */ /* 0x000fe400078e00e5 */
[----:B------:R-:W3:Y:S04]  /*4b2f0*/  LDL.LU R229, [R1+0x3b4] ;  /* 0x0003b40001e57983 */ /* 0x000ee80000300800 */
[----:B------:R-:W4:Y:S01]  /*4b300*/  LDL.LU R67, [R1+0x234] ;  /* 0x0002340001437983 */ /* 0x000f220000300800 */
[----:B0-----:R-:W-:-:S05]  /*4b310*/  IADD3 R2, P6, R24, R10, RZ ;  /* 0x0000000a18027210 */ /* 0x001fca0007fde0ff */
[----:B------:R-:W-:Y:S02]  /*4b320*/  IMAD.X R3, R25, 0x1, R8, P6 ;  /* 0x0000000119037824 */ /* 0x000fe400030e0608 */
[----:B------:R-:W3:Y:S01]  /*4b330*/  LDL.LU.64 R24, [R1+0x460] ;  /* 0x0004600001187983 */ /* 0x000ee20000300a00 */
[----:B------:R-:W-:Y:S02]  /*4b340*/  LOP3.LUT P6, RZ, R222, 0x40, RZ, 0xc0, !PT ;  /* 0x00000040deff7812 */ /* 0x000fe400078cc0ff */
[----:B------:R-:W-:Y:S01]  /*4b350*/  PRMT R251, R232, 0x7773, RZ ;  /* 0x00007773e8fb7816 */ /* 0x000fe200000000ff */
[----:B------:R-:W-:-:S10]  /*4b360*/  IMAD.MOV.U32 R211, RZ, RZ, R21 ;  /* 0x000000ffffd37224 */ /* 0x000fd400078e0015 */
[----:B------:R0:W-:Y:S01]  /*4b370*/  @P6 STG.E.U8 desc[UR44][R2.64], R251 ;  /* 0x000000fb02006986 */ /* 0x0001e2000c10112c */
[----:B------:R-:W-:Y:S02]  /*4b380*/  IADD3 R20, P6, R18, R15, RZ ;  /* 0x0000000f12147210 */ /* 0x000fe40007fde0ff */
[----:B0-----:R-:W-:-:S05]  /*4b390*/  SHF.R.S32.HI R2, RZ, 0x1f, R18 ;  /* 0x0000001fff027819 */ /* 0x001fca0000011412 */
[----:B------:R-:W-:Y:S01]  /*4b3a0*/  IMAD.X R21, R2, 0x1, R14, P6 ;  /* 0x0000000102157824 */ /* 0x000fe200030e060e */
[C---:B------:R-:W-:Y:S02]  /*4b3b0*/  LOP3.LUT P6, RZ, R222.reuse, 0x400, RZ, 0xc0, !PT ;  /* 0x00000400deff7812 */ /* 0x040fe400078cc0ff */
[----:B------:R-:W-:Y:S02]  /*4b3c0*/  LOP3.LUT P1, RZ, R222, 0x800, RZ, 0xc0, !PT ;  /* 0x00000800deff7812 */ /* 0x000fe4000782c0ff */
[----:B--2---:R-:W-:Y:S02]  /*4b3d0*/  PRMT R251, R66, 0x7770, RZ ;  /* 0x0000777042fb7816 */ /* 0x004fe400000000ff */
[C---:B------:R-:W-:Y:S02]  /*4b3e0*/  LOP3.LUT P4, RZ, R222.reuse, 0x1000, RZ, 0xc0, !PT ;  /* 0x00001000deff7812 */ /* 0x040fe4000788c0ff */
[C---:B------:R-:W-:Y:S02]  /*4b3f0*/  LOP3.LUT P3, RZ, R222.reuse, 0x2000, RZ, 0xc0, !PT ;  /* 0x00002000deff7812 */ /* 0x040fe4000786c0ff */
[----:B------:R-:W-:-:S03]  /*4b400*/  LOP3.LUT P0, RZ, R222, 0x80, RZ, 0xc0, !PT ;  /* 0x00000080deff7812 */ /* 0x000fc6000780c0ff */
[----:B---3--:R0:W-:Y:S01]  /*4b410*/  @P6 STG.E.U8 desc[UR44][R24.64], R251 ;  /* 0x000000fb18006986 */ /* 0x0081e2000c10112c */
[----:B------:R-:W-:-:S05]  /*4b420*/  IADD3 R6, P6, R18, R13, RZ ;  /* 0x0000000d12067210 */ /* 0x000fca0007fde0ff */
[----:B------:R-:W-:Y:S01]  /*4b430*/  IMAD.X R7, R2, 0x1, R12, P6 ;  /* 0x0000000102077824 */ /* 0x000fe200030e060c */
[----:B0-----:R-:W-:-:S05]  /*4b440*/  PRMT R251, R66, 0x7771, RZ ;  /* 0x0000777142fb7816 */ /* 0x001fca00000000ff */
[----:B------:R0:W-:Y:S02]  /*4b450*/  @P1 STG.E.U8 desc[UR44][R4.64], R251 ;  /* 0x000000fb04001986 */ /* 0x0001e4000c10112c */
[----:B0-----:R-:W-:Y:S02]  /*4b460*/  IADD3 R4, P6, R233, R11, RZ ;  /* 0x0000000be9047210 */ /* 0x001fe40007fde0ff */
[----:B------:R-:W-:-:S03]  /*4b470*/  PRMT R251, R66, 0x7772, RZ ;  /* 0x0000777242fb7816 */ /* 0x000fc600000000ff */
[----:B------:R-:W-:-:S05]  /*4b480*/  IMAD.X R5, R19, 0x1, R9, P6 ;  /* 0x0000000113057824 */ /* 0x000fca00030e0609 */
[----:B------:R0:W-:Y:S02]  /*4b490*/  @P4 STG.E.U8 desc[UR44][R4.64], R251 ;  /* 0x000000fb04004986 */ /* 0x0001e4000c10112c */
[----:B0-----:R-:W-:Y:S02]  /*4b4a0*/  IADD3 R4, P6, R233, R10, RZ ;  /* 0x0000000ae9047210 */ /* 0x001fe40007fde0ff */
[----:B------:R-:W-:-:S03]  /*4b4b0*/  PRMT R251, R66, 0x7773, RZ ;  /* 0x0000777342fb7816 */ /* 0x000fc600000000ff */
[----:B------:R-:W-:-:S05]  /*4b4c0*/  IMAD.X R5, R19, 0x1, R8, P6 ;  /* 0x0000000113057824 */ /* 0x000fca00030e0608 */
[----:B------:R0:W-:Y:S02]  /*4b4d0*/  @P3 STG.E.U8 desc[UR44][R4.64], R251 ;  /* 0x000000fb04003986 */ /* 0x0001e4000c10112c */
[----:B0-----:R-:W-:Y:S02]  /*4b4e0*/  IADD3 R4, P6, R18, R11, RZ ;  /* 0x0000000b12047210 */ /* 0x001fe40007fde0ff */
[----:B------:R-:W-:-:S03]  /*4b4f0*/  PRMT R251, R211, 0x7770, RZ ;  /* 0x00007770d3fb7816 */ /* 0x000fc600000000ff */
[----:B------:R-:W-:Y:S02]  /*4b500*/  IMAD.X R5, R2, 0x1, R9, P6 ;  /* 0x0000000102057824 */ /* 0x000fe400030e0609 */
[----:B------:R4:W-:Y:S02]  /*4b510*/  @P0 STG.E.U8 desc[UR44][R20.64], R251 ;  /* 0x000000fb14000986 */ /* 0x0009e4000c10112c */
[----:B----4-:R-:W-:Y:S02]  /*4b520*/  SHF.R.S32.HI R251, RZ, 0x1f, R67 ;  /* 0x0000001ffffb7819 */ /* 0x010fe40000011443 */
[----:B------:R-:W-:-:S05]  /*4b530*/  IADD3 R20, P6, R67, R15, RZ ;  /* 0x0000000f43147210 */ /* 0x000fca0007fde0ff */
[----:B------:R-:W-:-:S05]  /*4b540*/  IMAD.X R21, R251, 0x1, R14, P6 ;  /* 0x00000001fb157824 */ /* 0x000fca00030e060e */
[----:B------:R-:W-:Y:S04]  /*4b550*/  STL.64 [R1+0x20a8], R20 ;  /* 0x0020a81401007387 */ /* 0x000fe80000100a00 */
[----:B------:R-:W2:Y:S01]  /*4b560*/  LDL.LU R19, [R1+0xe0] ;  /* 0x0000e00001137983 */ /* 0x000ea20000300800 */
[----:B------:R-:W-:-:S03]  /*4b570*/  LOP3.LUT P1, RZ, R223, 0x800000, RZ, 0xc0, !PT ;  /* 0x00800000dfff7812 */ /* 0x000fc6000782c0ff */
[----:B------:R-:W3:Y:S10]  /*4b580*/  LDL.LU R66, [R1+0xe4] ;  /* 0x0000e40001427983 */ /* 0x000ef40000300800 */
[----:B------:R-:W-:-:S02]  /*4b590*/  @P1 LOP3.LUT R224, R224, 0x100000, RZ, 0xfc, !PT ;  /* 0x00100000e0e01812 */ /* 0x000fc400078efcff */
[----:B------:R-:W-:Y:S02]  /*4b5a0*/  LOP3.LUT P1, RZ, R223, 0x200000, RZ, 0xc0, !PT ;  /* 0x00200000dfff7812 */ /* 0x000fe4000782c0ff */
[----:B------:R-:W-:-:S11]  /*4b5b0*/  LOP3.LUT R224, R224, 0xffdfffff, RZ, 0xc0, !PT ;  /* 0xffdfffffe0e07812 */ /* 0x000fd600078ec0ff */
[----:B------:R-:W-:Y:S02]  /*4b5c0*/  @P1 LOP3.LUT R224, R224, 0x200000, RZ, 0xfc, !PT ;  /* 0x00200000e0e01812 */ /* 0x000fe400078efcff */
        /* <DEDUP_REMOVED lines=13> */
[----:B------:R-:W-:Y:S02]  /*4b6a0*/  LOP3.LUT R224, R224, 0xfbffffff, RZ, 0xc0, !PT ;  /* 0xfbffffffe0e07812 */ /* 0x000fe400078ec0ff */
[----:B------:R-:W-:-:S09]  /*4b6b0*/  LOP3.LUT P2, RZ, R222, 0x100, RZ, 0xc0, !PT ;  /* 0x00000100deff7812 */ /* 0x000fd2000784c0ff */
[----:B------:R-:W-:Y:S02]  /*4b6c0*/  @P1 LOP3.LUT R224, R224, 0x4000000, RZ, 0xfc, !PT ;  /* 0x04000000e0e01812 */ /* 0x000fe400078efcff */
[----:B------:R-:W-:Y:S02]  /*4b6d0*/  LOP3.LUT P1, RZ, R223, 0x8000, RZ, 0xc0, !PT ;  /* 0x00008000dfff7812 */ /* 0x000fe4000782c0ff */
[----:B------:R-:W-:Y:S02]  /*4b6e0*/  LOP3.LUT R224, R224, 0xf7ffffff, RZ, 0xc0, !PT ;  /* 0xf7ffffffe0e07812 */ /* 0x000fe400078ec0ff */
[----:B------:R-:W-:Y:S02]  /*4b6f0*/  LOP3.LUT P5, RZ, R222, 0x200, RZ, 0xc0, !PT ;  /* 0x00000200deff7812 */ /* 0x000fe400078ac0ff */
[----:B------:R-:W-:Y:S02]  /*4b700*/  PRMT R3, R211, 0x7771, RZ ;  /* 0x00007771d3037816 */ /* 0x000fe400000000ff */
[----:B------:R-:W-:-:S05]  /*4b710*/  IADD3 R216, P6, R67, R13, RZ ;  /* 0x0000000d43d87210 */ /* 0x000fca0007fde0ff */
[----:B------:R-:W-:Y:S01]  /*4b720*/  @P1 LOP3.LUT R224, R224, 0x8000000, RZ, 0xfc, !PT ;  /* 0x08000000e0e01812 */ /* 0x000fe200078efcff */
[----:B------:R0:W-:Y:S01]  /*4b730*/  @P2 STG.E.U8 desc[UR44][R6.64], R3 ;  /* 0x0000000306002986 */ /* 0x0001e2000c10112c */
[----:B------:R-:W-:-:S03]  /*4b740*/  IMAD.X R217, R251, 0x1, R12, P6 ;  /* 0x00000001fbd97824 */ /* 0x000fc600030e060c */
[----:B------:R-:W-:Y:S04]  /*4b750*/  STL.64 [R1+0x24d8], R224 ;  /* 0x0024d8e001007387 */ /* 0x000fe80000100a00 */
[----:B------:R1:W-:Y:S01]  /*4b760*/  STL.64 [R1+0x24e0], R222 ;  /* 0x0024e0de01007387 */ /* 0x0003e20000100a00 */
[----:B0-----:R-:W-:Y:S02]  /*4b770*/  PRMT R3, R211, 0x7772, RZ ;  /* 0x00007772d3037816 */ /* 0x001fe400000000ff */
[C---:B------:R-:W-:Y:S02]  /*4b780*/  LOP3.LUT P2, RZ, R223.reuse, 0x1000, RZ, 0xc0, !PT ;  /* 0x00001000dfff7812 */ /* 0x040fe4000784c0ff */
[----:B------:R-:W-:Y:S01]  /*4b790*/  LOP3.LUT P1, RZ, R223, 0x4000, RZ, 0xc0, !PT ;  /* 0x00004000dfff7812 */ /* 0x000fe2000782c0ff */
[----:B------:R0:W-:Y:S01]  /*4b7a0*/  @P5 STG.E.U8 desc[UR44][R4.64], R3 ;  /* 0x0000000304005986 */ /* 0x0001e2000c10112c */
[----:B-1----:R-:W-:-:S02]  /*4b7b0*/  IADD3 R222, P6, R67, R11, RZ ;  /* 0x0000000b43de7210 */ /* 0x002fc40007fde0ff */
[C---:B------:R-:W-:Y:S02]  /*4b7c0*/  LOP3.LUT P5, RZ, R223.reuse, 0x2000, RZ, 0xc0, !PT ;  /* 0x00002000dfff7812 */ /* 0x040fe400078ac0ff */
[C---:B------:R-:W-:Y:S02]  /*4b7d0*/  LOP3.LUT P4, RZ, R223.reuse, 0x1000000, RZ, 0xc0, !PT ;  /* 0x01000000dfff7812 */ /* 0x040fe4000788c0ff */
[C---:B------:R-:W-:Y:S02]  /*4b7e0*/  LOP3.LUT P3, RZ, R223.reuse, 0x2000000, RZ, 0xc0, !PT ;  /* 0x02000000dfff7812 */ /* 0x040fe4000786c0ff */
[----:B------:R-:W-:Y:S01]  /*4b7f0*/  LOP3.LUT P0, RZ, R223, 0x4000000, RZ, 0xc0, !PT ;  /* 0x04000000dfff7812 */ /* 0x000fe2000780c0ff */
[----:B------:R-:W-:Y:S01]  /*4b800*/  IMAD.X R223, R251, 0x1, R9, P6 ;  /* 0x00000001fbdf7824 */ /* 0x000fe200030e0609 */
[----:B------:R-:W-:-:S04]  /*4b810*/  IADD3 R214, P6, R18, R10, RZ ;  /* 0x0000000a12d67210 */ /* 0x000fc80007fde0ff */
[----:B------:R1:W-:Y:S01]  /*4b820*/  STL.64 [R1+0x24e8], R222 ;  /* 0x0024e8de01007387 */ /* 0x0003e20000100a00 */
[--C-:B------:R-:W-:Y:S01]  /*4b830*/  IMAD.X R215, R2, 0x1, R8.reuse, P6 ;  /* 0x0000000102d77824 */ /* 0x100fe200030e0608 */
[----:B------:R-:W-:Y:S02]  /*4b840*/  IADD3 R218, P6, R67, R10, RZ ;  /* 0x0000000a43da7210 */ /* 0x000fe40007fde0ff */
[----:B------:R-:W4:Y:S03]  /*4b850*/  LDL.LU R67, [R1+0xe8] ;  /* 0x0000e80001437983 */ /* 0x000f260000300800 */
[----:B------:R-:W-:Y:S01]  /*4b860*/  IMAD.X R219, R251, 0x1, R8, P6 ;  /* 0x00000001fbdb7824 */ /* 0x000fe200030e0608 */
[----:B------:R-:W-:Y:S01]  /*4b870*/  SHF.R.S32.HI R251, RZ, 0x1f, R252 ;  /* 0x0000001ffffb7819 */ /* 0x000fe200000114fc */
[----:B------:R-:W4:Y:S01]  /*4b880*/  LDL.LU R18, [R1+0xec] ;  /* 0x0000ec0001127983 */ /* 0x000f220000300800 */
[----:B------:R-:W-:-:S05]  /*4b890*/  IADD3 R190, P6, R252, R15, RZ ;  /* 0x0000000ffcbe7210 */ /* 0x000fca0007fde0ff */
[----:B------:R-:W-:Y:S01]  /*4b8a0*/  IMAD.X R191, R251, 0x1, R14, P6 ;  /* 0x00000001fbbf7824 */ /* 0x000fe200030e060e */
[----:B------:R-:W-:-:S05]  /*4b8b0*/  IADD3 R2, P6, R252, R13, RZ ;  /* 0x0000000dfc027210 */ /* 0x000fca0007fde0ff */
[----:B0-----:R-:W-:Y:S01]  /*4b8c0*/  IMAD.X R3, R251, 0x1, R12, P6 ;  /* 0x00000001fb037824 */ /* 0x001fe200030e060c */
[----:B------:R-:W-:-:S05]  /*4b8d0*/  IADD3 R196, P6, R252, R11, RZ ;  /* 0x0000000bfcc47210 */ /* 0x000fca0007fde0ff */
[----:B------:R-:W-:Y:S01]  /*4b8e0*/  IMAD.X R197, R251, 0x1, R9, P6 ;  /* 0x00000001fbc57824 */ /* 0x000fe200030e0609 */
[----:B-1----:R-:W-:-:S05]  /*4b8f0*/  IADD3 R222, P6, R252, R10, RZ ;  /* 0x0000000afcde7210 */ /* 0x002fca0007fde0ff */
[----:B------:R-:W-:Y:S01]  /*4b900*/  IMAD.X R223, R251, 0x1, R8, P6 ;  /* 0x00000001fbdf7824 */ /* 0x000fe200030e0608 */
[----:B--2---:R-:W-:Y:S02]  /*4b910*/  SHF.R.S32.HI R251, RZ, 0x1f, R19 ;  /* 0x0000001ffffb7819 */ /* 0x004fe40000011413 */
[----:B------:R-:W-:-:S05]  /*4b920*/  IADD3 R4, P6, R19, R15, RZ ;  /* 0x0000000f13047210 */ /* 0x000fca0007fde0ff */
[----:B------:R-:W-:-:S05]  /*4b930*/  IMAD.X R5, R251, 0x1, R14, P6 ;  /* 0x00000001fb057824 */ /* 0x000fca00030e060e */
[----:B------:R0:W-:Y:S02]  /*4b940*/  STL.64 [R1+0x2060], R4 ;  /* 0x0020600401007387 */ /* 0x0001e40000100a00 */
[----:B0-----:R-:W-:-:S05]  /*4b950*/  IADD3 R4, P6, R19, R13, RZ ;  /* 0x0000000d13047210 */ /* 0x001fca0007fde0ff */
[----:B------:R-:W-:-:S05]  /*4b960*/  IMAD.X R5, R251, 0x1, R12, P6 ;  /* 0x00000001fb057824 */ /* 0x000fca00030e060c */
[----:B------:R0:W-:Y:S02]  /*4b970*/  STL.64 [R1+0x2058], R4 ;  /* 0x0020580401007387 */ /* 0x0001e40000100a00 */
[----:B0-----:R-:W-:-:S05]  /*4b980*/  IADD3 R4, P6, R19, R11, RZ ;  /* 0x0000000b13047210 */ /* 0x001fca0007fde0ff */
[----:B------:R-:W-:-:S05]  /*4b990*/  IMAD.X R5, R251, 0x1, R9, P6 ;  /* 0x00000001fb057824 */ /* 0x000fca00030e0609 */
[----:B------:R0:W-:Y:S02]  /*4b9a0*/  STL.64 [R1+0x2050], R4 ;  /* 0x0020500401007387 */ /* 0x0001e40000100a00 */
[----:B0-----:R-:W-:-:S05]  /*4b9b0*/  IADD3 R4, P6, R19, R10, RZ ;  /* 0x0000000a13047210 */ /* 0x001fca0007fde0ff */
[----:B------:R-:W-:-:S05]  /*4b9c0*/  IMAD.X R5, R251, 0x1, R8, P6 ;  /* 0x00000001fb057824 */ /* 0x000fca00030e0608 */
[----:B------:R0:W-:Y:S04]  /*4b9d0*/  STL.64 [R1+0x2048], R4 ;  /* 0x0020480401007387 */ /* 0x0001e80000100a00 */
[----:B------:R-:W2:Y:S01]  /*4b9e0*/  LDL.LU R19, [R1+0xf0] ;  /* 0x0000f00001137983 */ /* 0x000ea20000300800 */
[----:B---3--:R-:W-:Y:S02]  /*4b9f0*/  SHF.R.S32.HI R251, RZ, 0x1f, R66 ;  /* 0x0000001ffffb7819 */ /* 0x008fe40000011442 */
        /* <DEDUP_REMOVED lines=10> */
[----:B------:R-:W-:Y:S01]  /*4baa0*/  IMAD.X R5, R251, 0x1, R8, P6 ;  /* 0x00000001fb057824 */ /* 0x000fe200030e0608 */
[----:B----4-:R-:W-:-:S04]  /*4bab0*/  SHF.R.S32.HI R251, RZ, 0x1f, R67 ;  /* 0x0000001ffffb7819 */ /* 0x010fc80000011443 */
[----:B------:R0:W-:Y:S04]  /*4bac0*/  STL.64 [R1+0x2028], R4 ;  /* 0x0020280401007387 */ /* 0x0001e80000100a00 */
[----:B------:R-:W3:Y:S01]  /*4bad0*/  LDL.LU R66, [R1+0xf4] ;  /* 0x0000f40001427983 */ /* 0x000ee20000300800 */
        /* <DEDUP_REMOVED lines=11> */
[----:B------:R-:W-:Y:S01]  /*4bb90*/  SHF.R.S32.HI R251, RZ, 0x1f, R18 ;  /* 0x0000001ffffb7819 */ /* 0x000fe20000011412 */
[----:B------:R-:W-:-:S03]  /*4bba0*/  IMAD.MOV.U32 R67, RZ, RZ, R17 ;  /* 0x000000ffff437224 */ /* 0x000fc600078e0011 */
[----:B------:R0:W-:Y:S01]  /*4bbb0*/  STL.64 [R1+0x2008], R4 ;  /* 0x0020080401007387 */ /* 0x0001e20000100a00 */
[----:B------:R-:W-:Y:S02]  /*4bbc0*/  IMAD.MOV.U32 R17, RZ, RZ, R64 ;  /* 0x000000ffff117224 */ /* 0x000fe400078e0040 */
[----:B------:R-:W-:Y:S02]  /*4bbd0*/  IMAD.MOV.U32 R64, RZ, RZ, R58 ;  /* 0x000000ffff407224 */ /* 0x000fe400078e003a */
[----:B------:R-:W-:Y:S01]  /*4bbe0*/  IMAD.MOV.U32 R58, RZ, RZ, R42 ;  /* 0x000000ffff3a7224 */ /* 0x000fe200078e002a */
[----:B0-----:R-:W-:Y:S01]  /*4bbf0*/  IADD3 R4, P6, R18, R15, RZ ;  /* 0x0000000f12047210 */ /* 0x001fe20007fde0ff */
[----:B------:R-:W-:Y:S02]  /*4bc00*/  IMAD.MOV.U32 R42, RZ, RZ, R40 ;  /* 0x000000ffff2a7224 */ /* 0x000fe400078e0028 */
[----:B------:R-:W-:Y:S02]  /*4bc10*/  IMAD.MOV.U32 R40, RZ, RZ, R37 ;  /* 0x000000ffff287224 */ /* 0x000fe400078e0025 */
[----:B------:R-:W-:-:S02]  /*4bc20*/  IMAD.X R5, R251, 0x1, R14, P6 ;  /* 0x00000001fb057824 */ /* 0x000fc400030e060e */
[----:B------:R-:W-:Y:S02]  /*4bc30*/  IMAD.MOV.U32 R37, RZ, RZ, R227 ;  /* 0x000000ffff257224 */ /* 0x000fe400078e00e3 */
[----:B------:R-:W4:Y:S04]  /*4bc40*/  LDL.LU R227, [R1+0xf8] ;  /* 0x0000f80001e37983 */ /* 0x000f280000300800 */
        /* <DEDUP_REMOVED lines=10> */
[----:B------:R-:W4:Y:S01]  /*4bcf0*/  LDL.LU R18, [R1+0xfc] ;  /* 0x0000fc0001127983 */ /* 0x000f220000300800 */
[----:B--2---:R-:W-:Y:S02]  /*4bd00*/  SHF.R.S32.HI R251, RZ, 0x1f, R19 ;  /* 0x0000001ffffb7819 */ /* 0x004fe40000011413 */
        /* <DEDUP_REMOVED lines=26> */
[----:B------:R-:W3:Y:S01]  /*4beb0*/  LDL.LU R232, [R1+0x104] ;  /* 0x0001040001e87983 */ /* 0x000ee20000300800 */
[----:B----4-:R-:W-:Y:S02]  /*4bec0*/  SHF.R.S32.HI R251, RZ, 0x1f, R227 ;  /* 0x0000001ffffb7819 */ /* 0x010fe400000114e3 */
[----:B0-----:R-:W-:-:S05]  /*4bed0*/  IADD3 R4, P6, R227, R15, RZ ;  /* 0x0000000fe3047210 */ /* 0x001fca0007fde0ff */
[----:B------:R-:W-:-:S05]  /*4bee0*/  IMAD.X R5, R251, 0x1, R14, P6 ;  /* 0x00000001fb057824 */ /* 0x000fca00030e060e */
[----:B------:R0:W-:Y:S02]  /*4bef0*/  STL.64 [R1+0x1fa0], R4 ;  /* 0x001fa00401007387 */ /* 0x0001e40000100a00 */
[----:B0-----:R-:W-:-:S05]  /*4bf00*/  IADD3 R4, P6, R227, R13, RZ ;  /* 0x0000000de3047210 */ /* 0x001fca0007fde0ff */
[----:B------:R-:W-:-:S05]  /*4bf10*/  IMAD.X R5, R251, 0x1, R12, P6 ;  /* 0x00000001fb057824 */ /* 0x000fca00030e060c */
[----:B------:R0:W-:Y:S01]  /*4bf20*/  STL.64 [R1+0x1f98], R4 ;  /* 0x001f980401007387 */ /* 0x0001e20000100a00 */
[----:B------:R-:W-:Y:S02]  /*4bf30*/  IMAD.MOV.U32 R66, RZ, RZ, R17 ;  /* 0x000000ffff427224 */ /* 0x000fe400078e0011 */
[----:B------:R-:W-:Y:S02]  /*4bf40*/  IMAD.MOV.U32 R17, RZ, RZ, R64 ;  /* 0x000000ffff117224 */ /* 0x000fe400078e0040 */
[----:B------:R-:W-:Y:S01]  /*4bf50*/  IMAD.MOV.U32 R64, RZ, RZ, R226 ;  /* 0x000000ffff407224 */ /* 0x000fe200078e00e2 */
[----:B0-----:R-:W-:-:S05]  /*4bf60*/  IADD3 R4, P6, R227, R11, RZ ;  /* 0x0000000be3047210 */ /* 0x001fca0007fde0ff */
[----:B------:R-:W-:Y:S01]  /*4bf70*/  IMAD.X R5, R251, 0x1, R9, P6 ;  /* 0x00000001fb057824 */ /* 0x000fe200030e0609 */
[----:B------:R-:W-:-:S04]  /*4bf80*/  IADD3 R226, P6, R227, R10, RZ ;  /* 0x0000000ae3e27210 */ /* 0x000fc80007fde0ff */
[----:B------:R0:W-:Y:S01]  /*4bf90*/  STL.64 [R1+0x1f90], R4 ;  /* 0x001f900401007387 */ /* 0x0001e20000100a00 */
[----:B------:R-:W-:-:S03]  /*4bfa0*/  IMAD.X R227, R251, 0x1, R8, P6 ;  /* 0x00000001fbe37824 */ /* 0x000fc600030e0608 */
[----:B------:R-:W4:Y:S01]  /*4bfb0*/  LDL.LU R233, [R1+0x108] ;  /* 0x0001080001e97983 */ /* 0x000f220000300800 */
[----:B------:R-:W-:Y:S02]  /*4bfc0*/  SHF.R.S32.HI R251, RZ, 0x1f, R18 ;  /* 0x0000001ffffb7819 */ /* 0x000fe40000011412 */
        /* <DEDUP_REMOVED lines=55> */
[----:B------:R-:W-:Y:S02]  /*4c340*/  SHF.R.S32.HI R251, RZ, 0x1f, R18 ;  /* 0x0000001ffffb7819 */ /* 0x000fe40000011412 */
[----:B0-----:R-:W-:-:S05]  /*4c350*/  IADD3 R4, P6, R18, R15, RZ ;  /* 0x0000000f12047210 */ /* 0x001fca0007fde0ff */
[----:B------:R-:W-:Y:S01]  /*4c360*/  IMAD.X R5, R251, 0x1, R14, P6 ;  /* 0x00000001fb057824 */ /* 0x000fe200030e060e */
[----:B------:R-:W-:-:S04]  /*4c370*/  IADD3 R6, P6, R18, R13, RZ ;  /* 0x0000000d12067210 */ /* 0x000fc80007fde0ff */
[----:B------:R0:W-:Y:S01]  /*4c380*/  STL.64 [R1+0x1f00], R4 ;  /* 0x001f000401007387 */ /* 0x0001e20000100a00 */
[----:B------:R-:W-:Y:S01]  /*4c390*/  IMAD.X R7, R251, 0x1, R12, P6 ;  /* 0x00000001fb077824 */ /* 0x000fe200030e060c */
        /* <DEDUP_REMOVED lines=47> */
[----:B------:R-:W-:-:S04]  /*4c690*/  SHF.R.S32.HI R251, RZ, 0x1f, R18 ;  /* 0x0000001ffffb7819 */ /* 0x000fc80000011412 */
[----:B------:R0:W-:Y:S04]  /*4c6a0*/  STL.64 [R1+0x1e88], R4 ;  /* 0x001e880401007387 */ /* 0x0001e80000100a00 */
[----:B------:R-:W4:Y:S01]  /*4c6b0*/  LDL.LU R233, [R1+0x128] ;  /* 0x0001280001e97983 */ /* 0x000f220000300800 */
        /* <DEDUP_REMOVED lines=141> */
[----:B------:R-:W-:Y:S02]  /*4cf90*/  IMAD.X R5, R251, 0x1, R14, P6 ;  /* 0x00000001fb057824 */ /* 0x000fe400030e060e */
        /* <DEDUP_REMOVED lines=8> */
[----:B------:R-:W-:Y:S01]  /*4d020*/  IMAD.X R5, R251, 0x1, R12, P6 ;  /* 0x00000001fb057824 */ /* 0x000fe200030e060c */
[----:B------:R-:W-:Y:S01]  /*4d030*/  IADD3 R228, P6, R25, R11, RZ ;  /* 0x0000000b19e47210 */ /* 0x000fe20007fde0ff */
[----:B------:R-:W-:-:S02]  /*4d040*/  IMAD.MOV.U32 R17, RZ, RZ, R64 ;  /* 0x000000ffff117224 */ /* 0x000fc400078e0040 */
[----:B------:R-:W-:Y:S01]  /*4d050*/  IMAD.MOV.U32 R64, RZ, RZ, R41 ;  /* 0x000000ffff407224 */ /* 0x000fe200078e0029 */
[----:B------:R0:W-:Y:S01]  /*4d060*/  STL.64 [R1+0x1d38], R4 ;  /* 0x001d380401007387 */ /* 0x0001e20000100a00 */
[----:B------:R-:W-:Y:S02]  /*4d070*/  IMAD.MOV.U32 R41, RZ, RZ, R229 ;  /* 0x000000ffff297224 */ /* 0x000fe400078e00e5 */
[----:B------:R-:W-:Y:S01]  /*4d080*/  IMAD.X R229, R251, 0x1, R9, P6 ;  /* 0x00000001fbe57824 */ /* 0x000fe200030e0609 */
[----:B0-----:R-:W-:-:S04]  /*4d090*/  IADD3 R4, P6, R25, R10, RZ ;  /* 0x0000000a19047210 */ /* 0x001fc80007fde0ff */
[----:B------:R-:W-:Y:S01]  /*4d0a0*/  STL.64 [R1+0x24b8], R228 ;  /* 0x0024b8e401007387 */ /* 0x000fe20000100a00 */
        /* <DEDUP_REMOVED lines=104> */
[----:B------:R0:W-:Y:S01]  /*4d730*/  STL.64 [R1+0x1c40], R4 ;  /* 0x001c400401007387 */ /* 0x0001e20000100a00 */
[----:B------:R-:W-:Y:S02]  /*4d740*/  IMAD.MOV.U32 R233, RZ, RZ, R28 ;  /* 0x000000ffffe97224 */ /* 0x000fe400078e001c */
[----:B------:R-:W-:Y:S01]  /*4d750*/  IMAD.MOV.U32 R232, RZ, RZ, R18 ;  /* 0x000000ffffe87224 */ /* 0x000fe200078e0012 */
[----:B0-----:R-:W-:Y:S01]  /*4d760*/  IADD3 R4, P6, R25, R13, RZ ;  /* 0x0000000d19047210 */ /* 0x001fe20007fde0ff */
[----:B------:R-:W-:-:S04]  /*4d770*/  IMAD.MOV.U32 R18, RZ, RZ, R19 ;  /* 0x000000ffff127224 */ /* 0x000fc800078e0013 */
[----:B------:R-:W-:Y:S01]  /*4d780*/  IMAD.X R5, R251, 0x1, R12, P6 ;  /* 0x00000001fb057824 */ /* 0x000fe200030e060c */
[----:B------:R-:W-:Y:S01]  /*4d790*/  IADD3 R28, P6, R25, R11, RZ ;  /* 0x0000000b191c7210 */ /* 0x000fe20007fde0ff */
[----:B------:R-:W-:Y:S02]  /*4d7a0*/  IMAD.MOV.U32 R19, RZ, RZ, R62 ;  /* 0x000000ffff137224 */ /* 0x000fe400078e003e */
[----:B------:R-:W-:Y:S01]  /*4d7b0*/  IMAD.MOV.U32 R62, RZ, RZ, R29 ;  /* 0x000000ffff3e7224 */ /* 0x000fe200078e001d */
[----:B------:R0:W-:Y:S01]  /*4d7c0*/  STL.64 [R1+0x1c38], R4 ;  /* 0x001c380401007387 */ /* 0x0001e20000100a00 */
[----:B------:R-:W-:Y:S01]  /*4d7d0*/  IMAD.X R29, R251, 0x1, R9, P6 ;  /* 0x00000001fb1d7824 */ /* 0x000fe200030e0609 */
[----:B0-----:R-:W-:-:S04]  /*4d7e0*/  IADD3 R4, P6, R25, R10, RZ ;  /* 0x0000000a19047210 */ /* 0x001fc80007fde0ff */
[----:B------:R-:W-:Y:S01]  /*4d7f0*/  STL.64 [R1+0x2498], R28 ;  /* 0x0024981c01007387 */ /* 0x000fe20000100a00 */
[----:B------:R-:W-:-:S05]  /*4d800*/  IMAD.X R5, R251, 0x1, R8, P6 ;  /* 0x00000001fb057824 */ /* 0x000fca00030e0608 */
[----:B------:R0:W-:Y:S01]  /*4d810*/  STL.64 [R1+0x1c28], R4 ;  /* 0x001c280401007387 */ /* 0x0001e20000100a00 */
[----:B------:R-:W-:Y:S02]  /*4d820*/  IMAD.MOV.U32 R25, RZ, RZ, R232 ;  /* 0x000000ffff197224 */ /* 0x000fe400078e00e8 */
[----:B------:R-:W-:Y:S02]  /*4d830*/  IMAD.MOV.U32 R232, RZ, RZ, R233 ;  /* 0x000000ffffe87224 */ /* 0x000fe400078e00e9 */
[----:B------:R-:W-:Y:S02]  /*4d840*/  IMAD.MOV.U32 R233, RZ, RZ, R57 ;  /* 0x000000ffffe97224 */ /* 0x000fe400078e0039 */
[----:B------:R-:W-:Y:S02]  /*4d850*/  IMAD.MOV.U32 R57, RZ, RZ, R31 ;  /* 0x000000ffff397224 */ /* 0x000fe400078e001f */
[----:B------:R-:W3:Y:S01]  /*4d860*/  LDL.LU R31, [R1+0x174] ;  /* 0x00017400011f7983 */ /* 0x000ee20000300800 */
[----:B----4-:R-:W-:-:S02]  /*4d870*/  SHF.R.S32.HI R251, RZ, 0x1f, R20 ;  /* 0x0000001ffffb7819 */ /* 0x010fc40000011414 */
        /* <DEDUP_REMOVED lines=28> */
[----:B------:R-:W-:Y:S02]  /*4da40*/  IMAD.MOV.U32 R232, RZ, RZ, R233 ;  /* 0x000000ffffe87224 */ /* 0x000fe400078e00e9 */
[----:B------:R-:W-:Y:S02]  /*4da50*/  IMAD.MOV.U32 R233, RZ, RZ, R67 ;  /* 0x000000ffffe97224 */ /* 0x000fe400078e0043 */
[----:B------:R-:W-:Y:S02]  /*4da60*/  IMAD.MOV.U32 R67, RZ, RZ, R231 ;  /* 0x000000ffff437224 */ /* 0x000fe400078e00e7 */
[----:B------:R-:W4:Y:S01]  /*4da70*/  LDL.LU R231, [R1+0x17c] ;  /* 0x00017c0001e77983 */ /* 0x000f220000300800 */
[----:B--2---:R-:W-:-:S02]  /*4da80*/  SHF.R.S32.HI R251, RZ, 0x1f, R21 ;  /* 0x0000001ffffb7819 */ /* 0x004fc40000011415 */
        /* <DEDUP_REMOVED lines=21> */
[----:B------:R-:W-:Y:S02]  /*4dbe0*/  IMAD.X R5, R251, 0x1, R12, P6 ;  /* 0x00000001fb057824 */ /* 0x000fe400030e060c */
[----:B------:R-:W-:Y:S02]  /*4dbf0*/  IMAD.MOV.U32 R233, RZ, RZ, R64 ;  /* 0x000000ffffe97224 */ /* 0x000fe400078e0040 */
[----:B------:R-:W-:Y:S01]  /*4dc00*/  IMAD.MOV.U32 R64, RZ, RZ, R58 ;  /* 0x000000ffff407224 */ /* 0x000fe200078e003a */
[----:B------:R0:W-:Y:S01]  /*4dc10*/  STL.64 [R1+0x1bb8], R4 ;  /* 0x001bb80401007387 */ /* 0x0001e20000100a00 */
[----:B------:R-:W-:Y:S02]  /*4dc20*/  IMAD.MOV.U32 R58, RZ, RZ, R59 ;  /* 0x000000ffff3a7224 */ /* 0x000fe400078e003b */
[----:B------:R-:W-:Y:S02]  /*4dc30*/  IMAD.MOV.U32 R59, RZ, RZ, R42 ;  /* 0x000000ffff3b7224 */ /* 0x000fe400078e002a */
[----:B------:R-:W-:-:S02]  /*4dc40*/  IMAD.MOV.U32 R42, RZ, RZ, R43 ;  /* 0x000000ffff2a7224 */ /* 0x000fc400078e002b */
[----:B------:R-:W-:Y:S01]  /*4dc50*/  IMAD.MOV.U32 R43, RZ, RZ, R37 ;  /* 0x000000ffff2b7224 */ /* 0x000fe200078e0025 */
[----:B0-----:R-:W-:Y:S01]  /*4dc60*/  IADD3 R4, P6, R31, R11, RZ ;  /* 0x0000000b1f047210 */ /* 0x001fe20007fde0ff */
[----:B------:R-:W-:Y:S02]  /*4dc70*/  IMAD.MOV.U32 R20, RZ, RZ, R21 ;  /* 0x000000ffff147224 */ /* 0x000fe400078e0015 */
[----:B------:R-:W-:Y:S02]  /*4dc80*/  IMAD.MOV.U32 R37, RZ, RZ, R30 ;  /* 0x000000ffff257224 */ /* 0x000fe400078e001e */
[----:B------:R-:W-:Y:S01]  /*4dc90*/  IMAD.X R5, R251, 0x1, R9, P6 ;  /* 0x00000001fb057824 */ /* 0x000fe200030e0609 */
[----:B------:R-:W-:Y:S01]  /*4dca0*/  IADD3 R30, P6, R31, R10, RZ ;  /* 0x0000000a1f1e7210 */ /* 0x000fe20007fde0ff */
[----:B------:R-:W-:Y:S02]  /*4dcb0*/  IMAD.MOV.U32 R21, RZ, RZ, R232 ;  /* 0x000000ffff157224 */ /* 0x000fe400078e00e8 */
[----:B------:R-:W-:-:S02]  /*4dcc0*/  IMAD.MOV.U32 R232, RZ, RZ, R233 ;  /* 0x000000ffffe87224 */ /* 0x000fc400078e00e9 */
[----:B------:R-:W-:Y:S02]  /*4dcd0*/  IMAD.MOV.U32 R233, RZ, RZ, R64 ;  /* 0x000000ffffe97224 */ /* 0x000fe400078e0040 */
[----:B------:R-:W-:Y:S02]  /*4dce0*/  IMAD.MOV.U32 R64, RZ, RZ, R58 ;  /* 0x000000ffff407224 */ /* 0x000fe400078e003a */
[----:B------:R-:W-:Y:S01]  /*4dcf0*/  IMAD.MOV.U32 R58, RZ, RZ, R42 ;  /* 0x000000ffff3a7224 */ /* 0x000fe200078e002a */
[----:B------:R0:W-:Y:S01]  /*4dd00*/  STL.64 [R1+0x1bb0], R4 ;  /* 0x001bb00401007387 */ /* 0x0001e20000100a00 */
[----:B------:R-:W-:Y:S02]  /*4dd10*/  IMAD.MOV.U32 R42, RZ, RZ, R43 ;  /* 0x000000ffff2a7224 */ /* 0x000fe400078e002b */
[----:B------:R-:W-:Y:S02]  /*4dd20*/  IMAD.MOV.U32 R43, RZ, RZ, R37 ;  /* 0x000000ffff2b7224 */ /* 0x000fe400078e0025 */
[----:B------:R-:W-:Y:S01]  /*4dd30*/  IMAD.X R31, R251, 0x1, R8, P6 ;  /* 0x00000001fb1f7824 */ /* 0x000fe200030e0608 */
[----:B------:R-:W3:Y:S04]  /*4dd40*/  LDL.LU R37, [R1+0x184] ;  /* 0x0001840001257983 */ /* 0x000ee80000300800 */
[----:B------:R-:W-:Y:S01]  /*4dd50*/  STL.64 [R1+0x2470], R30 ;  /* 0x0024701e01007387 */ /* 0x000fe20000100a00 */
        /* <DEDUP_REMOVED lines=29> */
[----:B------:R-:W4:Y:S04]  /*4df30*/  LDL.LU R53, [R1+0x18c] ;  /* 0x00018c0001357983 */ /* 0x000f280000300800 */
[----:B------:R-:W-:Y:S01]  /*4df40*/  STL.64 [R1+0x2478], R230 ;  /* 0x002478e601007387 */ /* 0x000fe20000100a00 */
        /* <DEDUP_REMOVED lines=20> */
[----:B------:R0:W-:Y:S01]  /*4e090*/  STL.64 [R1+0x1b38], R4 ;  /* 0x001b380401007387 */ /* 0x0001e20000100a00 */
[----:B------:R-:W-:Y:S01]  /*4e0a0*/  IMAD.MOV.U32 R26, RZ, RZ, R27 ;  /* 0x000000ffff1a7224 */ /* 0x000fe200078e001b */
[----:B0-----:R-:W-:-:S05]  /*4e0b0*/  IADD3 R4, P6, R37, R11, RZ ;  /* 0x0000000b25047210 */ /* 0x001fca0007fde0ff */
[----:B------:R-:W-:Y:S02]  /*4e0c0*/  IMAD.X R5, R251, 0x1, R9, P6 ;  /* 0x00000001fb057824 */ /* 0x000fe400030e0609 */
[----:B------:R-:W-:-:S03]  /*4e0d0*/  IMAD.MOV.U32 R27, RZ, RZ, R21 ;  /* 0x000000ffff1b7224 */ /* 0x000fc600078e0015 */
[----:B------:R0:W-:Y:S01]  /*4e0e0*/  STL.64 [R1+0x1b30], R4 ;  /* 0x001b300401007387 */ /* 0x0001e20000100a00 */
[----:B------:R-:W-:-:S03]  /*4e0f0*/  IMAD.MOV.U32 R21, RZ, RZ, R232 ;  /* 0x000000ffff157224 */ /* 0x000fc600078e00e8 */
[----:B------:R-:W3:Y:S01]  /*4e100*/  LDL.LU R52, [R1+0x194] ;  /* 0x0001940001347983 */ /* 0x000ee20000300800 */
[----:B------:R-:W-:Y:S02]  /*4e110*/  IMAD.MOV.U32 R232, RZ, RZ, R67 ;  /* 0x000000ffffe87224 */ /* 0x000fe400078e0043 */
[----:B------:R-:W-:Y:S02]  /*4e120*/  IMAD.MOV.U32 R67, RZ, RZ, R64 ;  /* 0x000000ffff437224 */ /* 0x000fe400078e0040 */
[----:B------:R-:W-:Y:S01]  /*4e130*/  IMAD.MOV.U32 R64, RZ, RZ, R36 ;  /* 0x000000ffff407224 */ /* 0x000fe200078e0024 */
[----:B------:R-:W-:Y:S01]  /*4e140*/  IADD3 R36, P6, R37, R10, RZ ;  /* 0x0000000a25247210 */ /* 0x000fe20007fde0ff */
[----:B------:R-:W-:-:S04]  /*4e150*/  IMAD.MOV.U32 R23, RZ, RZ, R232 ;  /* 0x000000ffff177224 */ /* 0x000fc800078e00e8 */
[----:B------:R-:W-:Y:S02]  /*4e160*/  IMAD.X R37, R251, 0x1, R8, P6 ;  /* 0x00000001fb257824 */ /* 0x000fe400030e0608 */
[----:B------:R-:W-:Y:S02]  /*4e170*/  IMAD.MOV.U32 R232, RZ, RZ, R64 ;  /* 0x000000ffffe87224 */ /* 0x000fe400078e0040 */
[----:B------:R-:W-:Y:S01]  /*4e180*/  IMAD.MOV.U32 R64, RZ, RZ, R40 ;  /* 0x000000ffff407224 */ /* 0x000fe200078e0028 */
[----:B------:R-:W-:Y:S01]  /*4e190*/  STL.64 [R1+0x2480], R36 ;  /* 0x0024802401007387 */ /* 0x000fe20000100a00 */
[----:B------:R-:W-:Y:S01]  /*4e1a0*/  IMAD.MOV.U32 R22, RZ, RZ, R27 ;  /* 0x000000ffff167224 */ /* 0x000fe200078e001b */
[----:B----4-:R-:W-:Y:S02]  /*4e1b0*/  SHF.R.S32.HI R251, RZ, 0x1f, R45 ;  /* 0x0000001ffffb7819 */ /* 0x010fe4000001142d */
[----:B0-----:R-:W-:-:S05]  /*4e1c0*/  IADD3 R4, P6, R45, R15, RZ ;  /* 0x0000000f2d047210 */ /* 0x001fca0007fde0ff */
[----:B------:R-:W-:Y:S01]  /*4e1d0*/  IMAD.X R5, R251, 0x1, R14, P6 ;  /* 0x00000001fb057824 */ /* 0x000fe200030e060e */
[----:B------:R-:W-:Y:S01]  /*4e1e0*/  IADD3 R40, P6, R45, R13, RZ ;  /* 0x0000000d2d287210 */ /* 0x000fe20007fde0ff */
[----:B------:R-:W-:-:S03]  /*4e1f0*/  IMAD.MOV.U32 R27, RZ, RZ, R41 ;  /* 0x000000ffff1b7224 */ /* 0x000fc600078e0029 */
[----:B------:R0:W-:Y:S01]  /*4e200*/  STL.64 [R1+0x1b20], R4 ;  /* 0x001b200401007387 */ /* 0x0001e20000100a00 */
[----:B------:R-:W-:Y:S01]  /*4e210*/  IMAD.X R41, R251, 0x1, R12, P6 ;  /* 0x00000001fb297824 */ /* 0x000fe200030e060c */
[----:B0-----:R-:W-:-:S04]  /*4e220*/  IADD3 R4, P6, R45, R11, RZ ;  /* 0x0000000b2d047210 */ /* 0x001fc80007fde0ff */
[----:B------:R-:W-:Y:S01]  /*4e230*/  STL.64 [R1+0x2450], R40 ;  /* 0x0024502801007387 */ /* 0x000fe20000100a00 */
[----:B------:R-:W-:-:S05]  /*4e240*/  IMAD.X R5, R251, 0x1, R9, P6 ;  /* 0x00000001fb057824 */ /* 0x000fca00030e0609 */
[----:B------:R0:W-:Y:S02]  /*4e250*/  STL.64 [R1+0x1b10], R4 ;  /* 0x001b100401007387 */ /* 0x0001e40000100a00 */
[----:B0-----:R-:W-:Y:S01]  /*4e260*/  IADD3 R4, P6, R45, R10, RZ ;  /* 0x0000000a2d047210 */ /* 0x001fe20007fde0ff */
[----:B------:R-:W-:Y:S02]  /*4e270*/  IMAD.MOV.U32 R45, RZ, RZ, R22 ;  /* 0x000000ffff2d7224 */ /* 0x000fe400078e0016 */
[----:B------:R-:W-:Y:S02]  /*4e280*/  IMAD.MOV.U32 R22, RZ, RZ, R23 ;  /* 0x000000ffff167224 */ /* 0x000fe400078e0017 */
[----:B------:R-:W-:Y:S02]  /*4e290*/  IMAD.X R5, R251, 0x1, R8, P6 ;  /* 0x00000001fb057824 */ /* 0x000fe400030e0608 */
[----:B------:R-:W-:Y:S02]  /*4e2a0*/  IMAD.MOV.U32 R23, RZ, RZ, R27 ;  /* 0x000000ffff177224 */ /* 0x000fe400078e001b */
[----:B------:R-:W-:Y:S01]  /*4e2b0*/  IMAD.MOV.U32 R27, RZ, RZ, R19 ;  /* 0x000000ffff1b7224 */ /* 0x000fe200078e0013 */
[----:B------:R0:W-:Y:S01]  /*4e2c0*/  STL.64 [R1+0x1b08], R4 ;  /* 0x001b080401007387 */ /* 0x0001e20000100a00 */
[----:B------:R-:W-:-:S03]  /*4e2d0*/  IMAD.MOV.U32 R19, RZ, RZ, R43 ;  /* 0x000000ffff137224 */ /* 0x000fc600078e002b */
        /* <DEDUP_REMOVED lines=36> */
[----:B------:R-:W-:Y:S02]  /*4e520*/  IMAD.MOV.U32 R17, RZ, RZ, R60 ;  /* 0x000000ffff117224 */ /* 0x000fe400078e003c */
[----:B------:R-:W-:Y:S01]  /*4e530*/  IMAD.MOV.U32 R60, RZ, RZ, R38 ;  /* 0x000000ffff3c7224 */ /* 0x000fe200078e0026 */
[----:B0-----:R-:W-:Y:S01]  /*4e540*/  IADD3 R4, P6, R52, R13, RZ ;  /* 0x0000000d34047210 */ /* 0x001fe20007fde0ff */
[----:B------:R-:W-:-:S04]  /*4e550*/  IMAD.MOV.U32 R53, RZ, RZ, R45 ;  /* 0x000000ffff357224 */ /* 0x000fc800078e002d */
[C---:B------:R-:W-:Y:S01]  /*4e560*/  IMAD.X R5, R251.reuse, 0x1, R12, P6 ;  /* 0x00000001fb057824 */ /* 0x040fe200030e060c */
[C---:B------:R-:W-:Y:S01]  /*4e570*/  IADD3 R38, P6, R52.reuse, R11, RZ ;  /* 0x0000000b34267210 */ /* 0x040fe20007fde0ff */
[----:B------:R-:W-:Y:S02]  /*4e580*/  IMAD.MOV.U32 R45, RZ, RZ, R22 ;  /* 0x000000ffff2d7224 */ /* 0x000fe400078e0016 */
        /* <DEDUP_REMOVED lines=20> */
[----:B------:R-:W-:Y:S02]  /*4e6d0*/  IMAD.MOV.U32 R52, RZ, RZ, R53 ;  /* 0x000000ffff347224 */ /* 0x000fe400078e0035 */
[----:B------:R-:W-:Y:S02]  /*4e6e0*/  IMAD.MOV.U32 R53, RZ, RZ, R21 ;  /* 0x000000ffff357224 */ /* 0x000fe400078e0015 */
[----:B------:R-:W-:Y:S01]  /*4e6f0*/  IMAD.MOV.U32 R21, RZ, RZ, R42 ;  /* 0x000000ffff157224 */ /* 0x000fe200078e002a */
[----:B------:R-:W-:-:S05]  /*4e700*/  IADD3 R42, P6, R43, R10, RZ ;  /* 0x0000000a2b2a7210 */ /* 0x000fca0007fde0ff */
[----:B------:R-:W-:-:S05]  /*4e710*/  IMAD.X R43, R251, 0x1, R8, P6 ;  /* 0x00000001fb2b7824 */ /* 0x000fca00030e0608 */
[----:B------:R-:W-:Y:S01]  /*4e720*/  STL.64 [R1+0x2430], R42 ;  /* 0x0024302a01007387 */ /* 0x000fe20000100a00 */
        /* <DEDUP_REMOVED lines=28> */
[----:B---3--:R-:W-:Y:S01]  /*4e8f0*/  SHF.R.S32.HI R251, RZ, 0x1f, R47 ;  /* 0x0000001ffffb7819 */ /* 0x008fe2000001142f */
[----:B------:R-:W-:Y:S02]  /*4e900*/  IMAD.MOV.U32 R234, RZ, RZ, R26 ;  /* 0x000000ffffea7224 */ /* 0x000fe400078e001a */
[----:B------:R-:W-:Y:S01]  /*4e910*/  IMAD.MOV.U32 R26, RZ, RZ, R19 ;  /* 0x000000ffff1a7224 */ /* 0x000fe200078e0013 */
[----:B0-----:R-:W-:Y:S01]  /*4e920*/  IADD3 R4, P6, R47, R15, RZ ;  /* 0x0000000f2f047210 */ /* 0x001fe20007fde0ff */
[----:B------:R-:W-:-:S02]  /*4e930*/  IMAD.MOV.U32 R19, RZ, RZ, R16 ;  /* 0x000000ffff137224 */ /* 0x000fc400078e0010 */
[----:B------:R-:W-:Y:S02]  /*4e940*/  IMAD.MOV.U32 R16, RZ, RZ, R63 ;  /* 0x000000ffff107224 */ /* 0x000fe400078e003f */
[----:B------:R-:W-:Y:S02]  /*4e950*/  IMAD.X R5, R251, 0x1, R14, P6 ;  /* 0x00000001fb057824 */ /* 0x000fe400030e060e */
[----:B------:R-:W-:Y:S01]  /*4e960*/  IMAD.MOV.U32 R63, RZ, RZ, R56 ;  /* 0x000000ffff3f7224 */ /* 0x000fe200078e0038 */
[----:B------:R-:W-:Y:S01]  /*4e970*/  IADD3 R56, P6, R47, R13, RZ ;  /* 0x0000000d2f387210 */ /* 0x000fe20007fde0ff */
[----:B------:R-:W-:Y:S02]  /*4e980*/  IMAD.MOV.U32 R235, RZ, RZ, R25 ;  /* 0x000000ffffeb7224 */ /* 0x000fe400078e0019 */
[----:B------:R-:W-:Y:S01]  /*4e990*/  IMAD.MOV.U32 R25, RZ, RZ, R62 ;  /* 0x000000ffff197224 */ /* 0x000fe200078e003e */
[----:B------:R0:W-:Y:S01]  /*4e9a0*/  STL.64 [R1+0x1a40], R4 ;  /* 0x001a400401007387 */ /* 0x0001e20000100a00 */
[----:B------:R-:W-:-:S02]  /*4e9b0*/  IMAD.MOV.U32 R62, RZ, RZ, R57 ;  /* 0x000000ffff3e7224 */ /* 0x000fc400078e0039 */
[----:B------:R-:W-:Y:S01]  /*4e9c0*/  IMAD.X R57, R251, 0x1, R12, P6 ;  /* 0x00000001fb397824 */ /* 0x000fe200030e060c */
[----:B0-----:R-:W-:-:S04]  /*4e9d0*/  IADD3 R4, P6, R47, R11, RZ ;  /* 0x0000000b2f047210 */ /* 0x001fc80007fde0ff */
[----:B------:R-:W-:Y:S01]  /*4e9e0*/  STL.64 [R1+0x2438], R56 ;  /* 0x0024383801007387 */ /* 0x000fe20000100a00 */
[----:B------:R-:W-:-:S05]  /*4e9f0*/  IMAD.X R5, R251, 0x1, R9, P6 ;  /* 0x00000001fb057824 */ /* 0x000fca00030e0609 */
[----:B------:R0:W-:Y:S02]  /*4ea00*/  STL.64 [R1+0x1a30], R4 ;  /* 0x001a300401007387 */ /* 0x0001e40000100a00 */
[----:B0-----:R-:W-:-:S05]  /*4ea10*/  IADD3 R4, P6, R47, R10, RZ ;  /* 0x0000000a2f047210 */ /* 0x001fca0007fde0ff */
[----:B------:R-:W-:-:S05]  /*4ea20*/  IMAD.X R5, R251, 0x1, R8, P6 ;  /* 0x00000001fb057824 */ /* 0x000fca00030e0608 */
[----:B------:R0:W-:Y:S04]  /*4ea30*/  STL.64 [R1+0x1a28], R4 ;  /* 0x001a280401007387 */ /* 0x0001e80000100a00 */
[----:B------:R-:W3:Y:S01]  /*4ea40*/  LDL.LU R48, [R1+0x1b4] ;  /* 0x0001b40001307983 */ /* 0x000ee20000300800 */
[----:B----4-:R-:W-:Y:S01]  /*4ea50*/  SHF.R.S32.HI R251, RZ, 0x1f, R54 ;  /* 0x0000001ffffb7819 */ /* 0x010fe20000011436 */
[----:B------:R-:W-:Y:S02]  /*4ea60*/  IMAD.MOV.U32 R46, RZ, RZ, R235 ;  /* 0x000000ffff2e7224 */ /* 0x000fe400078e00eb */
[----:B------:R-:W-:Y:S01]  /*4ea70*/  IMAD.MOV.U32 R235, RZ, RZ, R23 ;  /* 0x000000ffffeb7224 */ /* 0x000fe200078e0017 */
[----:B0-----:R-:W-:Y:S01]  /*4ea80*/  IADD3 R4, P6, R54, R15, RZ ;  /* 0x0000000f36047210 */ /* 0x001fe20007fde0ff */
[----:B------:R-:W-:-:S02]  /*4ea90*/  IMAD.MOV.U32 R23, RZ, RZ, R60 ;  /* 0x000000ffff177224 */ /* 0x000fc400078e003c */
[----:B------:R-:W-:Y:S02]  /*4eaa0*/  IMAD.MOV.U32 R47, RZ, RZ, R234 ;  /* 0x000000ffff2f7224 */ /* 0x000fe400078e00ea */
        /* <DEDUP_REMOVED lines=28> */
[----:B--2---:R-:W-:Y:S02]  /*4ec70*/  SHF.R.S32.HI R251, RZ, 0x1f, R49 ;  /* 0x0000001ffffb7819 */ /* 0x004fe40000011431 */
[----:B0-----:R-:W-:-:S05]  /*4ec80*/  IADD3 R4, P6, R49, R15, RZ ;  /* 0x0000000f31047210 */ /* 0x001fca0007fde0ff */
[----:B------:R-:W-:-:S05]  /*4ec90*/  IMAD.X R5, R251, 0x1, R14, P6 ;  /* 0x00000001fb057824 */ /* 0x000fca00030e060e */
[----:B------:R0:W-:Y:S04]  /*4eca0*/  STL.64 [R1+0x19e0], R4 ;  /* 0x0019e00401007387 */ /* 0x0001e80000100a00 */
[----:B------:R-:W2:Y:S01]  /*4ecb0*/  LDL.LU R51, [R1+0x1bc] ;  /* 0x0001bc0001337983 */ /* 0x000ea20000300800 */
[----:B------:R-:W-:Y:S02]  /*4ecc0*/  IMAD.MOV.U32 R54, RZ, RZ, R46 ;  /* 0x000000ffff367224 */ /* 0x000fe400078e002e */
[----:B------:R-:W-:Y:S01]  /*4ecd0*/  IMAD.MOV.U32 R46, RZ, RZ, R234 ;  /* 0x000000ffff2e7224 */ /* 0x000fe200078e00ea */
[----:B0-----:R-:W-:Y:S01]  /*4ece0*/  IADD3 R4, P6, R49, R13, RZ ;  /* 0x0000000d31047210 */ /* 0x001fe20007fde0ff */
[----:B------:R-:W-:Y:S02]  /*4ecf0*/  IMAD.MOV.U32 R55, RZ, RZ, R58 ;  /* 0x000000ffff377224 */ /* 0x000fe400078e003a */
[----:B------:R-:W-:-:S02]  /*4ed00*/  IMAD.MOV.U32 R234, RZ, RZ, R235 ;  /* 0x000000ffffea7224 */ /* 0x000fc400078e00eb */
[----:B------:R-:W-:Y:S01]  /*4ed10*/  IMAD.X R5, R251, 0x1, R12, P6 ;  /* 0x00000001fb057824 */ /* 0x000fe200030e060c */
[----:B------:R-:W-:Y:S01]  /*4ed20*/  IADD3 R58, P6, R49, R11, RZ ;  /* 0x0000000b313a7210 */ /* 0x000fe20007fde0ff */
[----:B------:R-:W-:Y:S02]  /*4ed30*/  IMAD.MOV.U32 R235, RZ, RZ, R52 ;  /* 0x000000ffffeb7224 */ /* 0x000fe400078e0034 */
[----:B------:R-:W-:Y:S02]  /*4ed40*/  IMAD.MOV.U32 R52, RZ, RZ, R53 ;  /* 0x000000ffff347224 */ /* 0x000fe400078e0035 */
[----:B------:R-:W-:Y:S01]  /*4ed50*/  IMAD.MOV.U32 R53, RZ, RZ, R44 ;  /* 0x000000ffff357224 */ /* 0x000fe200078e002c */
[----:B------:R0:W-:Y:S01]  /*4ed60*/  STL.64 [R1+0x19d8], R4 ;  /* 0x0019d80401007387 */ /* 0x0001e20000100a00 */
[----:B------:R-:W-:Y:S02]  /*4ed70*/  IMAD.MOV.U32 R44, RZ, RZ, R59 ;  /* 0x000000ffff2c7224 */ /* 0x000fe400078e003b */
[----:B------:R-:W-:Y:S01]  /*4ed80*/  IMAD.X R59, R251, 0x1, R9, P6 ;  /* 0x00000001fb3b7824 */ /* 0x000fe200030e0609 */
[----:B0-----:R-:W-:Y:S01]  /*4ed90*/  IADD3 R4, P6, R49, R10, RZ ;  /* 0x0000000a31047210 */ /* 0x001fe20007fde0ff */
[----:B------:R-:W-:-:S04]  /*4eda0*/  IMAD.MOV.U32 R49, RZ, RZ, R54 ;  /* 0x000000ffff317224 */ /* 0x000fc800078e0036 */
[----:B------:R-:W-:Y:S01]  /*4edb0*/  IMAD.X R5, R251, 0x1, R8, P6 ;  /* 0x00000001fb057824 */ /* 0x000fe200030e0608 */
[----:B------:R-:W-:Y:S01]  /*4edc0*/  STL.64 [R1+0x2408], R58 ;  /* 0x0024083a01007387 */ /* 0x000fe20000100a00 */
[----:B------:R-:W-:Y:S02]  /*4edd0*/  IMAD.MOV.U32 R54, RZ, RZ, R47 ;  /* 0x000000ffff367224 */ /* 0x000fe400078e002f */
[----:B------:R-:W-:Y:S01]  /*4ede0*/  IMAD.MOV.U32 R47, RZ, RZ, R27 ;  /* 0x000000ffff2f7224 */ /* 0x000fe200078e001b */
[----:B------:R0:W-:Y:S01]  /*4edf0*/  STL.64 [R1+0x19c8], R4 ;  /* 0x0019c80401007387 */ /* 0x0001e20000100a00 */
[----:B------:R-:W-:-:S03]  /*4ee00*/  IMAD.MOV.U32 R27, RZ, RZ, R65 ;  /* 0x000000ffff1b7224 */ /* 0x000fc600078e0041 */
        /* <DEDUP_REMOVED lines=14> */
[----:B------:R0:W-:Y:S02]  /*4eef0*/  STL.64 [R1+0x19a8], R4 ;  /* 0x0019a80401007387 */ /* 0x0001e40000100a00 */
[----:B0-----:R-:W-:-:S05]  /*4ef00*/  IADD3 R4, P6, R32, R15, RZ ;  /* 0x0000000f20047210 */ /* 0x001fca0007fde0ff */
[----:B------:R-:W-:-:S05]  /*4ef10*/  IMAD.X R5, R251, 0x1, R14, P6 ;  /* 0x00000001fb057824 */ /* 0x000fca00030e060e */
[----:B------:R0:W-:Y:S04]  /*4ef20*/  STL.64 [R1+0x19a0], R4 ;  /* 0x0019a00401007387 */ /* 0x0001e80000100a00 */
[----:B------:R-:W3:Y:S01]  /*4ef30*/  LDL.LU R50, [R1+0x1c4] ;  /* 0x0001c40001327983 */ /* 0x000ee20000300800 */
[----:B------:R-:W-:Y:S02]  /*4ef40*/  IMAD.MOV.U32 R48, RZ, RZ, R49 ;  /* 0x000000ffff307224 */ /* 0x000fe400078e0031 */
[----:B------:R-:W-:Y:S02]  /*4ef50*/  IMAD.MOV.U32 R49, RZ, RZ, R16 ;  /* 0x000000ffff317224 */ /* 0x000fe400078e0010 */
[----:B------:R-:W-:Y:S01]  /*4ef60*/  IMAD.MOV.U32 R16, RZ, RZ, R62 ;  /* 0x000000ffff107224 */ /* 0x000fe200078e003e */
[----:B------:R-:W-:Y:S01]  /*4ef70*/  IADD3 R62, P6, R32, R13, RZ ;  /* 0x0000000d203e7210 */ /* 0x000fe20007fde0ff */
[----:B------:R-:W-:-:S02]  /*4ef80*/  IMAD.MOV.U32 R33, RZ, RZ, R25 ;  /* 0x000000ffff217224 */ /* 0x000fc400078e0019 */
[----:B------:R-:W-:Y:S02]  /*4ef90*/  IMAD.MOV.U32 R25, RZ, RZ, R63 ;  /* 0x000000ffff197224 */ /* 0x000fe400078e003f */
[----:B------:R-:W-:Y:S01]  /*4efa0*/  IMAD.X R63, R251, 0x1, R12, P6 ;  /* 0x00000001fb3f7824 */ /* 0x000fe200030e060c */
[----:B------:R-:W-:-:S05]  /*4efb0*/  IADD3 R220, P6, R32, R11, RZ ;  /* 0x0000000b20dc7210 */ /* 0x000fca0007fde0ff */
[----:B------:R-:W-:Y:S01]  /*4efc0*/  IMAD.X R221, R251, 0x1, R9, P6 ;  /* 0x00000001fbdd7824 */ /* 0x000fe200030e0609 */
[----:B0-----:R-:W-:Y:S01]  /*4efd0*/  IADD3 R4, P6, R32, R10, RZ ;  /* 0x0000000a20047210 */ /* 0x001fe20007fde0ff */
[----:B------:R-:W-:Y:S01]  /*4efe0*/  STL.64 [R1+0x2410], R62 ;  /* 0x0024103e01007387 */ /* 0x000fe20000100a00 */
[----:B------:R-:W-:-:S03]  /*4eff0*/  IMAD.MOV.U32 R32, RZ, RZ, R33 ;  /* 0x000000ffff207224 */ /* 0x000fc600078e0021 */
[----:B------:R-:W-:Y:S01]  /*4f000*/  IMAD.X R5, R251, 0x1, R8, P6 ;  /* 0x00000001fb057824 */ /* 0x000fe200030e0608 */
[----:B------:R-:W-:Y:S01]  /*4f010*/  STL.64 [R1+0x24a8], R220 ;  /* 0x0024a8dc01007387 */ /* 0x000fe20000100a00 */
[----:B------:R-:W-:Y:S02]  /*4f020*/  IMAD.MOV.U32 R33, RZ, RZ, R46 ;  /* 0x000000ffff217224 */ /* 0x000fe400078e002e */
[----:B------:R-:W-:Y:S01]  /*4f030*/  IMAD.MOV.U32 R46, RZ, RZ, R17 ;  /* 0x000000ffff2e7224 */ /* 0x000fe200078e0011 */
[----:B------:R0:W-:Y:S04]  /*4f040*/  STL.64 [R1+0x1988], R4 ;  /* 0x0019880401007387 */ /* 0x0001e80000100a00 */
        /* <DEDUP_REMOVED lines=26> */
[----:B------:R-:W-:Y:S02]  /*4f1f0*/  IMAD.MOV.U32 R51, RZ, RZ, R32 ;  /* 0x000000ffff337224 */ /* 0x000fe400078e0020 */
[----:B------:R-:W-:Y:S02]  /*4f200*/  IMAD.MOV.U32 R32, RZ, RZ, R33 ;  /* 0x000000ffff207224 */ /* 0x000fe400078e0021 */
[----:B------:R-:W-:Y:S02]  /*4f210*/  IMAD.MOV.U32 R33, RZ, RZ, R235 ;  /* 0x000000ffff217224 */ /* 0x000fe400078e00eb */
[----:B------:R-:W-:-:S02]  /*4f220*/  IMAD.MOV.U32 R235, RZ, RZ, R52 ;  /* 0x000000ffffeb7224 */ /* 0x000fc400078e0034 */
[----:B------:R-:W-:Y:S01]  /*4f230*/  IMAD.MOV.U32 R52, RZ, RZ, R64 ;  /* 0x000000ffff347224 */ /* 0x000fe200078e0040 */
[----:B------:R-:W-:-:S05]  /*4f240*/  IADD3 R64, P6, R65, R10, RZ ;  /* 0x0000000a41407210 */ /* 0x000fca0007fde0ff */
[----:B------:R-:W-:Y:S01]  /*4f250*/  IMAD.X R65, R251, 0x1, R8, P6 ;  /* 0x00000001fb417824 */ /* 0x000fe200030e0608 */
[----:B---3--:R-:W-:Y:S02]  /*4f260*/  SHF.R.S32.HI R251, RZ, 0x1f, R50 ;  /* 0x0000001ffffb7819 */ /* 0x008fe40000011432 */
[----:B0-----:R-:W-:-:S05]  /*4f270*/  IADD3 R4, P6, R50, R15, RZ ;  /* 0x0000000f32047210 */ /* 0x001fca0007fde0ff */
[----:B------:R-:W-:Y:S01]  /*4f280*/  IMAD.X R5, R251, 0x1, R14, P6 ;  /* 0x00000001fb057824 */ /* 0x000fe200030e060e */
[----:B------:R-:W-:Y:S04]  /*4f290*/  STL.64 [R1+0x24c0], R64 ;  /* 0x0024c04001007387 */ /* 0x000fe80000100a00 */
        /* <DEDUP_REMOVED lines=9> */
[----:B----4-:R-:W-:Y:S01]  /*4f330*/  SHF.R.S32.HI R251, RZ, 0x1f, R17 ;  /* 0x0000001ffffb7819 */ /* 0x010fe20000011411 */
[----:B------:R-:W-:-:S03]  /*4f340*/  IMAD.MOV.U32 R50, RZ, RZ, R54 ;  /* 0x000000ffff327224 */ /* 0x000fc600078e0036 */
[----:B------:R0:W-:Y:S01]  /*4f350*/  STL.64 [R1+0x1928], R4 ;  /* 0x0019280401007387 */ /* 0x0001e20000100a00 */
[----:B------:R-:W-:Y:S02]  /*4f360*/  IMAD.MOV.U32 R54, RZ, RZ, R53 ;  /* 0x000000ffff367224 */ /* 0x000fe400078e0035 */
[----:B------:R-:W-:Y:S02]  /*4f370*/  IMAD.MOV.U32 R53, RZ, RZ, R27 ;  /* 0x000000ffff357224 */ /* 0x000fe400078e001b */
[----:B------:R-:W-:Y:S02]  /*4f380*/  IMAD.MOV.U32 R27, RZ, RZ, R19 ;  /* 0x000000ffff1b7224 */ /* 0x000fe400078e0013 */
        /* <DEDUP_REMOVED lines=13> */
[----:B------:R-:W-:Y:S02]  /*4f460*/  IMAD.MOV.U32 R51, RZ, RZ, R49 ;  /* 0x000000ffff337224 */ /* 0x000fe400078e0031 */
[----:B------:R-:W-:Y:S01]  /*4f470*/  IMAD.MOV.U32 R49, RZ, RZ, R16 ;  /* 0x000000ffff317224 */ /* 0x000fe200078e0010 */
[----:B------:R-:W-:-:S05]  /*4f480*/  IADD3 R16, P6, R17, R10, RZ ;  /* 0x0000000a11107210 */ /* 0x000fca0007fde0ff */
[----:B------:R-:W-:Y:S01]  /*4f490*/  IMAD.X R17, R251, 0x1, R8, P6 ;  /* 0x00000001fb117824 */ /* 0x000fe200030e0608 */
        /* <DEDUP_REMOVED lines=29> */
[----:B------:R-:W-:Y:S01]  /*4f670*/  IMAD.MOV.U32 R33, RZ, RZ, R20 ;  /* 0x000000ffff217224 */ /* 0x000fe200078e0014 */
[----:B---3--:R-:W-:Y:S01]  /*4f680*/  SHF.R.S32.HI R251, RZ, 0x1f, R19 ;  /* 0x0000001ffffb7819 */ /* 0x008fe20000011413 */
[----:B------:R-:W-:Y:S01]  /*4f690*/  IMAD.MOV.U32 R20, RZ, RZ, R66 ;  /* 0x000000ffff147224 */ /* 0x000fe200078e0042 */
[----:B------:R-:W-:Y:S01]  /*4f6a0*/  IADD3 R66, P6, R19, R15, RZ ;  /* 0x0000000f13427210 */ /* 0x000fe20007fde0ff */
[----:B------:R-:W-:-:S02]  /*4f6b0*/  IMAD.MOV.U32 R34, RZ, RZ, R46 ;  /* 0x000000ffff227224 */ /* 0x000fc400078e002e */
[----:B------:R-:W-:Y:S02]  /*4f6c0*/  IMAD.MOV.U32 R46, RZ, RZ, R67 ;  /* 0x000000ffff2e7224 */ /* 0x000fe400078e0043 */
[----:B------:R-:W-:Y:S01]  /*4f6d0*/  IMAD.X R67, R251, 0x1, R14, P6 ;  /* 0x00000001fb437824 */ /* 0x000fe200030e060e */
        /* <DEDUP_REMOVED lines=17> */
[----:B------:R-:W-:Y:S02]  /*4f7f0*/  IMAD.MOV.U32 R237, RZ, RZ, R33 ;  /* 0x000000ffffed7224 */ /* 0x000fe400078e0021 */
[----:B------:R-:W-:Y:S02]  /*4f800*/  IMAD.MOV.U32 R33, RZ, RZ, R46 ;  /* 0x000000ffff217224 */ /* 0x000fe400078e002e */
[----:B------:R-:W-:Y:S02]  /*4f810*/  IMAD.MOV.U32 R46, RZ, RZ, R235 ;  /* 0x000000ffff2e7224 */ /* 0x000fe400078e00eb */
[----:B------:R-:W-:Y:S02]  /*4f820*/  IMAD.MOV.U32 R235, RZ, RZ, R232 ;  /* 0x000000ffffeb7224 */ /* 0x000fe400078e00e8 */
[----:B------:R-:W-:Y:S02]  /*4f830*/  IMAD.X R19, R251, 0x1, R8, P6 ;  /* 0x00000001fb137824 */ /* 0x000fe400030e0608 */
[----:B------:R-:W-:-:S02]  /*4f840*/  IMAD.MOV.U32 R238, RZ, RZ, R236 ;  /* 0x000000ffffee7224 */ /* 0x000fc400078e00ec */
[----:B------:R-:W-:Y:S01]  /*4f850*/  IMAD.MOV.U32 R236, RZ, RZ, R45 ;  /* 0x000000ffffec7224 */ /* 0x000fe200078e002d */
[----:B----4-:R-:W-:Y:S02]  /*4f860*/  SHF.R.S32.HI R251, RZ, 0x1f, R242 ;  /* 0x0000001ffffb7819 */ /* 0x010fe400000114f2 */
[----:B------:R-:W-:Y:S01]  /*4f870*/  IADD3 R232, P6, R242, R15, RZ ;  /* 0x0000000ff2e87210 */ /* 0x000fe20007fde0ff */
[----:B------:R-:W-:Y:S01]  /*4f880*/  IMAD.MOV.U32 R45, RZ, RZ, R233 ;  /* 0x000000ffff2d7224 */ /* 0x000fe200078e00e9 */
[----:B------:R0:W-:Y:S03]  /*4f890*/  STL.64 [R1+0x18b0], R4 ;  /* 0x0018b00401007387 */ /* 0x0001e60000100a00 */
[----:B------:R-:W-:Y:S02]  /*4f8a0*/  IMAD.X R233, R251, 0x1, R14, P6 ;  /* 0x00000001fbe97824 */ /* 0x000fe400030e060e */
[----:B------:R-:W-:-:S02]  /*4f8b0*/  IMAD.MOV.U32 R239, RZ, RZ, R34 ;  /* 0x000000ffffef7224 */ /* 0x000fc400078e0022 */
        /* <DEDUP_REMOVED lines=45> */
[----:B------:R-:W-:-:S04]  /*4fb90*/  IMAD.MOV.U32 R240, RZ, RZ, R25 ;  /* 0x000000fffff07224 */ /* 0x000fc800078e0019 */
[----:B------:R-:W-:Y:S01]  /*4fba0*/  IMAD.X R25, R251, 0x1, R14, P6 ;  /* 0x00000001fb197824 */ /* 0x000fe200030e060e */
        /* <DEDUP_REMOVED lines=27> */
[----:B0-----:R-:W4:Y:S01]  /*4fd60*/  LDL.LU R4, [R1+0x1f8] ;  /* 0x0001f80001047983 */ /* 0x001f220000300800 */
        /* <DEDUP_REMOVED lines=39> */
[----:B------:R-:W-:Y:S02]  /*4ffe0*/  IMAD.MOV.U32 R243, RZ, RZ, R238 ;  /* 0x000000fffff37224 */ /* 0x000fe400078e00ee */
[----:B------:R-:W-:-:S02]  /*4fff0*/  IMAD.MOV.U32 R238, RZ, RZ, R34 ;  /* 0x000000ffffee7224 */ /* 0x000fc400078e0022 */
[----:B------:R-:W-:Y:S01]  /*50000*/  IMAD.MOV.U32 R34, RZ, RZ, R51 ;  /* 0x000000ffff227224 */ /* 0x000fe200078e0033 */
[----:B------:R0:W-:Y:S01]  /*50010*/  STL.64 [R1+0x17c0], R28 ;  /* 0x0017c01c01007387 */ /* 0x0001e20000100a00 */
[----:B------:R-:W-:Y:S02]  /*50020*/  IMAD.MOV.U32 R51, RZ, RZ, R27 ;  /* 0x000000ffff337224 */ /* 0x000fe400078e001b */
[----:B------:R-:W-:Y:S01]  /*50030*/  IMAD.X R27, R251, 0x1, R12, P6 ;  /* 0x00000001fb1b7824 */ /* 0x000fe200030e060c */
        /* <DEDUP_REMOVED lines=8> */
[----:B------:R-:W-:-:S04]  /*500c0*/  IMAD.MOV.U32 R247, RZ, RZ, R244 ;  /* 0x000000fffff77224 */ /* 0x000fc800078e00f4 */
[----:B------:R-:W-:Y:S01]  /*500d0*/  IMAD.X R29, R251, 0x1, R8, P6 ;  /* 0x00000001fb1d7824 */ /* 0x000fe200030e0608 */
[----:B----4-:R-:W-:Y:S02]  /*500e0*/  SHF.R.S32.HI R251, RZ, 0x1f, R4 ;  /* 0x0000001ffffb7819 */ /* 0x010fe40000011404 */
[C---:B------:R-:W-:Y:S01]  /*500f0*/  IADD3 R22, P6, R4.reuse, R15, RZ ;  /* 0x0000000f04167210 */ /* 0x040fe20007fde0ff */
[----:B------:R-:W-:Y:S01]  /*50100*/  IMAD.MOV.U32 R244, RZ, RZ, R49 ;  /* 0x000000fffff47224 */ /* 0x000fe200078e0031 */
[----:B------:R0:W-:Y:S01]  /*50110*/  STL.64 [R1+0x17a8], R28 ;  /* 0x0017a81c01007387 */ /* 0x0001e20000100a00 */
[----:B------:R-:W-:Y:S02]  /*50120*/  IMAD.MOV.U32 R49, RZ, RZ, R23 ;  /* 0x000000ffff317224 */ /* 0x000fe400078e0017 */
[----:B------:R-:W-:Y:S01]  /*50130*/  IMAD.X R23, R251, 0x1, R14, P6 ;  /* 0x00000001fb177824 */ /* 0x000fe200030e060e */
        /* <DEDUP_REMOVED lines=45> */
[----:B------:R-:W-:Y:S01]  /*50410*/  IMAD.X R29, R251, 0x1, R14, P6 ;  /* 0x00000001fb1d7824 */ /* 0x000fe200030e060e */
[----:B------:R-:W-:Y:S01]  /*50420*/  IADD3 R44, P6, R5, R13, RZ ;  /* 0x0000000d052c7210 */ /* 0x000fe20007fde0ff */
[----:B------:R-:W-:Y:S02]  /*50430*/  IMAD.MOV.U32 R248, RZ, RZ, R246 ;  /* 0x000000fffff87224 */ /* 0x000fe400078e00f6 */
[----:B------:R-:W-:Y:S02]  /*50440*/  IMAD.MOV.U32 R246, RZ, RZ, R245 ;  /* 0x000000fffff67224 */ /* 0x000fe400078e00f5 */
[----:B------:R-:W-:Y:S02]  /*50450*/  IMAD.MOV.U32 R245, RZ, RZ, R238 ;  /* 0x000000fffff57224 */ /* 0x000fe400078e00ee */
[----:B------:R-:W-:Y:S01]  /*50460*/  IMAD.MOV.U32 R238, RZ, RZ, R35 ;  /* 0x000000ffffee7224 */ /* 0x000fe200078e0023 */
[----:B------:R0:W-:Y:S01]  /*50470*/  STL.64 [R1+0x1740], R28 ;  /* 0x0017401c01007387 */ /* 0x0001e20000100a00 */
[----:B------:R-:W-:-:S02]  /*50480*/  IMAD.MOV.U32 R35, RZ, RZ, R45 ;  /* 0x000000ffff237224 */ /* 0x000fc400078e002d */
[----:B------:R-:W-:Y:S01]  /*50490*/  IMAD.X R45, R251, 0x1, R12, P6 ;  /* 0x00000001fb2d7824 */ /* 0x000fe200030e060c */
[----:B0-----:R-:W-:-:S05]  /*504a0*/  IADD3 R28, P6, R5, R11, RZ ;  /* 0x0000000b051c7210 */ /* 0x001fca0007fde0ff */
[----:B------:R-:W-:Y:S01]  /*504b0*/  IMAD.X R29, R251, 0x1, R9, P6 ;  /* 0x00000001fb1d7824 */ /* 0x000fe200030e0609 */
[----:B------:R-:W-:-:S05]  /*504c0*/  IADD3 R4, P6, R5, R10, RZ ;  /* 0x0000000a05047210 */ /* 0x000fca0007fde0ff */
[----:B------:R-:W-:Y:S01]  /*504d0*/  IMAD.X R5, R251, 0x1, R8, P6 ;  /* 0x00000001fb057824 */ /* 0x000fe200030e0608 */
[----:B------:R-:W-:Y:S04]  /*504e0*/  STL.64 [R1+0x1730], R28 ;  /* 0x0017301c01007387 */ /* 0x000fe80000100a00 */
[----:B------:R0:W-:Y:S01]  /*504f0*/  STL.64 [R1+0x1728], R4 ;  /* 0x0017280401007387 */ /* 0x0001e20000100a00 */
[----:B------:R-:W-:Y:S02]  /*50500*/  IMAD.MOV.U32 R69, RZ, RZ, R249 ;  /* 0x000000ffff457224 */ /* 0x000fe400078e00f9 */
[----:B------:R-:W-:Y:S01]  /*50510*/  IMAD.MOV.U32 R249, RZ, RZ, R245 ;  /* 0x000000fffff97224 */ /* 0x000fe200078e00f5 */
[----:B----4-:R-:W-:Y:S01]  /*50520*/  SHF.R.S32.HI R251, RZ, 0x1f, R70 ;  /* 0x0000001ffffb7819 */ /* 0x010fe20000011446 */
[----:B------:R-:W-:-:S02]  /*50530*/  IMAD.MOV.U32 R245, RZ, RZ, R35 ;  /* 0x000000fffff57224 */ /* 0x000fc400078e0023 */
[----:B0-----:R-:W-:Y:S02]  /*50540*/  IMAD.MOV.U32 R5, RZ, RZ, R239 ;  /* 0x000000ffff057224 */ /* 0x001fe400078e00ef */
[----:B------:R-:W-:Y:S01]  /*50550*/  IMAD.MOV.U32 R239, RZ, RZ, R52 ;  /* 0x000000ffffef7224 */ /* 0x000fe200078e0034 */
[C---:B------:R-:W-:Y:S01]  /*50560*/  IADD3 R52, P6, R70.reuse, R15, RZ ;  /* 0x0000000f46347210 */ /* 0x040fe20007fde0ff */
[----:B------:R-:W-:Y:S02]  /*50570*/  IMAD.MOV.U32 R4, RZ, RZ, R246 ;  /* 0x000000ffff047224 */ /* 0x000fe400078e00f6 */
[----:B------:R-:W-:Y:S02]  /*50580*/  IMAD.MOV.U32 R35, RZ, RZ, R53 ;  /* 0x000000ffff237224 */ /* 0x000fe400078e0035 */
[----:B------:R-:W-:Y:S02]  /*50590*/  IMAD.MOV.U32 R246, RZ, RZ, R242 ;  /* 0x000000fffff67224 */ /* 0x000fe400078e00f2 */
[----:B------:R-:W-:Y:S01]  /*505a0*/  IMAD.X R53, R251, 0x1, R14, P6 ;  /* 0x00000001fb357824 */ /* 0x000fe200030e060e */
[----:B------:R-:W-:Y:S01]  /*505b0*/  IADD3 R28, P6, R70, R13, RZ ;  /* 0x0000000d461c7210 */ /* 0x000fe20007fde0ff */
[----:B------:R-:W-:-:S02]  /*505c0*/  IMAD.MOV.U32 R242, RZ, RZ, R47 ;  /* 0x000000fffff27224 */ /* 0x000fc400078e002f */
[----:B------:R-:W3:Y:S02]  /*505d0*/  LDL.LU R47, [R1+0x214] ;  /* 0x00021400012f7983 */ /* 0x000ee40000300800 */
        /* <DEDUP_REMOVED lines=42> */
[----:B------:R-:W-:Y:S02]  /*50880*/  IMAD.MOV.U32 R247, RZ, RZ, R241 ;  /* 0x000000fffff77224 */ /* 0x000fe400078e00f1 */
[----:B------:R-:W-:Y:S01]  /*50890*/  IMAD.MOV.U32 R241, RZ, RZ, R33 ;  /* 0x000000fffff17224 */ /* 0x000fe200078e0021 */
[----:B0-----:R-:W-:Y:S01]  /*508a0*/  IADD3 R28, P6, R47, R13, RZ ;  /* 0x0000000d2f1c7210 */ /* 0x001fe20007fde0ff */
[----:B------:R-:W-:-:S04]  /*508b0*/  IMAD.MOV.U32 R33, RZ, RZ, R234 ;  /* 0x000000ffff217224 */ /* 0x000fc800078e00ea */
[----:B------:R-:W-:Y:S01]  /*508c0*/  IMAD.X R29, R251, 0x1, R12, P6 ;  /* 0x00000001fb1d7824 */ /* 0x000fe200030e060c */
[----:B------:R-:W-:Y:S01]  /*508d0*/  IADD3 R234, P6, R47, R11, RZ ;  /* 0x0000000b2fea7210 */ /* 0x000fe20007fde0ff */
[----:B------:R-:W-:-:S03]  /*508e0*/  IMAD.MOV.U32 R70, RZ, RZ, R69 ;  /* 0x000000ffff467224 */ /* 0x000fc600078e0045 */
[----:B------:R0:W-:Y:S01]  /*508f0*/  STL.64 [R1+0x16b8], R28 ;  /* 0x0016b81c01007387 */ /* 0x0001e20000100a00 */
[----:B------:R-:W-:-:S03]  /*50900*/  IMAD.MOV.U32 R71, RZ, RZ, R4 ;  /* 0x000000ffff477224 */ /* 0x000fc600078e0004 */
[----:B------:R-:W3:Y:S01]  /*50910*/  LDL.LU R77, [R1+0x224] ;  /* 0x00022400014d7983 */ /* 0x000ee20000300800 */
[----:B------:R-:W-:Y:S02]  /*50920*/  IMAD.MOV.U32 R69, RZ, RZ, R240 ;  /* 0x000000ffff457224 */ /* 0x000fe400078e00f0 */
[----:B------:R-:W-:Y:S02]  /*50930*/  IMAD.MOV.U32 R4, RZ, RZ, R235 ;  /* 0x000000ffff047224 */ /* 0x000fe400078e00eb */
[----:B------:R-:W-:Y:S02]  /*50940*/  IMAD.MOV.U32 R240, RZ, RZ, R46 ;  /* 0x000000fffff07224 */ /* 0x000fe400078e002e */
[----:B------:R-:W-:Y:S01]  /*50950*/  IMAD.X R235, R251, 0x1, R9, P6 ;  /* 0x00000001fbeb7824 */ /* 0x000fe200030e0609 */
[----:B------:R-:W-:Y:S01]  /*50960*/  IADD3 R46, P6, R47, R10, RZ ;  /* 0x0000000a2f2e7210 */ /* 0x000fe20007fde0ff */
[----:B------:R-:W-:-:S04]  /*50970*/  IMAD.MOV.U32 R73, RZ, RZ, R71 ;  /* 0x000000ffff497224 */ /* 0x000fc800078e0047 */
[----:B------:R-:W-:Y:S01]  /*50980*/  IMAD.X R47, R251, 0x1, R8, P6 ;  /* 0x00000001fb2f7824 */ /* 0x000fe200030e0608 */
[----:B----4-:R-:W-:Y:S02]  /*50990*/  SHF.R.S32.HI R251, RZ, 0x1f, R74 ;  /* 0x0000001ffffb7819 */ /* 0x010fe4000001144a */
[C---:B0-----:R-:W-:Y:S01]  /*509a0*/  IADD3 R28, P6, R74.reuse, R15, RZ ;  /* 0x0000000f4a1c7210 */ /* 0x041fe20007fde0ff */
[----:B------:R-:W-:Y:S02]  /*509b0*/  IMAD.MOV.U32 R71, RZ, RZ, R69 ;  /* 0x000000ffff477224 */ /* 0x000fe400078e0045 */
[----:B------:R-:W-:Y:S02]  /*509c0*/  IMAD.MOV.U32 R69, RZ, RZ, R5 ;  /* 0x000000ffff457224 */ /* 0x000fe400078e0005 */
[----:B------:R-:W-:Y:S02]  /*509d0*/  IMAD.X R29, R251, 0x1, R14, P6 ;  /* 0x00000001fb1d7824 */ /* 0x000fe400030e060e */
[----:B------:R-:W-:Y:S01]  /*509e0*/  IMAD.MOV.U32 R5, RZ, RZ, R54 ;  /* 0x000000ffff057224 */ /* 0x000fe200078e0036 */
[----:B------:R-:W-:Y:S01]  /*509f0*/  IADD3 R54, P6, R74, R13, RZ ;  /* 0x0000000d4a367210 */ /* 0x000fe20007fde0ff */
[----:B------:R-:W-:-:S02]  /*50a00*/  IMAD.MOV.U32 R72, RZ, RZ, R70 ;  /* 0x000000ffff487224 */ /* 0x000fc400078e0046 */
[----:B------:R-:W-:Y:S02]  /*50a10*/  IMAD.MOV.U32 R70, RZ, RZ, R68 ;  /* 0x000000ffff467224 */ /* 0x000fe400078e0044 */
[----:B------:R-:W-:Y:S02]  /*50a20*/  IMAD.MOV.U32 R68, RZ, RZ, R4 ;  /* 0x000000ffff447224 */ /* 0x000fe400078e0004 */
[----:B------:R-:W-:Y:S01]  /*50a30*/  IMAD.MOV.U32 R4, RZ, RZ, R238 ;  /* 0x000000ffff047224 */ /* 0x000fe200078e00ee */
[----:B------:R0:W-:Y:S01]  /*50a40*/  STL.64 [R1+0x16a0], R28 ;  /* 0x0016a01c01007387 */ /* 0x0001e20000100a00 */
[----:B------:R-:W-:Y:S02]  /*50a50*/  IMAD.MOV.U32 R238, RZ, RZ, R55 ;  /* 0x000000ffffee7224 */ /* 0x000fe400078e0037 */
        /* <DEDUP_REMOVED lines=110> */
[----:B------:R-:W-:Y:S01]  /*51140*/  IMAD.MOV.U32 R77, RZ, RZ, R245 ;  /* 0x000000ffff4d7224 */ /* 0x000fe200078e00f5 */
[----:B---3--:R-:W-:Y:S01]  /*51150*/  SHF.R.S32.HI R251, RZ, 0x1f, R83 ;  /* 0x0000001ffffb7819 */ /* 0x008fe20000011453 */
[----:B------:R-:W-:-:S02]  /*51160*/  IMAD.MOV.U32 R74, RZ, RZ, R75 ;  /* 0x000000ffff4a7224 */ /* 0x000fc400078e004b */
[----:B------:R-:W-:Y:S01]  /*51170*/  IMAD.MOV.U32 R245, RZ, RZ, R50 ;  /* 0x000000fffff57224 */ /* 0x000fe200078e0032 */
[----:B------:R-:W-:Y:S01]  /*51180*/  IADD3 R50, P6, R83, R15, RZ ;  /* 0x0000000f53327210 */ /* 0x000fe20007fde0ff */
[----:B------:R-:W-:Y:S02]  /*51190*/  IMAD.MOV.U32 R75, RZ, RZ, R72 ;  /* 0x000000ffff4b7224 */ /* 0x000fe400078e0048 */
[----:B------:R-:W-:Y:S02]  /*511a0*/  IMAD.MOV.U32 R72, RZ, RZ, R4 ;  /* 0x000000ffff487224 */ /* 0x000fe400078e0004 */
[----:B------:R-:W-:Y:S02]  /*511b0*/  IMAD.MOV.U32 R4, RZ, RZ, R242 ;  /* 0x000000ffff047224 */ /* 0x000fe400078e00f2 */
[----:B------:R-:W-:Y:S02]  /*511c0*/  IMAD.MOV.U32 R242, RZ, RZ, R239 ;  /* 0x000000fffff27224 */ /* 0x000fe400078e00ef */
[----:B------:R-:W-:-:S02]  /*511d0*/  IMAD.MOV.U32 R239, RZ, RZ, R51 ;  /* 0x000000ffffef7224 */ /* 0x000fc400078e0033 */
[----:B------:R-:W-:Y:S01]  /*511e0*/  IMAD.X R51, R251, 0x1, R14, P6 ;  /* 0x00000001fb337824 */ /* 0x000fe200030e060e */
[----:B0-----:R-:W-:Y:S01]  /*511f0*/  IADD3 R28, P6, R83, R13, RZ ;  /* 0x0000000d531c7210 */ /* 0x001fe20007fde0ff */
[----:B------:R-:W-:Y:S02]  /*51200*/  IMAD.MOV.U32 R80, RZ, RZ, R78 ;  /* 0x000000ffff507224 */ /* 0x000fe400078e004e */
        /* <DEDUP_REMOVED lines=13> */
[----:B------:R-:W-:Y:S01]  /*512e0*/  IMAD.X R29, R251, 0x1, R8, P6 ;  /* 0x00000001fb1d7824 */ /* 0x000fe200030e0608 */
[----:B----4-:R-:W-:-:S04]  /*512f0*/  SHF.R.S32.HI R251, RZ, 0x1f, R84 ;  /* 0x0000001ffffb7819 */ /* 0x010fc80000011454 */
        /* <DEDUP_REMOVED lines=9> */
[----:B------:R-:W3:Y:S04]  /*51390*/  LDL.LU R73, [R1+0x248] ;  /* 0x0002480001497983 */ /* 0x000ee80000300800 */
        /* <DEDUP_REMOVED lines=94> */
[----:B------:R-:W-:Y:S01]  /*51980*/  SHF.R.S32.HI R251, RZ, 0x1f, R89 ;  /* 0x0000001ffffb7819 */ /* 0x000fe20000011459 */
[----:B------:R-:W-:Y:S01]  /*51990*/  IMAD.MOV.U32 R243, RZ, RZ, R236 ;  /* 0x000000fffff37224 */ /* 0x000fe200078e00ec */
[----:B------:R-:W-:Y:S01]  /*519a0*/  IADD3 R236, P6, R89, R15, RZ ;  /* 0x0000000f59ec7210 */ /* 0x000fe20007fde0ff */
[----:B------:R-:W-:-:S02]  /*519b0*/  IMAD.MOV.U32 R86, RZ, RZ, R83 ;  /* 0x000000ffff567224 */ /* 0x000fc400078e0053 */
[----:B------:R-:W-:Y:S02]  /*519c0*/  IMAD.MOV.U32 R83, RZ, RZ, R77 ;  /* 0x000000ffff537224 */ /* 0x000fe400078e004d */
[----:B------:R-:W-:Y:S02]  /*519d0*/  IMAD.MOV.U32 R77, RZ, RZ, R237 ;  /* 0x000000ffff4d7224 */ /* 0x000fe400078e00ed */
[----:B------:R-:W-:Y:S01]  /*519e0*/  IMAD.X R237, R251, 0x1, R14, P6 ;  /* 0x00000001fbed7824 */ /* 0x000fe200030e060e */
        /* <DEDUP_REMOVED lines=19> */
[----:B------:R-:W-:Y:S02]  /*51b20*/  IMAD.MOV.U32 R87, RZ, RZ, R71 ;  /* 0x000000ffff577224 */ /* 0x000fe400078e0047 */
[----:B------:R-:W-:Y:S01]  /*51b30*/  IMAD.X R71, R251, 0x1, R12, P6 ;  /* 0x00000001fb477824 */ /* 0x000fe200030e060c */
        /* <DEDUP_REMOVED lines=10> */
[----:B------:R-:W-:Y:S01]  /*51be0*/  IMAD.MOV.U32 R87, RZ, RZ, R75 ;  /* 0x000000ffff577224 */ /* 0x000fe200078e004b */
[----:B----4-:R-:W-:Y:S02]  /*51bf0*/  SHF.R.S32.HI R251, RZ, 0x1f, R94 ;  /* 0x0000001ffffb7819 */ /* 0x010fe4000001145e */
[----:B------:R-:W-:-:S05]  /*51c00*/  IADD3 R74, P6, R94, R15, RZ ;  /* 0x0000000f5e4a7210 */ /* 0x000fca0007fde0ff */
        /* <DEDUP_REMOVED lines=48> */
[----:B------:R-:W-:Y:S01]  /*51f10*/  IMAD.MOV.U32 R92, RZ, RZ, R77 ;  /* 0x000000ffff5c7224 */ /* 0x000fe200078e004d */
[----:B------:R0:W-:Y:S03]  /*51f20*/  STL.64 [R1+0x1430], R28 ;  /* 0x0014301c01007387 */ /* 0x0001e60000100a00 */
[----:B------:R-:W-:Y:S01]  /*51f30*/  IMAD.X R77, R251, 0x1, R12, P6 ;  /* 0x00000001fb4d7824 */ /* 0x000fe200030e060c */
[----:B0-----:R-:W-:-:S05]  /*51f40*/  IADD3 R28, P6, R95, R11, RZ ;  /* 0x0000000b5f1c7210 */ /* 0x001fca0007fde0ff */
[----:B------:R-:W-:-:S05]  /*51f50*/  IMAD.X R29, R251, 0x1, R9, P6 ;  /* 0x00000001fb1d7824 */ /* 0x000fca00030e0609 */
[----:B------:R0:W-:Y:S02]  /*51f60*/  STL.64 [R1+0x1420], R28 ;  /* 0x0014201c01007387 */ /* 0x0001e40000100a00 */
[----:B0-----:R-:W-:-:S05]  /*51f70*/  IADD3 R28, P6, R95, R10, RZ ;  /* 0x0000000a5f1c7210 */ /* 0x001fca0007fde0ff */
[----:B------:R-:W-:-:S05]  /*51f80*/  IMAD.X R29, R251, 0x1, R8, P6 ;  /* 0x00000001fb1d7824 */ /* 0x000fca00030e0608 */
[----:B------:R0:W-:Y:S01]  /*51f90*/  STL.64 [R1+0x1418], R28 ;  /* 0x0014181c01007387 */ /* 0x0001e20000100a00 */
[----:B------:R-:W-:-:S03]  /*51fa0*/  IMAD.MOV.U32 R94, RZ, RZ, R92 ;  /* 0x000000ffff5e7224 */ /* 0x000fc600078e005c */
[----:B------:R-:W3:Y:S01]  /*51fb0*/  LDL.LU R99, [R1+0x278] ;  /* 0x0002780001637983 */ /* 0x000ee20000300800 */
[----:B------:R-:W-:Y:S01]  /*51fc0*/  IMAD.MOV.U32 R92, RZ, RZ, R80 ;  /* 0x000000ffff5c7224 */ /* 0x000fe200078e0050 */
[----:B----4-:R-:W-:Y:S02]  /*51fd0*/  SHF.R.S32.HI R251, RZ, 0x1f, R98 ;  /* 0x0000001ffffb7819 */ /* 0x010fe40000011462 */
[C---:B------:R-:W-:Y:S01]  /*51fe0*/  IADD3 R80, P6, R98.reuse, R15, RZ ;  /* 0x0000000f62507210 */ /* 0x040fe20007fde0ff */
        /* <DEDUP_REMOVED lines=59> */
[----:B0-----:R-:W-:-:S05]  /*523a0*/  IADD3 R28, P6, R99, R10, RZ ;  /* 0x0000000a631c7210 */ /* 0x001fca0007fde0ff */
[----:B------:R-:W-:-:S05]  /*523b0*/  IMAD.X R29, R251, 0x1, R8, P6 ;  /* 0x00000001fb1d7824 */ /* 0x000fca00030e0608 */
[----:B------:R0:W-:Y:S04]  /*523c0*/  STL.64 [R1+0x1388], R28 ;  /* 0x0013881c01007387 */ /* 0x0001e80000100a00 */
[----:B------:R-:W3:Y:S01]  /*523d0*/  LDL.LU R102, [R1+0x288] ;  /* 0x0002880001667983 */ /* 0x000ee20000300800 */
[----:B----4-:R-:W-:Y:S01]  /*523e0*/  SHF.R.S32.HI R251, RZ, 0x1f, R100 ;  /* 0x0000001ffffb7819 */ /* 0x010fe20000011464 */
[----:B------:R-:W-:Y:S01]  /*523f0*/  IMAD.MOV.U32 R99, RZ, RZ, R96 ;  /* 0x000000ffff637224 */ /* 0x000fe200078e0060 */
[----:B0-----:R-:W-:Y:S01]  /*52400*/  IADD3 R28, P6, R100, R15, RZ ;  /* 0x0000000f641c7210 */ /* 0x001fe20007fde0ff */
[----:B------:R-:W-:-:S04]  /*52410*/  IMAD.MOV.U32 R96, RZ, RZ, R82 ;  /* 0x000000ffff607224 */ /* 0x000fc800078e0052 */
[----:B------:R-:W-:Y:S01]  /*52420*/  IMAD.X R29, R251, 0x1, R14, P6 ;  /* 0x00000001fb1d7824 */ /* 0x000fe200030e060e */
[----:B------:R-:W-:Y:S01]  /*52430*/  IADD3 R82, P6, R100, R13, RZ ;  /* 0x0000000d64527210 */ /* 0x000fe20007fde0ff */
[----:B------:R-:W-:-:S03]  /*52440*/  IMAD.MOV.U32 R98, RZ, RZ, R83 ;  /* 0x000000ffff627224 */ /* 0x000fc600078e0053 */
        /* <DEDUP_REMOVED lines=41> */
[----:B0-----:R-:W-:Y:S01]  /*526e0*/  IADD3 R28, P6, R103, R10, RZ ;  /* 0x0000000a671c7210 */ /* 0x001fe20007fde0ff */
[----:B------:R-:W-:-:S02]  /*526f0*/  IMAD.MOV.U32 R103, RZ, RZ, R100 ;  /* 0x000000ffff677224 */ /* 0x000fc400078e0064 */
[----:B------:R-:W-:Y:S02]  /*52700*/  IMAD.MOV.U32 R100, RZ, RZ, R101 ;  /* 0x000000ffff647224 */ /* 0x000fe400078e0065 */
[----:B------:R-:W-:Y:S02]  /*52710*/  IMAD.MOV.U32 R101, RZ, RZ, R98 ;  /* 0x000000ffff657224 */ /* 0x000fe400078e0062 */
[----:B------:R-:W-:Y:S02]  /*52720*/  IMAD.X R29, R251, 0x1, R8, P6 ;  /* 0x00000001fb1d7824 */ /* 0x000fe400030e0608 */
[----:B------:R-:W-:Y:S02]  /*52730*/  IMAD.MOV.U32 R98, RZ, RZ, R99 ;  /* 0x000000ffff627224 */ /* 0x000fe400078e0063 */
[----:B------:R-:W-:Y:S02]  /*52740*/  IMAD.MOV.U32 R99, RZ, RZ, R97 ;  /* 0x000000ffff637224 */ /* 0x000fe400078e0061 */
[----:B------:R-:W-:-:S02]  /*52750*/  IMAD.MOV.U32 R97, RZ, RZ, R94 ;  /* 0x000000ffff617224 */ /* 0x000fc400078e005e */
[----:B------:R-:W-:Y:S01]  /*52760*/  IMAD.MOV.U32 R94, RZ, RZ, R95 ;  /* 0x000000ffff5e7224 */ /* 0x000fe200078e005f */
[----:B------:R0:W-:Y:S01]  /*52770*/  STL.64 [R1+0x1320], R28 ;  /* 0x0013201c01007387 */ /* 0x0001e20000100a00 */
[----:B------:R-:W-:Y:S02]  /*52780*/  IMAD.MOV.U32 R95, RZ, RZ, R92 ;  /* 0x000000ffff5f7224 */ /* 0x000fe400078e005c */
[----:B------:R-:W-:Y:S02]  /*52790*/  IMAD.MOV.U32 R92, RZ, RZ, R87 ;  /* 0x000000ffff5c7224 */ /* 0x000fe400078e0057 */
        /* <DEDUP_REMOVED lines=11> */
[----:B0-----:R-:W-:Y:S01]  /*52850*/  IADD3 R28, P6, R102, R10, RZ ;  /* 0x0000000a661c7210 */ /* 0x001fe20007fde0ff */
[----:B------:R-:W-:Y:S02]  /*52860*/  IMAD.MOV.U32 R102, RZ, RZ, R100 ;  /* 0x000000ffff667224 */ /* 0x000fe400078e0064 */
[----:B------:R-:W-:Y:S02]  /*52870*/  IMAD.MOV.U32 R100, RZ, RZ, R101 ;  /* 0x000000ffff647224 */ /* 0x000fe400078e0065 */
[----:B------:R-:W-:Y:S02]  /*52880*/  IMAD.MOV.U32 R101, RZ, RZ, R98 ;  /* 0x000000ffff657224 */ /* 0x000fe400078e0062 */
[----:B------:R-:W-:Y:S02]  /*52890*/  IMAD.MOV.U32 R98, RZ, RZ, R99 ;  /* 0x000000ffff627224 */ /* 0x000fe400078e0063 */
[----:B------:R-:W-:-:S02]  /*528a0*/  IMAD.X R29, R251, 0x1, R8, P6 ;  /* 0x00000001fb1d7824 */ /* 0x000fc400030e0608 */
[----:B------:R-:W-:Y:S02]  /*528b0*/  IMAD.MOV.U32 R99, RZ, RZ, R97 ;  /* 0x000000ffff637224 */ /* 0x000fe400078e0061 */
[----:B------:R-:W-:Y:S02]  /*528c0*/  IMAD.MOV.U32 R97, RZ, RZ, R94 ;  /* 0x000000ffff617224 */ /* 0x000fe400078e005e */
[----:B------:R-:W-:Y:S02]  /*528d0*/  IMAD.MOV.U32 R94, RZ, RZ, R95 ;  /* 0x000000ffff5e7224 */ /* 0x000fe400078e005f */
[----:B------:R-:W-:Y:S01]  /*528e0*/  IMAD.MOV.U32 R95, RZ, RZ, R92 ;  /* 0x000000ffff5f7224 */ /* 0x000fe200078e005c */
[----:B------:R0:W-:Y:S01]  /*528f0*/  STL.64 [R1+0x1300], R28 ;  /* 0x0013001c01007387 */ /* 0x0001e20000100a00 */
[----:B------:R-:W-:Y:S01]  /*52900*/  IMAD.MOV.U32 R92, RZ, RZ, R93 ;  /* 0x000000ffff5c7224 */ /* 0x000fe200078e005d */
[----:B----4-:R-:W-:Y:S01]  /*52910*/  SHF.R.S32.HI R251, RZ, 0x1f, R107 ;  /* 0x0000001ffffb7819 */ /* 0x010fe2000001146b */
[----:B------:R-:W-:-:S02]  /*52920*/  IMAD.MOV.U32 R93, RZ, RZ, R91 ;  /* 0x000000ffff5d7224 */ /* 0x000fc400078e005b */
[----:B------:R-:W3:Y:S01]  /*52930*/  LDL.LU R91, [R1+0x298] ;  /* 0x00029800015b7983 */ /* 0x000ee20000300800 */
        /* <DEDUP_REMOVED lines=17> */
[----:B0-----:R-:W-:Y:S01]  /*52a50*/  IADD3 R28, P6, R107, R10, RZ ;  /* 0x0000000a6b1c7210 */ /* 0x001fe20007fde0ff */
[----:B------:R-:W-:Y:S02]  /*52a60*/  IMAD.MOV.U32 R107, RZ, RZ, R104 ;  /* 0x000000ffff6b7224 */ /* 0x000fe400078e0068 */
[----:B------:R-:W-:Y:S02]  /*52a70*/  IMAD.MOV.U32 R104, RZ, RZ, R100 ;  /* 0x000000ffff687224 */ /* 0x000fe400078e0064 */
[----:B------:R-:W-:Y:S02]  /*52a80*/  IMAD.X R29, R251, 0x1, R8, P6 ;  /* 0x00000001fb1d7824 */ /* 0x000fe400030e0608 */
[----:B------:R-:W-:Y:S02]  /*52a90*/  IMAD.MOV.U32 R100, RZ, RZ, R99 ;  /* 0x000000ffff647224 */ /* 0x000fe400078e0063 */
[----:B------:R-:W-:-:S02]  /*52aa0*/  IMAD.MOV.U32 R99, RZ, RZ, R94 ;  /* 0x000000ffff637224 */ /* 0x000fc400078e005e */
[----:B------:R-:W-:Y:S02]  /*52ab0*/  IMAD.MOV.U32 R94, RZ, RZ, R93 ;  /* 0x000000ffff5e7224 */ /* 0x000fe400078e005d */
[----:B------:R-:W-:Y:S01]  /*52ac0*/  IMAD.MOV.U32 R93, RZ, RZ, R248 ;  /* 0x000000ffff5d7224 */ /* 0x000fe200078e00f8 */
[----:B------:R0:W-:Y:S01]  /*52ad0*/  STL.64 [R1+0x12e0], R28 ;  /* 0x0012e01c01007387 */ /* 0x0001e20000100a00 */
[----:B------:R-:W-:Y:S02]  /*52ae0*/  IMAD.MOV.U32 R248, RZ, RZ, R244 ;  /* 0x000000fffff87224 */ /* 0x000fe400078e00f4 */
[----:B------:R-:W-:Y:S02]  /*52af0*/  IMAD.MOV.U32 R244, RZ, RZ, R239 ;  /* 0x000000fffff47224 */ /* 0x000fe400078e00ef */
        /* <DEDUP_REMOVED lines=28> */
[----:B------:R-:W-:-:S05]  /*52cc0*/  IADD3 R86, P6, R87, R10, RZ ;  /* 0x0000000a57567210 */ /* 0x000fca0007fde0ff */
[----:B------:R-:W-:Y:S01]  /*52cd0*/  IMAD.X R87, R251, 0x1, R8, P6 ;  /* 0x00000001fb577824 */ /* 0x000fe200030e0608 */
[----:B---3--:R-:W-:Y:S02]  /*52ce0*/  SHF.R.S32.HI R251, RZ, 0x1f, R91 ;  /* 0x0000001ffffb7819 */ /* 0x008fe4000001145b */
        /* <DEDUP_REMOVED lines=19> */
[----:B------:R-:W-:Y:S02]  /*52e20*/  IMAD.X R91, R251, 0x1, R8, P6 ;  /* 0x00000001fb5b7824 */ /* 0x000fe400030e0608 */
[----:B------:R-:W-:Y:S02]  /*52e30*/  IMAD.MOV.U32 R104, RZ, RZ, R105 ;  /* 0x000000ffff687224 */ /* 0x000fe400078e0069 */
[----:B------:R-:W-:-:S02]  /*52e40*/  IMAD.MOV.U32 R105, RZ, RZ, R101 ;  /* 0x000000ffff697224 */ /* 0x000fc400078e0065 */
[----:B------:R-:W-:Y:S02]  /*52e50*/  IMAD.MOV.U32 R101, RZ, RZ, R97 ;  /* 0x000000ffff657224 */ /* 0x000fe400078e0061 */
        /* <DEDUP_REMOVED lines=15> */
[----:B------:R-:W-:-:S02]  /*52f50*/  IMAD.MOV.U32 R104, RZ, RZ, R105 ;  /* 0x000000ffff687224 */ /* 0x000fc400078e0069 */
        /* <DEDUP_REMOVED lines=42> */
[----:B------:R-:W-:Y:S02]  /*53200*/  IMAD.MOV.U32 R107, RZ, RZ, R105 ;  /* 0x000000ffff6b7224 */ /* 0x000fe400078e0069 */
[----:B------:R-:W-:Y:S02]  /*53210*/  IMAD.MOV.U32 R105, RZ, RZ, R94 ;  /* 0x000000ffff697224 */ /* 0x000fe400078e005e */
[----:B------:R-:W-:Y:S02]  /*53220*/  IMAD.MOV.U32 R94, RZ, RZ, R93 ;  /* 0x000000ffff5e7224 */ /* 0x000fe400078e005d */
[----:B------:R-:W-:Y:S01]  /*53230*/  IMAD.X R93, R251, 0x1, R14, P6 ;  /* 0x00000001fb5d7824 */ /* 0x000fe200030e060e */
[----:B0-----:R-:W-:-:S05]  /*53240*/  IADD3 R28, P6, R97, R13, RZ ;  /* 0x0000000d611c7210 */ /* 0x001fca0007fde0ff */
[----:B------:R-:W-:-:S05]  /*53250*/  IMAD.X R29, R251, 0x1, R12, P6 ;  /* 0x00000001fb1d7824 */ /* 0x000fca00030e060c */
[----:B------:R0:W-:Y:S01]  /*53260*/  STL.64 [R1+0x1200], R28 ;  /* 0x0012001c01007387 */ /* 0x0001e20000100a00 */
[----:B------:R-:W-:Y:S01]  /*53270*/  IMAD.MOV.U32 R112, RZ, RZ, R96 ;  /* 0x000000ffff707224 */ /* 0x000fe200078e0060 */
[----:B0-----:R-:W-:-:S05]  /*53280*/  IADD3 R28, P6, R97, R11, RZ ;  /* 0x0000000b611c7210 */ /* 0x001fca0007fde0ff */
[----:B------:R-:W-:Y:S01]  /*53290*/  IMAD.X R29, R251, 0x1, R9, P6 ;  /* 0x00000001fb1d7824 */ /* 0x000fe200030e0609 */
[----:B------:R-:W-:-:S04]  /*532a0*/  IADD3 R96, P6, R97, R10, RZ ;  /* 0x0000000a61607210 */ /* 0x000fc80007fde0ff */
[----:B------:R0:W-:Y:S01]  /*532b0*/  STL.64 [R1+0x11f8], R28 ;  /* 0x0011f81c01007387 */ /* 0x0001e20000100a00 */
[----:B------:R-:W-:Y:S01]  /*532c0*/  IMAD.X R97, R251, 0x1, R8, P6 ;  /* 0x00000001fb617824 */ /* 0x000fe200030e0608 */
[----:B----4-:R-:W-:Y:S02]  /*532d0*/  SHF.R.S32.HI R251, RZ, 0x1f, R116 ;  /* 0x0000001ffffb7819 */ /* 0x010fe40000011474 */
        /* <DEDUP_REMOVED lines=58> */
[----:B------:R-:W-:-:S05]  /*53680*/  IMAD.X R29, R251, 0x1, R9, P6 ;  /* 0x00000001fb1d7824 */ /* 0x000fca00030e0609 */
        /* <DEDUP_REMOVED lines=8> */
[----:B----4-:R-:W-:Y:S01]  /*53710*/  SHF.R.S32.HI R251, RZ, 0x1f, R120 ;  /* 0x0000001ffffb7819 */ /* 0x010fe20000011478 */
        /* <DEDUP_REMOVED lines=119> */
[----:B------:R-:W-:Y:S01]  /*53e90*/  IMAD.X R241, R251, 0x1, R14, P6 ;  /* 0x00000001fbf17824 */ /* 0x000fe200030e060e */
[----:B------:R-:W-:Y:S01]  /*53ea0*/  IADD3 R102, P6, R127, R13, RZ ;  /* 0x0000000d7f667210 */ /* 0x000fe20007fde0ff */
[----:B------:R-:W-:Y:S02]  /*53eb0*/  IMAD.MOV.U32 R123, RZ, RZ, R114 ;  /* 0x000000ffff7b7224 */ /* 0x000fe400078e0072 */
        /* <DEDUP_REMOVED lines=15> */
[C---:B------:R-:W-:Y:S02]  /*53fb0*/  IMAD.X R29, R251.reuse, 0x1, R14, P6 ;  /* 0x00000001fb1d7824 */ /* 0x040fe400030e060e */
[----:B------:R-:W-:Y:S01]  /*53fc0*/  IMAD.MOV.U32 R116, RZ, RZ, R106 ;  /* 0x000000ffff747224 */ /* 0x000fe200078e006a */
[C---:B------:R-:W-:Y:S01]  /*53fd0*/  IADD3 R106, P6, R128.reuse, R13, RZ ;  /* 0x0000000d806a7210 */ /* 0x040fe20007fde0ff */
        /* <DEDUP_REMOVED lines=12> */
[----:B------:R-:W-:Y:S01]  /*540a0*/  IMAD.MOV.U32 R126, RZ, RZ, R108 ;  /* 0x000000ffff7e7224 */ /* 0x000fe200078e006c */
        /* <DEDUP_REMOVED lines=27> */
[----:B0-----:R-:W-:Y:S01]  /*54260*/  IADD3 R28, P6, R131, R10, RZ ;  /* 0x0000000a831c7210 */ /* 0x001fe20007fde0ff */
[----:B------:R-:W-:-:S04]  /*54270*/  IMAD.MOV.U32 R131, RZ, RZ, R128 ;  /* 0x000000ffff837224 */ /* 0x000fc800078e0080 */
[----:B------:R-:W-:Y:S02]  /*54280*/  IMAD.X R29, R251, 0x1, R8, P6 ;  /* 0x00000001fb1d7824 */ /* 0x000fe400030e0608 */
        /* <DEDUP_REMOVED lines=33> */
[----:B0-----:R-:W-:Y:S01]  /*544a0*/  IADD3 R28, P6, R132, R10, RZ ;  /* 0x0000000a841c7210 */ /* 0x001fe20007fde0ff */
[----:B------:R-:W-:-:S04]  /*544b0*/  IMAD.MOV.U32 R132, RZ, RZ, R133 ;  /* 0x000000ffff847224 */ /* 0x000fc800078e0085 */
[----:B------:R-:W-:Y:S02]  /*544c0*/  IMAD.X R29, R251, 0x1, R8, P6 ;  /* 0x00000001fb1d7824 */ /* 0x000fe400030e0608 */
        /* <DEDUP_REMOVED lines=84> */
[----:B------:R-:W2:Y:S01]  /*54a10*/  LDL.LU R145, [R1+0x310] ;  /* 0x0003100001917983 */ /* 0x000ea20000300800 */
        /* <DEDUP_REMOVED lines=22> */
[----:B------:R-:W-:Y:S02]  /*54b80*/  IMAD.MOV.U32 R138, RZ, RZ, R136 ;  /* 0x000000ffff8a7224 */ /* 0x000fe400078e0088 */
[----:B------:R-:W-:Y:S02]  /*54b90*/  IMAD.MOV.U32 R136, RZ, RZ, R134 ;  /* 0x000000ffff887224 */ /* 0x000fe400078e0086 */
[----:B------:R-:W-:Y:S02]  /*54ba0*/  IMAD.MOV.U32 R134, RZ, RZ, R133 ;  /* 0x000000ffff867224 */ /* 0x000fe400078e0085 */
[----:B------:R-:W-:-:S02]  /*54bb0*/  IMAD.X R29, R251, 0x1, R12, P6 ;  /* 0x00000001fb1d7824 */ /* 0x000fc400030e060c */
[----:B------:R-:W-:Y:S01]  /*54bc0*/  IMAD.MOV.U32 R133, RZ, RZ, R120 ;  /* 0x000000ffff857224 */ /* 0x000fe200078e0078 */
[----:B------:R-:W-:Y:S01]  /*54bd0*/  IADD3 R120, P6, R141, R11, RZ ;  /* 0x0000000b8d787210 */ /* 0x000fe20007fde0ff */
[----:B------:R-:W-:Y:S02]  /*54be0*/  IMAD.MOV.U32 R139, RZ, RZ, R137 ;  /* 0x000000ffff8b7224 */ /* 0x000fe400078e0089 */
[----:B------:R-:W-:Y:S02]  /*54bf0*/  IMAD.MOV.U32 R137, RZ, RZ, R132 ;  /* 0x000000ffff897224 */ /* 0x000fe400078e0084 */
        /* <DEDUP_REMOVED lines=12> */
[----:B----4-:R-:W-:Y:S02]  /*54cc0*/  SHF.R.S32.HI R251, RZ, 0x1f, R140 ;  /* 0x0000001ffffb7819 */ /* 0x010fe4000001148c */
[----:B0-----:R-:W-:Y:S01]  /*54cd0*/  IADD3 R28, P6, R140, R15, RZ ;  /* 0x0000000f8c1c7210 */ /* 0x001fe20007fde0ff */
[----:B------:R-:W-:-:S04]  /*54ce0*/  IMAD.MOV.U32 R133, RZ, RZ, R130 ;  /* 0x000000ffff857224 */ /* 0x000fc800078e0082 */
[----:B------:R-:W-:Y:S02]  /*54cf0*/  IMAD.X R29, R251, 0x1, R14, P6 ;  /* 0x00000001fb1d7824 */ /* 0x000fe400030e060e */
        /* <DEDUP_REMOVED lines=25> */
[----:B--2---:R-:W-:Y:S02]  /*54e90*/  SHF.R.S32.HI R251, RZ, 0x1f, R145 ;  /* 0x0000001ffffb7819 */ /* 0x004fe40000011491 */
[----:B0-----:R-:W-:-:S05]  /*54ea0*/  IADD3 R28, P6, R145, R15, RZ ;  /* 0x0000000f911c7210 */ /* 0x001fca0007fde0ff */
[----:B------:R-:W-:-:S05]  /*54eb0*/  IMAD.X R29, R251, 0x1, R14, P6 ;  /* 0x00000001fb1d7824 */ /* 0x000fca00030e060e */
[----:B------:R0:W-:Y:S02]  /*54ec0*/  STL.64 [R1+0xe90], R28 ;  /* 0x000e901c01007387 */ /* 0x0001e40000100a00 */
[----:B0-----:R-:W-:-:S05]  /*54ed0*/  IADD3 R28, P6, R145, R13, RZ ;  /* 0x0000000d911c7210 */ /* 0x001fca0007fde0ff */
[----:B------:R-:W-:Y:S01]  /*54ee0*/  IMAD.X R29, R251, 0x1, R12, P6 ;  /* 0x00000001fb1d7824 */ /* 0x000fe200030e060c */
[----:B------:R-:W-:-:S04]  /*54ef0*/  IADD3 R242, P6, R145, R11, RZ ;  /* 0x0000000b91f27210 */ /* 0x000fc80007fde0ff */
[----:B------:R0:W-:Y:S01]  /*54f00*/  STL.64 [R1+0xe88], R28 ;  /* 0x000e881c01007387 */ /* 0x0001e20000100a00 */
[----:B------:R-:W-:Y:S01]  /*54f10*/  IMAD.X R243, R251, 0x1, R9, P6 ;  /* 0x00000001fbf37824 */ /* 0x000fe200030e0609 */
        /* <DEDUP_REMOVED lines=18> */
[----:B------:R-:W-:Y:S01]  /*55040*/  IMAD.MOV.U32 R145, RZ, RZ, R118 ;  /* 0x000000ffff917224 */ /* 0x000fe200078e0076 */
[----:B---3--:R-:W-:Y:S02]  /*55050*/  SHF.R.S32.HI R251, RZ, 0x1f, R123 ;  /* 0x0000001ffffb7819 */ /* 0x008fe4000001147b */
        /* <DEDUP_REMOVED lines=68> */
[----:B------:R-:W-:Y:S02]  /*554a0*/  IMAD.MOV.U32 R146, RZ, RZ, R142 ;  /* 0x000000ffff927224 */ /* 0x000fe400078e008e */
[----:B------:R-:W-:Y:S01]  /*554b0*/  IMAD.MOV.U32 R131, RZ, RZ, R124 ;  /* 0x000000ffff837224 */ /* 0x000fe200078e007c */
[----:B------:R-:W-:Y:S01]  /*554c0*/  IADD3 R124, P6, R149, R13, RZ ;  /* 0x0000000d957c7210 */ /* 0x000fe20007fde0ff */
[----:B------:R-:W-:Y:S02]  /*554d0*/  IMAD.MOV.U32 R142, RZ, RZ, R140 ;  /* 0x000000ffff8e7224 */ /* 0x000fe400078e008c */
[----:B------:R-:W-:-:S02]  /*554e0*/  IMAD.MOV.U32 R140, RZ, RZ, R136 ;  /* 0x000000ffff8c7224 */ /* 0x000fc400078e0088 */
        /* <DEDUP_REMOVED lines=13> */
[----:B------:R0:W-:Y:S01]  /*555c0*/  STL.64 [R1+0xdb8], R28 ;  /* 0x000db81c01007387 */ /* 0x0001e20000100a00 */
[----:B------:R-:W-:Y:S02]  /*555d0*/  IMAD.MOV.U32 R143, RZ, RZ, R140 ;  /* 0x000000ffff8f7224 */ /* 0x000fe400078e008c */
[----:B------:R-:W-:Y:S01]  /*555e0*/  IMAD.MOV.U32 R140, RZ, RZ, R141 ;  /* 0x000000ffff8c7224 */ /* 0x000fe200078e008d */
[----:B------:R-:W3:Y:S01]  /*555f0*/  LDL.LU R153, [R1+0x338] ;  /* 0x0003380001997983 */ /* 0x000ee20000300800 */
[----:B------:R-:W-:Y:S01]  /*55600*/  IMAD.MOV.U32 R141, RZ, RZ, R134 ;  /* 0x000000ffff8d7224 */ /* 0x000fe200078e0086 */
[----:B----4-:R-:W-:Y:S01]  /*55610*/  SHF.R.S32.HI R251, RZ, 0x1f, R152 ;  /* 0x0000001ffffb7819 */ /* 0x010fe20000011498 */
[----:B------:R-:W-:Y:S01]  /*55620*/  IMAD.MOV.U32 R134, RZ, RZ, R128 ;  /* 0x000000ffff867224 */ /* 0x000fe200078e0080 */
[----:B------:R-:W-:Y:S01]  /*55630*/  IADD3 R128, P6, R152, R15, RZ ;  /* 0x0000000f98807210 */ /* 0x000fe20007fde0ff */
[----:B------:R-:W-:-:S04]  /*55640*/  IMAD.MOV.U32 R148, RZ, RZ, R129 ;  /* 0x000000ffff947224 */ /* 0x000fc800078e0081 */
        /* <DEDUP_REMOVED lines=63> */
[----:B------:R-:W-:Y:S02]  /*55a40*/  IMAD.MOV.U32 R151, RZ, RZ, R148 ;  /* 0x000000ffff977224 */ /* 0x000fe400078e0094 */
[----:B------:R-:W-:Y:S02]  /*55a50*/  IMAD.X R29, R251, 0x1, R8, P6 ;  /* 0x00000001fb1d7824 */ /* 0x000fe400030e0608 */
[----:B------:R-:W-:-:S02]  /*55a60*/  IMAD.MOV.U32 R148, RZ, RZ, R149 ;  /* 0x000000ffff947224 */ /* 0x000fc400078e0095 */
[----:B------:R-:W-:Y:S02]  /*55a70*/  IMAD.MOV.U32 R149, RZ, RZ, R146 ;  /* 0x000000ffff957224 */ /* 0x000fe400078e0092 */
[----:B------:R-:W-:Y:S02]  /*55a80*/  IMAD.MOV.U32 R146, RZ, RZ, R147 ;  /* 0x000000ffff927224 */ /* 0x000fe400078e0093 */
[----:B------:R-:W-:Y:S01]  /*55a90*/  IMAD.MOV.U32 R147, RZ, RZ, R144 ;  /* 0x000000ffff937224 */ /* 0x000fe200078e0090 */
[----:B------:R0:W-:Y:S01]  /*55aa0*/  STL.64 [R1+0xd38], R28 ;  /* 0x000d381c01007387 */ /* 0x0001e20000100a00 */
[----:B------:R-:W-:Y:S02]  /*55ab0*/  IMAD.MOV.U32 R144, RZ, RZ, R145 ;  /* 0x000000ffff907224 */ /* 0x000fe400078e0091 */
[----:B------:R-:W-:Y:S02]  /*55ac0*/  IMAD.MOV.U32 R145, RZ, RZ, R133 ;  /* 0x000000ffff917224 */ /* 0x000fe400078e0085 */
[----:B------:R-:W3:Y:S01]  /*55ad0*/  LDL.LU R133, [R1+0x348] ;  /* 0x0003480001857983 */ /* 0x000ee20000300800 */
[----:B----4-:R-:W-:Y:S01]  /*55ae0*/  SHF.R.S32.HI R251, RZ, 0x1f, R156 ;  /* 0x0000001ffffb7819 */ /* 0x010fe2000001149c */
[----:B------:R-:W-:-:S02]  /*55af0*/  IMAD.MOV.U32 R152, RZ, RZ, R150 ;  /* 0x000000ffff987224 */ /* 0x000fc400078e0096 */
[----:B------:R-:W-:Y:S01]  /*55b00*/  IMAD.MOV.U32 R150, RZ, RZ, R146 ;  /* 0x000000ffff967224 */ /* 0x000fe200078e0092 */
[C---:B0-----:R-:W-:Y:S01]  /*55b10*/  IADD3 R28, P6, R156.reuse, R15, RZ ;  /* 0x0000000f9c1c7210 */ /* 0x041fe20007fde0ff */
[----:B------:R-:W-:Y:S02]  /*55b20*/  IMAD.MOV.U32 R146, RZ, RZ, R144 ;  /* 0x000000ffff927224 */ /* 0x000fe400078e0090 */
[----:B------:R-:W-:Y:S02]  /*55b30*/  IMAD.MOV.U32 R144, RZ, RZ, R130 ;  /* 0x000000ffff907224 */ /* 0x000fe400078e0082 */
[----:B------:R-:W-:Y:S01]  /*55b40*/  IMAD.X R29, R251, 0x1, R14, P6 ;  /* 0x00000001fb1d7824 */ /* 0x000fe200030e060e */
        /* <DEDUP_REMOVED lines=42> */
[----:B---3--:R-:W-:-:S03]  /*55df0*/  SHF.R.S32.HI R251, RZ, 0x1f, R133 ;  /* 0x0000001ffffb7819 */ /* 0x008fc60000011485 */
[----:B------:R-:W3:Y:S01]  /*55e00*/  LDL.LU R160, [R1+0x354] ;  /* 0x0003540001a07983 */ /* 0x000ee20000300800 */
        /* <DEDUP_REMOVED lines=9> */
[----:B------:R-:W-:Y:S02]  /*55ea0*/  IMAD.MOV.U32 R155, RZ, RZ, R152 ;  /* 0x000000ffff9b7224 */ /* 0x000fe400078e0098 */
[----:B------:R-:W-:Y:S01]  /*55eb0*/  IMAD.MOV.U32 R152, RZ, RZ, R153 ;  /* 0x000000ffff987224 */ /* 0x000fe200078e0099 */
[----:B------:R0:W-:Y:S01]  /*55ec0*/  STL.64 [R1+0xcc0], R28 ;  /* 0x000cc01c01007387 */ /* 0x0001e20000100a00 */
[----:B------:R-:W-:-:S03]  /*55ed0*/  IMAD.MOV.U32 R153, RZ, RZ, R151 ;  /* 0x000000ffff997224 */ /* 0x000fc600078e0097 */
[----:B------:R-:W3:Y:S01]  /*55ee0*/  LDL.LU R161, [R1+0x358] ;  /* 0x0003580001a17983 */ /* 0x000ee20000300800 */
[----:B------:R-:W-:Y:S02]  /*55ef0*/  IMAD.MOV.U32 R151, RZ, RZ, R146 ;  /* 0x000000ffff977224 */ /* 0x000fe400078e0092 */
[----:B------:R-:W-:Y:S01]  /*55f00*/  IMAD.MOV.U32 R146, RZ, RZ, R132 ;  /* 0x000000ffff927224 */ /* 0x000fe200078e0084 */
[----:B------:R-:W-:-:S05]  /*55f10*/  IADD3 R132, P6, R133, R10, RZ ;  /* 0x0000000a85847210 */ /* 0x000fca0007fde0ff */
[----:B------:R-:W-:Y:S01]  /*55f20*/  IMAD.X R133, R251, 0x1, R8, P6 ;  /* 0x00000001fb857824 */ /* 0x000fe200030e0608 */
[----:B----4-:R-:W-:Y:S02]  /*55f30*/  SHF.R.S32.HI R251, RZ, 0x1f, R158 ;  /* 0x0000001ffffb7819 */ /* 0x010fe4000001149e */
[C---:B0-----:R-:W-:Y:S01]  /*55f40*/  IADD3 R28, P6, R158.reuse, R15, RZ ;  /* 0x0000000f9e1c7210 */ /* 0x041fe20007fde0ff */
[----:B------:R-:W-:Y:S02]  /*55f50*/  IMAD.MOV.U32 R156, RZ, RZ, R136 ;  /* 0x000000ffff9c7224 */ /* 0x000fe400078e0088 */
[----:B------:R-:W-:Y:S02]  /*55f60*/  IMAD.MOV.U32 R157, RZ, RZ, R154 ;  /* 0x000000ffff9d7224 */ /* 0x000fe400078e009a */
[----:B------:R-:W-:Y:S01]  /*55f70*/  IMAD.X R29, R251, 0x1, R14, P6 ;  /* 0x00000001fb1d7824 */ /* 0x000fe200030e060e */
[----:B------:R-:W-:Y:S01]  /*55f80*/  IADD3 R136, P6, R158, R13, RZ ;  /* 0x0000000d9e887210 */ /* 0x000fe20007fde0ff */
        /* <DEDUP_REMOVED lines=31> */
[----:B---3--:R-:W-:-:S02]  /*56180*/  SHF.R.S32.HI R251, RZ, 0x1f, R160 ;  /* 0x0000001ffffb7819 */ /* 0x008fc400000114a0 */
        /* <DEDUP_REMOVED lines=11> */
[----:B------:R-:W3:Y:S01]  /*56240*/  LDL.LU R163, [R1+0x364] ;  /* 0x0003640001a37983 */ /* 0x000ee20000300800 */
        /* <DEDUP_REMOVED lines=14> */
[----:B------:R-:W4:Y:S01]  /*56330*/  LDL.LU R167, [R1+0x368] ;  /* 0x0003680001a77983 */ /* 0x000f220000300800 */
        /* <DEDUP_REMOVED lines=48> */
[----:B----4-:R-:W-:Y:S02]  /*56640*/  SHF.R.S32.HI R251, RZ, 0x1f, R167 ;  /* 0x0000001ffffb7819 */ /* 0x010fe400000114a7 */
[----:B------:R-:W-:Y:S01]  /*56650*/  IADD3 R140, P6, R167, R15, RZ ;  /* 0x0000000fa78c7210 */ /* 0x000fe20007fde0ff */
[----:B------:R-:W-:-:S04]  /*56660*/  IMAD.MOV.U32 R160, RZ, RZ, R141 ;  /* 0x000000ffffa07224 */ /* 0x000fc800078e008d */
        /* <DEDUP_REMOVED lines=8> */
[----:B------:R-:W-:Y:S01]  /*566f0*/  IMAD.MOV.U32 R164, RZ, RZ, R151 ;  /* 0x000000ffffa47224 */ /* 0x000fe200078e0097 */
[----:B------:R0:W-:Y:S01]  /*56700*/  STL.64 [R1+0xbc8], R28 ;  /* 0x000bc81c01007387 */ /* 0x0001e20000100a00 */
[----:B------:R-:W-:-:S02]  /*56710*/  IMAD.MOV.U32 R151, RZ, RZ, R145 ;  /* 0x000000ffff977224 */ /* 0x000fc400078e0091 */
[----:B------:R-:W-:Y:S01]  /*56720*/  IMAD.X R145, R251, 0x1, R9, P6 ;  /* 0x00000001fb917824 */ /* 0x000fe200030e0609 */
[----:B0-----:R-:W-:-:S05]  /*56730*/  IADD3 R28, P6, R167, R10, RZ ;  /* 0x0000000aa71c7210 */ /* 0x001fca0007fde0ff */
[----:B------:R-:W-:-:S05]  /*56740*/  IMAD.X R29, R251, 0x1, R8, P6 ;  /* 0x00000001fb1d7824 */ /* 0x000fca00030e0608 */
[----:B------:R0:W-:Y:S01]  /*56750*/  STL.64 [R1+0xbb8], R28 ;  /* 0x000bb81c01007387 */ /* 0x0001e20000100a00 */
[----:B------:R-:W-:Y:S02]  /*56760*/  IMAD.MOV.U32 R167, RZ, RZ, R164 ;  /* 0x000000ffffa77224 */ /* 0x000fe400078e00a4 */
[----:B------:R-:W-:Y:S02]  /*56770*/  IMAD.MOV.U32 R164, RZ, RZ, R147 ;  /* 0x000000ffffa47224 */ /* 0x000fe400078e0093 */
        /* <DEDUP_REMOVED lines=40> */
[----:B------:R-:W-:Y:S02]  /*56a00*/  IMAD.X R29, R251, 0x1, R8, P6 ;  /* 0x00000001fb1d7824 */ /* 0x000fe400030e0608 */
[----:B------:R-:W-:-:S03]  /*56a10*/  IMAD.MOV.U32 R166, RZ, RZ, R164 ;  /* 0x000000ffffa67224 */ /* 0x000fc600078e00a4 */
[----:B------:R0:W-:Y:S01]  /*56a20*/  STL.64 [R1+0xb58], R28 ;  /* 0x000b581c01007387 */ /* 0x0001e20000100a00 */
[----:B------:R-:W-:-:S03]  /*56a30*/  IMAD.MOV.U32 R164, RZ, RZ, R165 ;  /* 0x000000ffffa47224 */ /* 0x000fc600078e00a5 */
[----:B------:R-:W3:Y:S01]  /*56a40*/  LDL.LU R171, [R1+0x384] ;  /* 0x0003840001ab7983 */ /* 0x000ee20000300800 */
[----:B------:R-:W-:Y:S02]  /*56a50*/  IMAD.MOV.U32 R165, RZ, RZ, R158 ;  /* 0x000000ffffa57224 */ /* 0x000fe400078e009e */
        /* <DEDUP_REMOVED lines=8> */
[----:B------:R0:W-:Y:S01]  /*56ae0*/  STL.64 [R1+0xb48], R28 ;  /* 0x000b481c01007387 */ /* 0x0001e20000100a00 */
        /* <DEDUP_REMOVED lines=66> */
[----:B0-----:R-:W-:Y:S01]  /*56f10*/  IADD3 R28, P6, R173, R10, RZ ;  /* 0x0000000aad1c7210 */ /* 0x001fe20007fde0ff */
[----:B------:R-:W-:Y:S02]  /*56f20*/  IMAD.MOV.U32 R173, RZ, RZ, R170 ;  /* 0x000000ffffad7224 */ /* 0x000fe400078e00aa */
[----:B------:R-:W-:Y:S02]  /*56f30*/  IMAD.MOV.U32 R170, RZ, RZ, R171 ;  /* 0x000000ffffaa7224 */ /* 0x000fe400078e00ab */
[----:B------:R-:W-:Y:S02]  /*56f40*/  IMAD.MOV.U32 R171, RZ, RZ, R168 ;  /* 0x000000ffffab7224 */ /* 0x000fe400078e00a8 */
[----:B------:R-:W-:Y:S02]  /*56f50*/  IMAD.MOV.U32 R168, RZ, RZ, R158 ;  /* 0x000000ffffa87224 */ /* 0x000fe400078e009e */
[----:B------:R-:W-:-:S02]  /*56f60*/  IMAD.X R29, R251, 0x1, R8, P6 ;  /* 0x00000001fb1d7824 */ /* 0x000fc400030e0608 */
[----:B------:R-:W-:-:S03]  /*56f70*/  IMAD.MOV.U32 R158, RZ, RZ, R152 ;  /* 0x000000ffff9e7224 */ /* 0x000fc600078e0098 */
[----:B------:R0:W-:Y:S04]  /*56f80*/  STL.64 [R1+0xab8], R28 ;  /* 0x000ab81c01007387 */ /* 0x0001e80000100a00 */
[----:B------:R-:W4:Y:S01]  /*56f90*/  LDL.LU R177, [R1+0x398] ;  /* 0x0003980001b17983 */ /* 0x000f220000300800 */
[----:B------:R-:W-:Y:S02]  /*56fa0*/  SHF.R.S32.HI R251, RZ, 0x1f, R176 ;  /* 0x0000001ffffb7819 */ /* 0x000fe400000114b0 */
        /* <DEDUP_REMOVED lines=39> */
[----:B------:R0:W-:Y:S01]  /*57220*/  STL.64 [R1+0xa58], R28 ;  /* 0x000a581c01007387 */ /* 0x0001e20000100a00 */
[----:B------:R-:W-:Y:S02]  /*57230*/  IMAD.MOV.U32 R175, RZ, RZ, R173 ;  /* 0x000000ffffaf7224 */ /* 0x000fe400078e00ad */
[----:B------:R-:W-:Y:S01]  /*57240*/  IMAD.MOV.U32 R173, RZ, RZ, R161 ;  /* 0x000000ffffad7224 */ /* 0x000fe200078e00a1 */
[----:B------:R-:W3:Y:S01]  /*57250*/  LDL.LU R179, [R1+0x3a4] ;  /* 0x0003a40001b37983 */ /* 0x000ee20000300800 */
        /* <DEDUP_REMOVED lines=11> */
[----:B------:R0:W-:Y:S01]  /*57310*/  STL.64 [R1+0xa40], R28 ;  /* 0x000a401c01007387 */ /* 0x0001e20000100a00 */
[----:B------:R-:W-:Y:S02]  /*57320*/  IMAD.MOV.U32 R176, RZ, RZ, R174 ;  /* 0x000000ffffb07224 */ /* 0x000fe400078e00ae */
[----:B------:R-:W-:Y:S01]  /*57330*/  IMAD.MOV.U32 R174, RZ, RZ, R172 ;  /* 0x000000ffffae7224 */ /* 0x000fe200078e00ac */
[----:B0-----:R-:W-:Y:S01]  /*57340*/  IADD3 R28, P6, R177, R10, RZ ;  /* 0x0000000ab11c7210 */ /* 0x001fe20007fde0ff */
[----:B------:R-:W-:Y:S02]  /*57350*/  IMAD.MOV.U32 R177, RZ, RZ, R175 ;  /* 0x000000ffffb17224 */ /* 0x000fe400078e00af */
[----:B------:R-:W-:Y:S02]  /*57360*/  IMAD.MOV.U32 R175, RZ, RZ, R173 ;  /* 0x000000ffffaf7224 */ /* 0x000fe400078e00ad */
[----:B------:R-:W-:Y:S01]  /*57370*/  IMAD.X R29, R251, 0x1, R8, P6 ;  /* 0x00000001fb1d7824 */ /* 0x000fe200030e0608 */
[----:B------:R-:W-:Y:S01]  /*57380*/  SHF.R.S32.HI R251, RZ, 0x1f, R181 ;  /* 0x0000001ffffb7819 */ /* 0x000fe200000114b5 */
[----:B------:R-:W-:Y:S01]  /*57390*/  IMAD.MOV.U32 R173, RZ, RZ, R154 ;  /* 0x000000ffffad7224 */ /* 0x000fe200078e009a */
[----:B------:R-:W-:Y:S01]  /*573a0*/  IADD3 R154, P6, R181, R15, RZ ;  /* 0x0000000fb59a7210 */ /* 0x000fe20007fde0ff */
[----:B------:R-:W-:-:S02]  /*573b0*/  IMAD.MOV.U32 R172, RZ, RZ, R170 ;  /* 0x000000ffffac7224 */ /* 0x000fc400078e00aa */
[----:B------:R-:W-:Y:S01]  /*573c0*/  IMAD.MOV.U32 R170, RZ, RZ, R171 ;  /* 0x000000ffffaa7224 */ /* 0x000fe200078e00ab */
[----:B------:R0:W-:Y:S01]  /*573d0*/  STL.64 [R1+0xa38], R28 ;  /* 0x000a381c01007387 */ /* 0x0001e20000100a00 */
[----:B------:R-:W-:Y:S02]  /*573e0*/  IMAD.MOV.U32 R171, RZ, RZ, R155 ;  /* 0x000000ffffab7224 */ /* 0x000fe400078e009b */
[----:B------:R-:W-:Y:S01]  /*573f0*/  IMAD.X R155, R251, 0x1, R14, P6 ;  /* 0x00000001fb9b7824 */ /* 0x000fe200030e060e */
[----:B------:R-:W4:Y:S01]  /*57400*/  LDL.LU R183, [R1+0x3a8] ;  /* 0x0003a80001b77983 */ /* 0x000f220000300800 */
[----:B0-----:R-:W-:-:S05]  /*57410*/  IADD3 R28, P6, R181, R13, RZ ;  /* 0x0000000db51c7210 */ /* 0x001fca0007fde0ff */
[----:B------:R-:W-:-:S05]  /*57420*/  IMAD.X R29, R251, 0x1, R12, P6 ;  /* 0x00000001fb1d7824 */ /* 0x000fca00030e060c */
[----:B------:R0:W-:Y:S02]  /*57430*/  STL.64 [R1+0xa28], R28 ;  /* 0x000a281c01007387 */ /* 0x0001e40000100a00 */
        /* <DEDUP_REMOVED lines=9> */
[----:B------:R-:W-:Y:S02]  /*574d0*/  IMAD.MOV.U32 R172, RZ, RZ, R173 ;  /* 0x000000ffffac7224 */ /* 0x000fe400078e00ad */
[----:B------:R-:W-:-:S02]  /*574e0*/  IMAD.MOV.U32 R173, RZ, RZ, R171 ;  /* 0x000000ffffad7224 */ /* 0x000fc400078e00ab */
[----:B------:R-:W-:Y:S02]  /*574f0*/  IMAD.X R29, R251, 0x1, R8, P6 ;  /* 0x00000001fb1d7824 */ /* 0x000fe400030e0608 */
[----:B------:R-:W-:Y:S02]  /*57500*/  IMAD.MOV.U32 R171, RZ, RZ, R168 ;  /* 0x000000ffffab7224 */ /* 0x000fe400078e00a8 */
[----:B------:R-:W-:Y:S01]  /*57510*/  IMAD.MOV.U32 R168, RZ, RZ, R169 ;  /* 0x000000ffffa87224 */ /* 0x000fe200078e00a9 */
[----:B------:R0:W-:Y:S01]  /*57520*/  STL.64 [R1+0xa18], R28 ;  /* 0x000a181c01007387 */ /* 0x0001e20000100a00 */
[----:B------:R-:W-:-:S03]  /*57530*/  IMAD.MOV.U32 R169, RZ, RZ, R165 ;  /* 0x000000ffffa97224 */ /* 0x000fc600078e00a5 */
[----:B------:R-:W3:Y:S01]  /*57540*/  LDL.LU R165, [R1+0x3ec] ;  /* 0x0003ec0001a57983 */ /* 0x000ee20000300800 */
        /* <DEDUP_REMOVED lines=21> */
[----:B---3--:R-:W-:Y:S02]  /*576a0*/  IMAD.MOV.U32 R169, RZ, RZ, R165 ;  /* 0x000000ffffa97224 */ /* 0x008fe400078e00a5 */
[----:B------:R-:W-:Y:S02]  /*576b0*/  IMAD.MOV.U32 R165, RZ, RZ, R162 ;  /* 0x000000ffffa57224 */ /* 0x000fe400078e00a2 */
[----:B------:R-:W-:Y:S02]  /*576c0*/  IMAD.MOV.U32 R162, RZ, RZ, R163 ;  /* 0x000000ffffa27224 */ /* 0x000fe400078e00a3 */
[----:B------:R-:W2:Y:S01]  /*576d0*/  LDL.LU R163, [R1+0x41c] ;  /* 0x00041c0001a37983 */ /* 0x000ea20000300800 */
[----:B------:R-:W-:Y:S02]  /*576e0*/  SHF.R.S32.HI R251, RZ, 0x1f, R179 ;  /* 0x0000001ffffb7819 */ /* 0x000fe400000114b3 */
        /* <DEDUP_REMOVED lines=18> */
[----:B------:R-:W-:-:S05]  /*57810*/  IMAD.X R29, R251, 0x1, R8, P6 ;  /* 0x00000001fb1d7824 */ /* 0x000fca00030e0608 */
[----:B------:R0:W-:Y:S01]  /*57820*/  STL.64 [R1+0x9d8], R28 ;  /* 0x0009d81c01007387 */ /* 0x0001e20000100a00 */
[----:B--2---:R-:W-:Y:S02]  /*57830*/  IMAD.MOV.U32 R162, RZ, RZ, R163 ;  /* 0x000000ffffa27224 */ /* 0x004fe400078e00a3 */
[----:B------:R-:W-:Y:S02]  /*57840*/  IMAD.MOV.U32 R163, RZ, RZ, R156 ;  /* 0x000000ffffa37224 */ /* 0x000fe400078e009c */
[----:B------:R-:W-:Y:S02]  /*57850*/  IMAD.MOV.U32 R156, RZ, RZ, R157 ;  /* 0x000000ffff9c7224 */ /* 0x000fe400078e009d */
[----:B------:R-:W-:Y:S02]  /*57860*/  IMAD.MOV.U32 R157, RZ, RZ, R248 ;  /* 0x000000ffff9d7224 */ /* 0x000fe400078e00f8 */
[----:B------:R-:W2:Y:S01]  /*57870*/  LDL.LU R248, [R1+0x450] ;  /* 0x0004500001f87983 */ /* 0x000ea20000300800 */
[----:B----4-:R-:W-:-:S02]  /*57880*/  SHF.R.S32.HI R251, RZ, 0x1f, R183 ;  /* 0x0000001ffffb7819 */ /* 0x010fc400000114b7 */
        /* <DEDUP_REMOVED lines=10> */
[----:B------:R-:W-:Y:S02]  /*57930*/  IMAD.MOV.U32 R178, RZ, RZ, R173 ;  /* 0x000000ffffb27224 */ /* 0x000fe400078e00ad */
[----:B------:R-:W-:Y:S01]  /*57940*/  IMAD.MOV.U32 R173, RZ, RZ, R156 ;  /* 0x000000ffffad7224 */ /* 0x000fe200078e009c */
[----:B------:R0:W-:Y:S01]  /*57950*/  STL.64 [R1+0x9d0], R28 ;  /* 0x0009d01c01007387 */ /* 0x0001e20000100a00 */
[----:B------:R-:W-:Y:S02]  /*57960*/  IMAD.MOV.U32 R179, RZ, RZ, R157 ;  /* 0x000000ffffb37224 */ /* 0x000fe400078e009d */
[----:B------:R-:W-:-:S02]  /*57970*/  IMAD.MOV.U32 R186, RZ, RZ, R180 ;  /* 0x000000ffffba7224 */ /* 0x000fc400078e00b4 */
[----:B------:R-:W-:Y:S02]  /*57980*/  IMAD.MOV.U32 R180, RZ, RZ, R181 ;  /* 0x000000ffffb47224 */ /* 0x000fe400078e00b5 */
[----:B------:R-:W-:Y:S02]  /*57990*/  IMAD.MOV.U32 R181, RZ, RZ, R178 ;  /* 0x000000ffffb57224 */ /* 0x000fe400078e00b2 */
[----:B------:R-:W-:Y:S02]  /*579a0*/  IMAD.MOV.U32 R178, RZ, RZ, R179 ;  /* 0x000000ffffb27224 */ /* 0x000fe400078e00b3 */
[----:B------:R-:W-:Y:S02]  /*579b0*/  IMAD.MOV.U32 R179, RZ, RZ, R167 ;  /* 0x000000ffffb37224 */ /* 0x000fe400078e00a7 */
[----:B------:R-:W-:Y:S02]  /*579c0*/  IMAD.MOV.U32 R167, RZ, RZ, R160 ;  /* 0x000000ffffa77224 */ /* 0x000fe400078e00a0 */
[----:B--2---:R-:W-:-:S02]  /*579d0*/  IMAD.MOV.U32 R163, RZ, RZ, R248 ;  /* 0x000000ffffa37224 */ /* 0x004fc400078e00f8 */
[----:B------:R-:W-:Y:S02]  /*579e0*/  IMAD.MOV.U32 R248, RZ, RZ, R245 ;  /* 0x000000fffff87224 */ /* 0x000fe400078e00f5 */
[----:B------:R-:W-:Y:S01]  /*579f0*/  IMAD.X R245, R251, 0x1, R12, P6 ;  /* 0x00000001fbf57824 */ /* 0x000fe200030e060c */
[----:B------:R-:W-:-:S05]  /*57a00*/  IADD3 R156, P6, R183, R11, RZ ;  /* 0x0000000bb79c7210 */ /* 0x000fca0007fde0ff */
[----:B------:R-:W-:Y:S01]  /*57a10*/  IMAD.X R157, R251, 0x1, R9, P6 ;  /* 0x00000001fb9d7824 */ /* 0x000fe200030e0609 */
[----:B0-----:R-:W-:-:S05]  /*57a20*/  IADD3 R28, P6, R183, R10, RZ ;  /* 0x0000000ab71c7210 */ /* 0x001fca0007fde0ff */
[----:B------:R-:W-:-:S05]  /*57a30*/  IMAD.X R29, R251, 0x1, R8, P6 ;  /* 0x00000001fb1d7824 */ /* 0x000fca00030e0608 */
[----:B------:R0:W-:Y:S04]  /*57a40*/  STL.64 [R1+0x9b8], R28 ;  /* 0x0009b81c01007387 */ /* 0x0001e80000100a00 */
[----:B------:R-:W2:Y:S01]  /*57a50*/  LDL.LU R160, [R1+0x3f8] ;  /* 0x0003f80001a07983 */ /* 0x000ea20000300800 */
[----:B------:R-:W-:Y:S01]  /*57a60*/  SHF.R.S32.HI R251, RZ, 0x1f, R184 ;  /* 0x0000001ffffb7819 */ /* 0x000fe200000114b8 */
        /* <DEDUP_REMOVED lines=17> */
[----:B--2---:R-:W-:Y:S01]  /*57b80*/  IMAD.MOV.U32 R167, RZ, RZ, R160 ;  /* 0x000000ffffa77224 */ /* 0x004fe200078e00a0 */
[----:B------:R-:W-:-:S05]  /*57b90*/  IADD3 R160, P6, R184, R13, RZ ;  /* 0x0000000db8a07210 */ /* 0x000fca0007fde0ff */
[----:B------:R-:W-:Y:S01]  /*57ba0*/  IMAD.X R161, R251, 0x1, R12, P6 ;  /* 0x00000001fba17824 */ /* 0x000fe200030e060c */
        /* <DEDUP_REMOVED lines=25> */
[----:B------:R-:W-:-:S03]  /*57d40*/  IMAD.MOV.U32 R179, RZ, RZ, R176 ;  /* 0x000000ffffb37224 */ /* 0x000fc600078e00b0 */
[----:B------:R0:W-:Y:S01]  /*57d50*/  STL.64 [R1+0x978], R28 ;  /* 0x0009781c01007387 */ /* 0x0001e20000100a00 */
[----:B--2---:R-:W-:Y:S02]  /*57d60*/  IMAD.MOV.U32 R176, RZ, RZ, R174 ;  /* 0x000000ffffb07224 */ /* 0x004fe400078e00ae */
[----:B------:R-:W-:Y:S02]  /*57d70*/  IMAD.MOV.U32 R174, RZ, RZ, R175 ;  /* 0x000000ffffae7224 */ /* 0x000fe400078e00af */
        /* <DEDUP_REMOVED lines=14> */
[----:B------:R-:W-:Y:S01]  /*57e60*/  IMAD.MOV.U32 R179, RZ, RZ, R174 ;  /* 0x000000ffffb37224 */ /* 0x000fe200078e00ae */
[----:B------:R0:W-:Y:S01]  /*57e70*/  STL.64 [R1+0x968], R28 ;  /* 0x0009681c01007387 */ /* 0x0001e20000100a00 */
[----:B------:R-:W-:Y:S02]  /*57e80*/  IMAD.MOV.U32 R174, RZ, RZ, R159 ;  /* 0x000000ffffae7224 */ /* 0x000fe400078e009f */
[----:B--2---:R-:W-:Y:S02]  /*57e90*/  IMAD.MOV.U32 R176, RZ, RZ, R175 ;  /* 0x000000ffffb07224 */ /* 0x004fe400078e00af */
[----:B------:R-:W-:Y:S01]  /*57ea0*/  IMAD.MOV.U32 R175, RZ, RZ, R158 ;  /* 0x000000ffffaf7224 */ /* 0x000fe200078e009e */
[----:B------:R-:W-:-:S05]  /*57eb0*/  IADD3 R158, P6, R187, R11, RZ ;  /* 0x0000000bbb9e7210 */ /* 0x000fca0007fde0ff */
[----:B------:R-:W-:Y:S01]  /*57ec0*/  IMAD.X R159, R251, 0x1, R9, P6 ;  /* 0x00000001fb9f7824 */ /* 0x000fe200030e0609 */
[----:B0-----:R-:W-:-:S05]  /*57ed0*/  IADD3 R28, P6, R187, R10, RZ ;  /* 0x0000000abb1c7210 */ /* 0x001fca0007fde0ff */
[----:B------:R-:W-:Y:S01]  /*57ee0*/  IMAD.X R29, R251, 0x1, R8, P6 ;  /* 0x00000001fb1d7824 */ /* 0x000fe200030e0608 */
[----:B------:R-:W-:Y:S01]  /*57ef0*/  SHF.R.S32.HI R251, RZ, 0x1f, R186 ;  /* 0x0000001ffffb7819 */ /* 0x000fe200000114ba */
        /* <DEDUP_REMOVED lines=10> */
[----:B------:R-:W-:Y:S02]  /*57fa0*/  IMAD.X R29, R251, 0x1, R14, P6 ;  /* 0x00000001fb1d7824 */ /* 0x000fe400030e060e */
[----:B------:R-:W-:Y:S02]  /*57fb0*/  IMAD.MOV.U32 R179, RZ, RZ, R176 ;  /* 0x000000ffffb37224 */ /* 0x000fe400078e00b0 */
[----:B------:R-:W-:-:S02]  /*57fc0*/  IMAD.MOV.U32 R176, RZ, RZ, R246 ;  /* 0x000000ffffb07224 */ /* 0x000fc400078e00f6 */
[----:B------:R-:W2:Y:S04]  /*57fd0*/  LDL.LU R246, [R1+0x1124] ;  /* 0x0011240001f67983 */ /* 0x000ea80000300800 */
        /* <DEDUP_REMOVED lines=22> */
[----:B------:R-:W-:Y:S01]  /*58140*/  SHF.R.S32.HI R251, RZ, 0x1f, R193 ;  /* 0x0000001ffffb7819 */ /* 0x000fe200000114c1 */
        /* <DEDUP_REMOVED lines=8> */
[----:B------:R-:W-:Y:S01]  /*581d0*/  IADD3 R162, P6, R193, R13, RZ ;  /* 0x0000000dc1a27210 */ /* 0x000fe20007fde0ff */
[----:B------:R-:W-:Y:S02]  /*581e0*/  IMAD.MOV.U32 R187, RZ, RZ, R183 ;  /* 0x000000ffffbb7224 */ /* 0x000fe400078e00b7 */
[----:B------:R-:W-:Y:S02]  /*581f0*/  IMAD.MOV.U32 R183, RZ, RZ, R179 ;  /* 0x000000ffffb77224 */ /* 0x000fe400078e00b3 */
[----:B------:R-:W-:Y:S01]  /*58200*/  IMAD.MOV.U32 R179, RZ, RZ, R177 ;  /* 0x000000ffffb37224 */ /* 0x000fe200078e00b1 */
[----:B------:R0:W-:Y:S01]  /*58210*/  STL.64 [R1+0x930], R28 ;  /* 0x0009301c01007387 */ /* 0x0001e20000100a00 */
        /* <DEDUP_REMOVED lines=9> */
[----:B---3--:R-:W-:Y:S02]  /*582b0*/  IMAD.MOV.U32 R177, RZ, RZ, R173 ;  /* 0x000000ffffb17224 */ /* 0x008fe400078e00ad */
[----:B------:R-:W-:Y:S02]  /*582c0*/  IMAD.MOV.U32 R173, RZ, RZ, R163 ;  /* 0x000000ffffad7224 */ /* 0x000fe400078e00a3 */
[----:B------:R-:W-:Y:S01]  /*582d0*/  IMAD.X R163, R251, 0x1, R12, P6 ;  /* 0x00000001fba37824 */ /* 0x000fe200030e060c */
[----:B0-----:R-:W-:-:S05]  /*582e0*/  IADD3 R28, P6, R193, R11, RZ ;  /* 0x0000000bc11c7210 */ /* 0x001fca0007fde0ff */
[----:B------:R-:W-:-:S05]  /*582f0*/  IMAD.X R29, R251, 0x1, R9, P6 ;  /* 0x00000001fb1d7824 */ /* 0x000fca00030e0609 */
[----:B------:R0:W-:Y:S02]  /*58300*/  STL.64 [R1+0x920], R28 ;  /* 0x0009201c01007387 */ /* 0x0001e40000100a00 */
[----:B0-----:R-:W-:-:S05]  /*58310*/  IADD3 R28, P6, R193, R10, RZ ;  /* 0x0000000ac11c7210 */ /* 0x001fca0007fde0ff */
[----:B------:R-:W-:Y:S01]  /*58320*/  IMAD.X R29, R251, 0x1, R8, P6 ;  /* 0x00000001fb1d7824 */ /* 0x000fe200030e0608 */
[----:B------:R-:W-:-:S04]  /*58330*/  SHF.R.S32.HI R251, RZ, 0x1f, R188 ;  /* 0x0000001ffffb7819 */ /* 0x000fc800000114bc */
[----:B------:R0:W-:Y:S01]  /*58340*/  STL.64 [R1+0x918], R28 ;  /* 0x0009181c01007387 */ /* 0x0001e20000100a00 */
        /* <DEDUP_REMOVED lines=26> */
[----:B------:R-:W-:Y:S01]  /*584f0*/  IMAD.MOV.U32 R187, RZ, RZ, R184 ;  /* 0x000000ffffbb7224 */ /* 0x000fe200078e00b8 */
[----:B0-----:R-:W-:-:S05]  /*58500*/  IADD3 R28, P6, R165, R11, RZ ;  /* 0x0000000ba51c7210 */ /* 0x001fca0007fde0ff */
[----:B------:R-:W-:Y:S02]  /*58510*/  IMAD.X R29, R251, 0x1, R9, P6 ;  /* 0x00000001fb1d7824 */ /* 0x000fe400030e0609 */
[----:B------:R-:W-:-:S03]  /*58520*/  IMAD.MOV.U32 R199, RZ, RZ, R188 ;  /* 0x000000ffffc77224 */ /* 0x000fc600078e00bc */
[----:B------:R0:W-:Y:S01]  /*58530*/  STL.64 [R1+0x8e0], R28 ;  /* 0x0008e01c01007387 */ /* 0x0001e20000100a00 */
[----:B------:R-:W-:Y:S02]  /*58540*/  IMAD.MOV.U32 R188, RZ, RZ, R189 ;  /* 0x000000ffffbc7224 */ /* 0x000fe400078e00bd */
[----:B------:R-:W-:-:S04]  /*58550*/  IMAD.MOV.U32 R189, RZ, RZ, R186 ;  /* 0x000000ffffbd7224 */ /* 0x000fc800078e00ba */
[----:B------:R-:W-:Y:S02]  /*58560*/  IMAD.MOV.U32 R193, RZ, RZ, R189 ;  /* 0x000000ffffc17224 */ /* 0x000fe400078e00bd */
[----:B------:R-:W-:Y:S02]  /*58570*/  IMAD.MOV.U32 R192, RZ, RZ, R188 ;  /* 0x000000ffffc07224 */ /* 0x000fe400078e00bc */
[----:B----4-:R-:W-:Y:S02]  /*58580*/  IMAD.MOV.U32 R184, RZ, RZ, R185 ;  /* 0x000000ffffb87224 */ /* 0x010fe400078e00b9 */
[----:B------:R-:W-:Y:S02]  /*58590*/  IMAD.MOV.U32 R185, RZ, RZ, R180 ;  /* 0x000000ffffb97224 */ /* 0x000fe400078e00b4 */
[----:B------:R-:W-:Y:S02]  /*585a0*/  IMAD.MOV.U32 R180, RZ, RZ, R181 ;  /* 0x000000ffffb47224 */ /* 0x000fe400078e00b5 */
[----:B------:R-:W-:Y:S01]  /*585b0*/  IMAD.MOV.U32 R181, RZ, RZ, R164 ;  /* 0x000000ffffb57224 */ /* 0x000fe200078e00a4 */
[----:B------:R-:W-:-:S05]  /*585c0*/  IADD3 R164, P6, R165, R10, RZ ;  /* 0x0000000aa5a47210 */ /* 0x000fca0007fde0ff */
[----:B------:R-:W-:Y:S01]  /*585d0*/  IMAD.X R165, R251, 0x1, R8, P6 ;  /* 0x00000001fba57824 */ /* 0x000fe200030e0608 */
[----:B------:R-:W-:Y:S02]  /*585e0*/  SHF.R.S32.HI R251, RZ, 0x1f, R195 ;  /* 0x0000001ffffb7819 */ /* 0x000fe400000114c3 */
[----:B0-----:R-:W-:Y:S01]  /*585f0*/  IADD3 R28, P6, R195, R15, RZ ;  /* 0x0000000fc31c7210 */ /* 0x001fe20007fde0ff */
[----:B------:R-:W-:Y:S02]  /*58600*/  IMAD.MOV.U32 R186, RZ, RZ, R184 ;  /* 0x000000ffffba7224 */ /* 0x000fe400078e00b8 */
[----:B------:R-:W-:Y:S02]  /*58610*/  IMAD.MOV.U32 R184, RZ, RZ, R185 ;  /* 0x000000ffffb87224 */ /* 0x000fe400078e00b9 */
[----:B------:R-:W-:Y:S02]  /*58620*/  IMAD.X R29, R251, 0x1, R14, P6 ;  /* 0x00000001fb1d7824 */ /* 0x000fe400030e060e */
[----:B------:R-:W-:-:S02]  /*58630*/  IMAD.MOV.U32 R185, RZ, RZ, R180 ;  /* 0x000000ffffb97224 */ /* 0x000fc400078e00b4 */
[----:B------:R-:W-:Y:S02]  /*58640*/  IMAD.MOV.U32 R180, RZ, RZ, R181 ;  /* 0x000000ffffb47224 */ /* 0x000fe400078e00b5 */
[----:B------:R-:W4:Y:S04]  /*58650*/  LDL.LU R181, [R1+0xf80] ;  /* 0x000f800001b57983 */ /* 0x000f280000300800 */
        /* <DEDUP_REMOVED lines=25> */
[----:B------:R-:W2:Y:S04]  /*587f0*/  LDL.LU R175, [R1+0x404] ;  /* 0x0004040001af7983 */ /* 0x000ea80000300800 */
        /* <DEDUP_REMOVED lines=54> */
[----:B------:R0:W-:Y:S04]  /*58b60*/  STL.64 [R1+0x858], R28 ;  /* 0x0008581c01007387 */ /* 0x0001e80000100a00 */
[----:B------:R-:W2:Y:S01]  /*58b70*/  LDL.LU R193, [R1+0x428] ;  /* 0x0004280001c17983 */ /* 0x000ea20000300800 */
[----:B------:R-:W-:Y:S02]  /*58b80*/  IMAD.MOV.U32 R198, RZ, RZ, R195 ;  /* 0x000000ffffc67224 */ /* 0x000fe400078e00c3 */
[----:B------:R-:W-:Y:S01]  /*58b90*/  IMAD.MOV.U32 R195, RZ, RZ, R176 ;  /* 0x000000ffffc37224 */ /* 0x000fe200078e00b0 */
[----:B------:R-:W-:Y:S01]  /*58ba0*/  SHF.R.S32.HI R251, RZ, 0x1f, R171 ;  /* 0x0000001ffffb7819 */ /* 0x000fe200000114ab */
        /* <DEDUP_REMOVED lines=19> */
[----:B------:R-:W-:-:S03]  /*58ce0*/  IMAD.MOV.U32 R194, RZ, RZ, R195 ;  /* 0x000000ffffc27224 */ /* 0x000fc600078e00c3 */
[----:B------:R0:W-:Y:S01]  /*58cf0*/  STL.64 [R1+0x840], R28 ;  /* 0x0008401c01007387 */ /* 0x0001e20000100a00 */
[----:B--2---:R-:W-:Y:S02]  /*58d00*/  IMAD.MOV.U32 R192, RZ, RZ, R193 ;  /* 0x000000ffffc07224 */ /* 0x004fe400078e00c1 */
[----:B------:R-:W-:Y:S02]  /*58d10*/  IMAD.MOV.U32 R193, RZ, RZ, R188 ;  /* 0x000000ffffc17224 */ /* 0x000fe400078e00bc */
[----:B------:R-:W-:Y:S02]  /*58d20*/  IMAD.MOV.U32 R188, RZ, RZ, R189 ;  /* 0x000000ffffbc7224 */ /* 0x000fe400078e00bd */
[----:B------:R-:W-:Y:S02]  /*58d30*/  IMAD.MOV.U32 R189, RZ, RZ, R170 ;  /* 0x000000ffffbd7224 */ /* 0x000fe400078e00aa */
[----:B------:R-:W-:Y:S02]  /*58d40*/  IMAD.MOV.U32 R195, RZ, RZ, R192 ;  /* 0x000000ffffc37224 */ /* 0x000fe400078e00c0 */
[----:B------:R-:W-:-:S02]  /*58d50*/  IMAD.MOV.U32 R192, RZ, RZ, R193 ;  /* 0x000000ffffc07224 */ /* 0x000fc400078e00c1 */
[----:B------:R-:W-:Y:S02]  /*58d60*/  IMAD.MOV.U32 R193, RZ, RZ, R188 ;  /* 0x000000ffffc17224 */ /* 0x000fe400078e00bc */
[----:B------:R-:W-:Y:S02]  /*58d70*/  IMAD.MOV.U32 R188, RZ, RZ, R189 ;  /* 0x000000ffffbc7224 */ /* 0x000fe400078e00bd */
[----:B------:R-:W2:Y:S01]  /*58d80*/  LDL.LU R189, [R1+0x414] ;  /* 0x0004140001bd7983 */ /* 0x000ea20000300800 */
[----:B------:R-:W-:-:S05]  /*58d90*/  IADD3 R170, P6, R171, R10, RZ ;  /* 0x0000000aabaa7210 */ /* 0x000fca0007fde0ff */
[----:B------:R-:W-:Y:S01]  /*58da0*/  IMAD.X R171, R251, 0x1, R8, P6 ;  /* 0x00000001fbab7824 */ /* 0x000fe200030e0608 */
        /* <DEDUP_REMOVED lines=19> */
[----:B------:R-:W-:-:S03]  /*58ee0*/  IMAD.MOV.U32 R193, RZ, RZ, R188 ;  /* 0x000000ffffc17224 */ /* 0x000fc600078e00bc */
[----:B------:R0:W-:Y:S01]  /*58ef0*/  STL.64 [R1+0x818], R28 ;  /* 0x0008181c01007387 */ /* 0x0001e20000100a00 */
[----:B--2---:R-:W-:Y:S02]  /*58f00*/  IMAD.MOV.U32 R188, RZ, RZ, R189 ;  /* 0x000000ffffbc7224 */ /* 0x004fe400078e00bd */
[----:B------:R-:W-:Y:S02]  /*58f10*/  IMAD.MOV.U32 R189, RZ, RZ, R184 ;  /* 0x000000ffffbd7224 */ /* 0x000fe400078e00b8 */
[----:B------:R-:W2:Y:S01]  /*58f20*/  LDL.LU R184, [R1+0xf84] ;  /* 0x000f840001b87983 */ /* 0x000ea20000300800 */
[----:B------:R-:W-:Y:S02]  /*58f30*/  SHF.R.S32.HI R251, RZ, 0x1f, R247 ;  /* 0x0000001ffffb7819 */ /* 0x000fe400000114f7 */
        /* <DEDUP_REMOVED lines=20> */
[----:B------:R-:W-:Y:S02]  /*59080*/  IMAD.X R29, R251, 0x1, R9, P6 ;  /* 0x00000001fb1d7824 */ /* 0x000fe400030e0609 */
[----:B------:R-:W-:-:S02]  /*59090*/  IMAD.MOV.U32 R195, RZ, RZ, R192 ;  /* 0x000000ffffc37224 */ /* 0x000fc400078e00c0 */
[----:B------:R-:W-:Y:S02]  /*590a0*/  IMAD.MOV.U32 R192, RZ, RZ, R193 ;  /* 0x000000ffffc07224 */ /* 0x000fe400078e00c1 */
[----:B------:R-:W-:Y:S01]  /*590b0*/  IMAD.MOV.U32 R193, RZ, RZ, R188 ;  /* 0x000000ffffc17224 */ /* 0x000fe200078e00bc */
[----:B------:R0:W-:Y:S01]  /*590c0*/  STL.64 [R1+0x800], R28 ;  /* 0x0008001c01007387 */ /* 0x0001e20000100a00 */
        /* <DEDUP_REMOVED lines=11> */
[----:B------:R-:W-:Y:S02]  /*59180*/  IMAD.MOV.U32 R185, RZ, RZ, R174 ;  /* 0x000000ffffb97224 */ /* 0x000fe400078e00ae */
[----:B------:R-:W-:Y:S02]  /*59190*/  IMAD.MOV.U32 R174, RZ, RZ, R175 ;  /* 0x000000ffffae7224 */ /* 0x000fe400078e00af */
[----:B------:R-:W-:Y:S02]  /*591a0*/  IMAD.MOV.U32 R188, RZ, RZ, R189 ;  /* 0x000000ffffbc7224 */ /* 0x000fe400078e00bd */
[----:B------:R-:W-:Y:S02]  /*591b0*/  IMAD.MOV.U32 R189, RZ, RZ, R174 ;  /* 0x000000ffffbd7224 */ /* 0x000fe400078e00ae */
[----:B------:R-:W2:Y:S01]  /*591c0*/  LDL.LU R174, [R1+0x1390] ;  /* 0x0013900001ae7983 */ /* 0x000ea20000300800 */
[----:B------:R-:W-:Y:S01]  /*591d0*/  IMAD.MOV.U32 R175, RZ, RZ, R246 ;  /* 0x000000ffffaf7224 */ /* 0x000fe200078e00f6 */
        /* <DEDUP_REMOVED lines=13> */
[----:B------:R-:W-:Y:S01]  /*592b0*/  IMAD.MOV.U32 R189, RZ, RZ, R182 ;  /* 0x000000ffffbd7224 */ /* 0x000fe200078e00b6 */
[----:B0-----:R-:W-:-:S05]  /*592c0*/  IADD3 R28, P6, R203, R10, RZ ;  /* 0x0000000acb1c7210 */ /* 0x001fca0007fde0ff */
[----:B------:R-:W-:Y:S02]  /*592d0*/  IMAD.X R29, R251, 0x1, R8, P6 ;  /* 0x00000001fb1d7824 */ /* 0x000fe400030e0608 */
[----:B------:R-:W-:-:S03]  /*592e0*/  IMAD.MOV.U32 R182, RZ, RZ, R183 ;  /* 0x000000ffffb67224 */ /* 0x000fc600078e00b7 */
[----:B------:R0:W-:Y:S04]  /*592f0*/  STL.64 [R1+0x7d8], R28 ;  /* 0x0007d81c01007387 */ /* 0x0001e80000100a00 */
[----:B------:R-:W3:Y:S01]  /*59300*/  LDL.LU R183, [R1+0x420] ;  /* 0x0004200001b77983 */ /* 0x000ee20000300800 */
[----:B------:R-:W-:Y:S01]  /*59310*/  SHF.R.S32.HI R251, RZ, 0x1f, R205 ;  /* 0x0000001ffffb7819 */ /* 0x000fe200000114cd */
[----:B------:R-:W-:Y:S02]  /*59320*/  IMAD.MOV.U32 R203, RZ, RZ, R199 ;  /* 0x000000ffffcb7224 */ /* 0x000fe400078e00c7 */
[----:B------:R-:W-:Y:S01]  /*59330*/  IMAD.MOV.U32 R199, RZ, RZ, R193 ;  /* 0x000000ffffc77224 */ /* 0x000fe200078e00c1 */
[----:B0-----:R-:W-:Y:S01]  /*59340*/  IADD3 R28, P6, R205, R15, RZ ;  /* 0x0000000fcd1c7210 */ /* 0x001fe20007fde0ff */
[----:B------:R-:W-:-:S02]  /*59350*/  IMAD.MOV.U32 R193, RZ, RZ, R182 ;  /* 0x000000ffffc17224 */ /* 0x000fc400078e00b6 */
[----:B----4-:R-:W-:Y:S02]  /*59360*/  IMAD.MOV.U32 R182, RZ, RZ, R172 ;  /* 0x000000ffffb67224 */ /* 0x010fe400078e00ac */
        /* <DEDUP_REMOVED lines=15> */
[----:B------:R-:W-:-:S02]  /*59460*/  SHF.R.S32.HI R251, RZ, 0x1f, R208 ;  /* 0x0000001ffffb7819 */ /* 0x000fc400000114d0 */
[C---:B------:R-:W-:Y:S01]  /*59470*/  IADD3 R176, P6, R208.reuse, R15, RZ ;  /* 0x0000000fd0b07210 */ /* 0x040fe20007fde0ff */
[----:B------:R-:W-:Y:S01]  /*59480*/  IMAD.MOV.U32 R192, RZ, RZ, R189 ;  /* 0x000000ffffc07224 */ /* 0x000fe200078e00bd */
[----:B------:R0:W-:Y:S01]  /*59490*/  STL.64 [R1+0x7b8], R28 ;  /* 0x0007b81c01007387 */ /* 0x0001e20000100a00 */
[----:B------:R-:W-:Y:S02]  /*594a0*/  IMAD.MOV.U32 R189, RZ, RZ, R177 ;  /* 0x000000ffffbd7224 */ /* 0x000fe400078e00b1 */
[C---:B------:R-:W-:Y:S02]  /*594b0*/  IMAD.X R177, R251.reuse, 0x1, R14, P6 ;  /* 0x00000001fbb17824 */ /* 0x040fe400030e060e */
[----:B------:R-:W-:Y:S01]  /*594c0*/  IMAD.MOV.U32 R204, RZ, RZ, R203 ;  /* 0x000000ffffcc7224 */ /* 0x000fe200078e00cb */
[----:B0-----:R-:W-:Y:S01]  /*594d0*/  IADD3 R28, P6, R208, R13, RZ ;  /* 0x0000000dd01c7210 */ /* 0x001fe20007fde0ff */
[----:B------:R-:W-:Y:S02]  /*594e0*/  IMAD.MOV.U32 R203, RZ, RZ, R193 ;  /* 0x000000ffffcb7224 */ /* 0x000fe400078e00c1 */
[----:B------:R-:W4:Y:S02]  /*594f0*/  LDL.LU R193, [R1+0x11e8] ;  /* 0x0011e80001c17983 */ /* 0x000f240000300800 */
[----:B------:R-:W-:-:S05]  /*59500*/  IMAD.X R29, R251, 0x1, R12, P6 ;  /* 0x00000001fb1d7824 */ /* 0x000fca00030e060c */
[----:B------:R0:W-:Y:S02]  /*59510*/  STL.64 [R1+0x7a8], R28 ;  /* 0x0007a81c01007387 */ /* 0x0001e40000100a00 */
[----:B0-----:R-:W-:-:S05]  /*59520*/  IADD3 R28, P6, R208, R11, RZ ;  /* 0x0000000bd01c7210 */ /* 0x001fca0007fde0ff */
[----:B------:R-:W-:-:S05]  /*59530*/  IMAD.X R29, R251, 0x1, R9, P6 ;  /* 0x00000001fb1d7824 */ /* 0x000fca00030e0609 */
[----:B------:R0:W-:Y:S01]  /*59540*/  STL.64 [R1+0x7a0], R28 ;  /* 0x0007a01c01007387 */ /* 0x0001e20000100a00 */
[----:B------:R-:W-:Y:S01]  /*59550*/  IMAD.MOV.U32 R225, RZ, RZ, R204 ;  /* 0x000000ffffe17224 */ /* 0x000fe200078e00cc */
        /* <DEDUP_REMOVED lines=54> */
[----:B------:R-:W-:Y:S01]  /*598c0*/  IMAD.MOV.U32 R194, RZ, RZ, R188 ;  /* 0x000000ffffc27224 */ /* 0x000fe200078e00bc */
[----:B------:R-:W-:Y:S01]  /*598d0*/  SHF.R.S32.HI R251, RZ, 0x1f, R209 ;  /* 0x0000001ffffb7819 */ /* 0x000fe200000114d1 */
[----:B------:R-:W-:Y:S02]  /*598e0*/  IMAD.MOV.U32 R188, RZ, RZ, R184 ;  /* 0x000000ffffbc7224 */ /* 0x000fe400078e00b8 */
[----:B------:R-:W-:Y:S01]  /*598f0*/  IMAD.MOV.U32 R206, RZ, RZ, R204 ;  /* 0x000000ffffce7224 */ /* 0x000fe200078e00cc */
[----:B------:R-:W4:Y:S01]  /*59900*/  LDL.LU R184, [R1+0x1120] ;  /* 0x0011200001b87983 */ /* 0x000f220000300800 */
[----:B------:R-:W-:Y:S01]  /*59910*/  IMAD.MOV.U32 R204, RZ, RZ, R203 ;  /* 0x000000ffffcc7224 */ /* 0x000fe200078e00cb */
[----:B0-----:R-:W-:Y:S01]  /*59920*/  IADD3 R28, P6, R209, R15, RZ ;  /* 0x0000000fd11c7210 */ /* 0x001fe20007fde0ff */
[----:B------:R-:W-:-:S02]  /*59930*/  IMAD.MOV.U32 R203, RZ, RZ, R188 ;  /* 0x000000ffffcb7224 */ /* 0x000fc400078e00bc */
[----:B--2---:R-:W-:Y:S02]  /*59940*/  IMAD.MOV.U32 R188, RZ, RZ, R174 ;  /* 0x000000ffffbc7224 */ /* 0x004fe400078e00ae */
[----:B------:R-:W-:Y:S01]  /*59950*/  IMAD.X R29, R251, 0x1, R14, P6 ;  /* 0x00000001fb1d7824 */ /* 0x000fe200030e060e */
[----:B------:R-:W-:Y:S01]  /*59960*/  IADD3 R174, P6, R209, R13, RZ ;  /* 0x0000000dd1ae7210 */ /* 0x000fe20007fde0ff */
        /* <DEDUP_REMOVED lines=16> */
[----:B------:R-:W-:Y:S01]  /*59a70*/  IADD3 R178, P6, R225, R15, RZ ;  /* 0x0000000fe1b27210 */ /* 0x000fe20007fde0ff */
[----:B------:R-:W-:Y:S02]  /*59a80*/  IMAD.MOV.U32 R202, RZ, RZ, R201 ;  /* 0x000000ffffca7224 */ /* 0x000fe400078e00c9 */
[----:B------:R-:W-:Y:S01]  /*59a90*/  IMAD.MOV.U32 R201, RZ, RZ, R199 ;  /* 0x000000ffffc97224 */ /* 0x000fe200078e00c7 */
[----:B------:R0:W-:Y:S01]  /*59aa0*/  STL.64 [R1+0x738], R28 ;  /* 0x0007381c01007387 */ /* 0x0001e20000100a00 */
[----:B---3--:R-:W-:Y:S02]  /*59ab0*/  IMAD.MOV.U32 R199, RZ, RZ, R179 ;  /* 0x000000ffffc77224 */ /* 0x008fe400078e00b3 */
[----:B------:R-:W-:Y:S02]  /*59ac0*/  IMAD.X R179, R251, 0x1, R14, P6 ;  /* 0x00000001fbb37824 */ /* 0x000fe400030e060e */
[----:B------:R-:W-:Y:S01]  /*59ad0*/  IMAD.MOV.U32 R208, RZ, RZ, R207 ;  /* 0x000000ffffd07224 */ /* 0x000fe200078e00cf */
[----:B0-----:R-:W-:Y:S01]  /*59ae0*/  IADD3 R28, P6, R225, R13, RZ ;  /* 0x0000000de11c7210 */ /* 0x001fe20007fde0ff */
[----:B------:R-:W-:-:S02]  /*59af0*/  IMAD.MOV.U32 R207, RZ, RZ, R203 ;  /* 0x000000ffffcf7224 */ /* 0x000fc400078e00cb */
[----:B------:R-:W2:Y:S02]  /*59b00*/  LDL.LU R203, [R1+0x434] ;  /* 0x0004340001cb7983 */ /* 0x000ea40000300800 */
        /* <DEDUP_REMOVED lines=34> */
[----:B------:R0:W-:Y:S04]  /*59d30*/  STL.64 [R1+0x6f8], R28 ;  /* 0x0006f81c01007387 */ /* 0x0001e80000100a00 */
[----:B------:R-:W4:Y:S01]  /*59d40*/  LDL.LU R205, [R1+0x43c] ;  /* 0x00043c0001cd7983 */ /* 0x000f220000300800 */
[----:B------:R-:W-:-:S02]  /*59d50*/  SHF.R.S32.HI R251, RZ, 0x1f, R210 ;  /* 0x0000001ffffb7819 */ /* 0x000fc400000114d2 */
        /* <DEDUP_REMOVED lines=15> */
[----:B------:R-:W-:-:S03]  /*59e50*/  IMAD.MOV.U32 R207, RZ, RZ, R204 ;  /* 0x000000ffffcf7224 */ /* 0x000fc600078e00cc */
[----:B------:R0:W-:Y:S01]  /*59e60*/  STL.64 [R1+0x6d8], R28 ;  /* 0x0006d81c01007387 */ /* 0x0001e20000100a00 */
[----:B----4-:R-:W-:Y:S02]  /*59e70*/  IMAD.MOV.U32 R204, RZ, RZ, R205 ;  /* 0x000000ffffcc7224 */ /* 0x010fe400078e00cd */
[----:B------:R-:W-:Y:S02]  /*59e80*/  IMAD.MOV.U32 R205, RZ, RZ, R198 ;  /* 0x000000ffffcd7224 */ /* 0x000fe400078e00c6 */
[----:B------:R-:W4:Y:S01]  /*59e90*/  LDL.LU R198, [R1+0x14c4] ;  /* 0x0014c40001c67983 */ /* 0x000f220000300800 */
[----:B------:R-:W-:Y:S02]  /*59ea0*/  SHF.R.S32.HI R251, RZ, 0x1f, R212 ;  /* 0x0000001ffffb7819 */ /* 0x000fe400000114d4 */
[----:B0-----:R-:W-:Y:S01]  /*59eb0*/  IADD3 R28, P6, R212, R15, RZ ;  /* 0x0000000fd41c7210 */ /* 0x001fe20007fde0ff */
[----:B------:R-:W-:Y:S02]  /*59ec0*/  IMAD.MOV.U32 R210, RZ, RZ, R209 ;  /* 0x000000ffffd27224 */ /* 0x000fe400078e00d1 */
[----:B------:R-:W-:-:S02]  /*59ed0*/  IMAD.MOV.U32 R209, RZ, RZ, R207 ;  /* 0x000000ffffd17224 */ /* 0x000fc400078e00cf */
[----:B------:R-:W-:Y:S02]  /*59ee0*/  IMAD.X R29, R251, 0x1, R14, P6 ;  /* 0x00000001fb1d7824 */ /* 0x000fe400030e060e */
        /* <DEDUP_REMOVED lines=12> */
[----:B----4-:R-:W-:-:S02]  /*59fb0*/  IMAD.MOV.U32 R205, RZ, RZ, R198 ;  /* 0x000000ffffcd7224 */ /* 0x010fc400078e00c6 */
[----:B------:R-:W-:Y:S02]  /*59fc0*/  IMAD.MOV.U32 R198, RZ, RZ, R181 ;  /* 0x000000ffffc67224 */ /* 0x000fe400078e00b5 */
[----:B------:R-:W-:Y:S01]  /*59fd0*/  IMAD.X R181, R251, 0x1, R12, P6 ;  /* 0x00000001fbb57824 */ /* 0x000fe200030e060c */
[----:B0-----:R-:W-:-:S05]  /*59fe0*/  IADD3 R28, P6, R212, R11, RZ ;  /* 0x0000000bd41c7210 */ /* 0x001fca0007fde0ff */
[----:B------:R-:W-:-:S05]  /*59ff0*/  IMAD.X R29, R251, 0x1, R9, P6 ;  /* 0x00000001fb1d7824 */ /* 0x000fca00030e0609 */
[----:B------:R0:W-:Y:S01]  /*5a000*/  STL.64 [R1+0x6c0], R28 ;  /* 0x0006c01c01007387 */ /* 0x0001e20000100a00 */
[----:B------:R-:W-:Y:S01]  /*5a010*/  IMAD.MOV.U32 R207, RZ, RZ, R198 ;  /* 0x000000ffffcf7224 */ /* 0x000fe200078e00c6 */
[----:B0-----:R-:W-:-:S05]  /*5a020*/  IADD3 R28, P6, R212, R10, RZ ;  /* 0x0000000ad41c7210 */ /* 0x001fca0007fde0ff */
[----:B------:R-:W-:-:S05]  /*5a030*/  IMAD.X R29, R251, 0x1, R8, P6 ;  /* 0x00000001fb1d7824 */ /* 0x000fca00030e0608 */
[----:B------:R0:W-:Y:S04]  /*5a040*/  STL.64 [R1+0x6b8], R28 ;  /* 0x0006b81c01007387 */ /* 0x0001e80000100a00 */
[----:B------:R-:W4:Y:S01]  /*5a050*/  LDL.LU R198, [R1+0x58] ;  /* 0x0000580001c67983 */ /* 0x000f220000300800 */
        /* <DEDUP_REMOVED lines=10> */
[----:B----4-:R-:W-:Y:S02]  /*5a100*/  IMAD.MOV.U32 R207, RZ, RZ, R198 ;  /* 0x000000ffffcf7224 */ /* 0x010fe400078e00c6 */
[----:B------:R-:W-:Y:S01]  /*5a110*/  IMAD.MOV.U32 R198, RZ, RZ, R184 ;  /* 0x000000ffffc67224 */ /* 0x000fe200078e00b8 */
[----:B------:R-:W-:-:S05]  /*5a120*/  IADD3 R184, P6, R228, R13, RZ ;  /* 0x0000000de4b87210 */ /* 0x000fca0007fde0ff */
[----:B------:R-:W-:Y:S01]  /*5a130*/  IMAD.X R185, R251, 0x1, R12, P6 ;  /* 0x00000001fbb97824 */ /* 0x000fe200030e060c */
[----:B0-----:R-:W-:-:S05]  /*5a140*/  IADD3 R28, P6, R228, R11, RZ ;  /* 0x0000000be41c7210 */ /* 0x001fca0007fde0ff */
[----:B------:R-:W-:-:S05]  /*5a150*/  IMAD.X R29, R251, 0x1, R9, P6 ;  /* 0x00000001fb1d7824 */ /* 0x000fca00030e0609 */
[----:B------:R0:W-:Y:S02]  /*5a160*/  STL.64 [R1+0x6a0], R28 ;  /* 0x0006a01c01007387 */ /* 0x0001e40000100a00 */
[----:B0-----:R-:W-:-:S05]  /*5a170*/  IADD3 R28, P6, R228, R10, RZ ;  /* 0x0000000ae41c7210 */ /* 0x001fca0007fde0ff */
[----:B------:R-:W-:Y:S01]  /*5a180*/  IMAD.X R29, R251, 0x1, R8, P6 ;  /* 0x00000001fb1d7824 */ /* 0x000fe200030e0608 */
[----:B------:R-:W-:Y:S02]  /*5a190*/  SHF.R.S32.HI R251, RZ, 0x1f, R229 ;  /* 0x0000001ffffb7819 */ /* 0x000fe400000114e5 */
[----:B------:R-:W-:Y:S02]  /*5a1a0*/  IADD3 R30, P6, R229, R15, RZ ;  /* 0x0000000fe51e7210 */ /* 0x000fe40007fde0ff */
[----:B------:R0:W-:Y:S03]  /*5a1b0*/  STL.64 [R1+0x698], R28 ;  /* 0x0006981c01007387 */ /* 0x0001e60000100a00 */
[----:B------:R-:W-:Y:S02]  /*5a1c0*/  IMAD.X R31, R251, 0x1, R14, P6 ;  /* 0x00000001fb1f7824 */ /* 0x000fe400030e060e */
[----:B0-----:R-:W-:-:S02]  /*5a1d0*/  IMAD.MOV.U32 R29, RZ, RZ, R252 ;  /* 0x000000ffff1d7224 */ /* 0x001fc400078e00fc */
[----:B------:R-:W-:Y:S02]  /*5a1e0*/  IMAD.MOV.U32 R252, RZ, RZ, R212 ;  /* 0x000000fffffc7224 */ /* 0x000fe400078e00d4 */
[----:B------:R-:W-:Y:S02]  /*5a1f0*/  IMAD.MOV.U32 R212, RZ, RZ, R213 ;  /* 0x000000ffffd47224 */ /* 0x000fe400078e00d5 */
[----:B------:R-:W-:Y:S02]  /*5a200*/  IMAD.MOV.U32 R213, RZ, RZ, R210 ;  /* 0x000000ffffd57224 */ /* 0x000fe400078e00d2 */
[----:B------:R-:W-:Y:S02]  /*5a210*/  IMAD.MOV.U32 R210, RZ, RZ, R206 ;  /* 0x000000ffffd27224 */ /* 0x000fe400078e00ce */
[----:B------:R-:W-:Y:S02]  /*5a220*/  IMAD.MOV.U32 R206, RZ, RZ, R202 ;  /* 0x000000ffffce7224 */ /* 0x000fe400078e00ca */
[----:B------:R-:W-:-:S02]  /*5a230*/  IMAD.MOV.U32 R202, RZ, RZ, R188 ;  /* 0x000000ffffca7224 */ /* 0x000fc400078e00bc */
        /* <DEDUP_REMOVED lines=11> */
[----:B------:R0:W-:Y:S02]  /*5a2f0*/  STL.64 [R1+0x678], R30 ;  /* 0x0006781e01007387 */ /* 0x0001e40000100a00 */
[----:B0-----:R-:W-:-:S05]  /*5a300*/  IADD3 R30, P6, R225, R15, RZ ;  /* 0x0000000fe11e7210 */ /* 0x001fca0007fde0ff */
[----:B------:R-:W-:Y:S02]  /*5a310*/  IMAD.X R31, R251, 0x1, R14, P6 ;  /* 0x00000001fb1f7824 */ /* 0x000fe400030e060e */
[----:B------:R-:W-:-:S03]  /*5a320*/  IMAD.MOV.U32 R228, RZ, RZ, R214 ;  /* 0x000000ffffe47224 */ /* 0x000fc600078e00d6 */
[----:B------:R0:W-:Y:S01]  /*5a330*/  STL.64 [R1+0x670], R30 ;  /* 0x0006701e01007387 */ /* 0x0001e20000100a00 */
[----:B------:R-:W-:Y:S02]  /*5a340*/  IMAD.MOV.U32 R214, RZ, RZ, R212 ;  /* 0x000000ffffd67224 */ /* 0x000fe400078e00d4 */
[----:B--2---:R-:W-:Y:S02]  /*5a350*/  IMAD.MOV.U32 R212, RZ, RZ, R203 ;  /* 0x000000ffffd47224 */ /* 0x004fe400078e00cb */
        /* <DEDUP_REMOVED lines=13> */
[----:B------:R-:W-:Y:S01]  /*5a430*/  IMAD.X R31, R251, 0x1, R8, P6 ;  /* 0x00000001fb1f7824 */ /* 0x000fe200030e0608 */
[----:B------:R-:W-:-:S04]  /*5a440*/  SHF.R.S32.HI R251, RZ, 0x1f, R224 ;  /* 0x0000001ffffb7819 */ /* 0x000fc800000114e0 */
[----:B------:R0:W-:Y:S01]  /*5a450*/  STL.64 [R1+0x658], R30 ;  /* 0x0006581e01007387 */ /* 0x0001e20000100a00 */
[----:B------:R-:W-:Y:S02]  /*5a460*/  IMAD.MOV.U32 R225, RZ, RZ, R214 ;  /* 0x000000ffffe17224 */ /* 0x000fe400078e00d6 */
[----:B------:R-:W-:Y:S02]  /*5a470*/  IMAD.MOV.U32 R214, RZ, RZ, R215 ;  /* 0x000000ffffd67224 */ /* 0x000fe400078e00d7 */
[----:B------:R-:W-:Y:S01]  /*5a480*/  IMAD.MOV.U32 R215, RZ, RZ, R212 ;  /* 0x000000ffffd77224 */ /* 0x000fe200078e00d4 */
[----:B0-----:R-:W-:Y:S01]  /*5a490*/  IADD3 R30, P6, R224, R15, RZ ;  /* 0x0000000fe01e7210 */ /* 0x001fe20007fde0ff */
[----:B------:R-:W-:-:S04]  /*5a4a0*/  IMAD.MOV.U32 R212, RZ, RZ, R192 ;  /* 0x000000ffffd47224 */ /* 0x000fc800078e00c0 */
[----:B------:R-:W-:Y:S02]  /*5a4b0*/  IMAD.X R31, R251, 0x1, R14, P6 ;  /* 0x00000001fb1f7824 */ /* 0x000fe400030e060e */
[----:B---3--:R-:W-:Y:S02]  /*5a4c0*/  IMAD.MOV.U32 R192, RZ, RZ, R248 ;  /* 0x000000ffffc07224 */ /* 0x008fe400078e00f8 */
        /* <DEDUP_REMOVED lines=11> */
[----:B------:R-:W-:Y:S01]  /*5a580*/  SHF.R.S32.HI R251, RZ, 0x1f, R29 ;  /* 0x0000001ffffb7819 */ /* 0x000fe2000001141d */
[----:B------:R-:W-:Y:S01]  /*5a590*/  IMAD.MOV.U32 R28, RZ, RZ, R252 ;  /* 0x000000ffff1c7224 */ /* 0x000fe200078e00fc */
[----:B------:R-:W-:Y:S01]  /*5a5a0*/  IADD3 R36, P6, R29, R15, RZ ;  /* 0x0000000f1d247210 */ /* 0x000fe20007fde0ff */
[----:B0-----:R-:W-:Y:S02]  /*5a5b0*/  IMAD.MOV.U32 R31, RZ, RZ, R225 ;  /* 0x000000ffff1f7224 */ /* 0x001fe400078e00e1 */
        /* <DEDUP_REMOVED lines=14> */
[----:B------:R-:W3:Y:S01]  /*5a6a0*/  LDL.LU R200, [R1+0x145c] ;  /* 0x00145c0001c87983 */ /* 0x000ee20000300800 */
[----:B------:R-:W-:Y:S02]  /*5a6b0*/  IMAD.MOV.U32 R208, RZ, RZ, R187 ;  /* 0x000000ffffd07224 */ /* 0x000fe400078e00bb */
[----:B------:R-:W-:Y:S01]  /*5a6c0*/  IMAD.X R187, R251, 0x1, R12, P6 ;  /* 0x00000001fbbb7824 */ /* 0x000fe200030e060c */
[----:B------:R0:W-:Y:S02]  /*5a6d0*/  STL.64 [R1+0x630], R36 ;  /* 0x0006302401007387 */ /* 0x0001e40000100a00 */
        /* <DEDUP_REMOVED lines=9> */
[----:B------:R-:W-:Y:S01]  /*5a770*/  IMAD.MOV.U32 R214, RZ, RZ, R212 ;  /* 0x000000ffffd67224 */ /* 0x000fe200078e00d4 */
        /* <DEDUP_REMOVED lines=39> */
[----:B----4-:R-:W-:Y:S02]  /*5a9f0*/  IMAD.MOV.U32 R213, RZ, RZ, R209 ;  /* 0x000000ffffd57224 */ /* 0x010fe400078e00d1 */
[----:B------:R-:W-:Y:S02]  /*5aa00*/  IMAD.MOV.U32 R209, RZ, RZ, R207 ;  /* 0x000000ffffd17224 */ /* 0x000fe400078e00cf */
[----:B------:R-:W-:Y:S02]  /*5aa10*/  IMAD.MOV.U32 R207, RZ, RZ, R198 ;  /* 0x000000ffffcf7224 */ /* 0x000fe400078e00c6 */
[----:B------:R-:W4:Y:S04]  /*5aa20*/  LDL.LU R198, [R1+0x1188] ;  /* 0x0011880001c67983 */ /* 0x000f280000300800 */
        /* <DEDUP_REMOVED lines=12> */
[----:B------:R-:W-:Y:S01]  /*5aaf0*/  IMAD.X R189, R251, 0x1, R8, P6 ;  /* 0x00000001fbbd7824 */ /* 0x000fe200030e0608 */
[----:B------:R-:W-:Y:S01]  /*5ab00*/  SHF.R.S32.HI R251, RZ, 0x1f, R31 ;  /* 0x0000001ffffb7819 */ /* 0x000fe2000001141f */
[----:B------:R-:W-:Y:S02]  /*5ab10*/  IMAD.MOV.U32 R224, RZ, RZ, R212 ;  /* 0x000000ffffe07224 */ /* 0x000fe400078e00d4 */
[----:B------:R-:W-:Y:S01]  /*5ab20*/  IMAD.MOV.U32 R212, RZ, RZ, R213 ;  /* 0x000000ffffd47224 */ /* 0x000fe200078e00d5 */
[----:B0-----:R-:W-:Y:S01]  /*5ab30*/  IADD3 R38, P6, R31, R15, RZ ;  /* 0x0000000f1f267210 */ /* 0x001fe20007fde0ff */
[----:B------:R-:W-:Y:S02]  /*5ab40*/  IMAD.MOV.U32 R213, RZ, RZ, R206 ;  /* 0x000000ffffd57224 */ /* 0x000fe400078e00ce */
[----:B------:R-:W3:Y:S02]  /*5ab50*/  LDL.LU R206, [R1+0x13f0] ;  /* 0x0013f00001ce7983 */ /* 0x000ee40000300800 */
[----:B------:R-:W-:-:S05]  /*5ab60*/  IMAD.X R39, R251, 0x1, R14, P6 ;  /* 0x00000001fb277824 */ /* 0x000fca00030e060e */
[----:B------:R0:W-:Y:S02]  /*5ab70*/  STL.64 [R1+0x5d0], R38 ;  /* 0x0005d02601007387 */ /* 0x0001e40000100a00 */
[----:B0-----:R-:W-:-:S05]  /*5ab80*/  IADD3 R38, P6, R31, R13, RZ ;  /* 0x0000000d1f267210 */ /* 0x001fca0007fde0ff */
[----:B------:R-:W-:-:S05]  /*5ab90*/  IMAD.X R39, R251, 0x1, R12, P6 ;  /* 0x00000001fb277824 */ /* 0x000fca00030e060c */
[----:B------:R0:W-:Y:S02]  /*5aba0*/  STL.64 [R1+0x5c8], R38 ;  /* 0x0005c82601007387 */ /* 0x0001e40000100a00 */
[----:B0-----:R-:W-:-:S05]  /*5abb0*/  IADD3 R38, P6, R31, R11, RZ ;  /* 0x0000000b1f267210 */ /* 0x001fca0007fde0ff */
[----:B------:R-:W-:Y:S01]  /*5abc0*/  IMAD.X R39, R251, 0x1, R9, P6 ;  /* 0x00000001fb277824 */ /* 0x000fe200030e0609 */
[----:B------:R-:W-:-:S05]  /*5abd0*/  IADD3 R30, P6, R31, R10, RZ ;  /* 0x0000000a1f1e7210 */ /* 0x000fca0007fde0ff */
[----:B------:R-:W-:Y:S01]  /*5abe0*/  IMAD.X R31, R251, 0x1, R8, P6 ;  /* 0x00000001fb1f7824 */ /* 0x000fe200030e0608 */
[----:B------:R-:W-:Y:S01]  /*5abf0*/  STL.64 [R1+0x5c0], R38 ;  /* 0x0005c02601007387 */ /* 0x000fe20000100a00 */
[----:B------:R-:W-:-:S03]  /*5ac00*/  SHF.R.S32.HI R251, RZ, 0x1f, R249 ;  /* 0x0000001ffffb7819 */ /* 0x000fc600000114f9 */
[----:B------:R0:W-:Y:S01]  /*5ac10*/  STL.64 [R1+0x5b8], R30 ;  /* 0x0005b81e01007387 */ /* 0x0001e20000100a00 */
[----:B------:R-:W-:Y:S02]  /*5ac20*/  IMAD.MOV.U32 R252, RZ, RZ, R224 ;  /* 0x000000fffffc7224 */ /* 0x000fe400078e00e0 */
        /* <DEDUP_REMOVED lines=8> */
[----:B------:R-:W-:Y:S02]  /*5acb0*/  IMAD.X R31, R251, 0x1, R12, P6 ;  /* 0x00000001fb1f7824 */ /* 0x000fe400030e060c */
[----:B------:R-:W-:-:S03]  /*5acc0*/  IMAD.MOV.U32 R228, RZ, RZ, R224 ;  /* 0x000000ffffe47224 */ /* 0x000fc600078e00e0 */
[----:B------:R0:W-:Y:S01]  /*5acd0*/  STL.64 [R1+0x5a8], R30 ;  /* 0x0005a81e01007387 */ /* 0x0001e20000100a00 */
[----:B--2---:R-:W-:Y:S02]  /*5ace0*/  IMAD.MOV.U32 R224, RZ, RZ, R248 ;  /* 0x000000ffffe07224 */ /* 0x004fe400078e00f8 */
[----:B------:R-:W-:Y:S02]  /*5acf0*/  IMAD.MOV.U32 R38, RZ, RZ, R230 ;  /* 0x000000ffff267224 */ /* 0x000fe400078e00e6 */
        /* <DEDUP_REMOVED lines=9> */
[----:B------:R-:W2:Y:S01]  /*5ad90*/  LDL.LU R224, [R1+0x458] ;  /* 0x0004580001e07983 */ /* 0x000ea20000300800 */
[----:B------:R-:W-:Y:S01]  /*5ada0*/  IADD3 R192, P6, R249, R11, RZ ;  /* 0x0000000bf9c07210 */ /* 0x000fe20007fde0ff */
[----:B------:R-:W-:-:S04]  /*5adb0*/  IMAD.MOV.U32 R252, RZ, RZ, R193 ;  /* 0x000000fffffc7224 */ /* 0x000fc800078e00c1 */
[----:B------:R-:W-:Y:S01]  /*5adc0*/  IMAD.X R193, R251, 0x1, R9, P6 ;  /* 0x00000001fbc17824 */ /* 0x000fe200030e0609 */
[----:B------:R-:W-:-:S05]  /*5add0*/  IADD3 R248, P6, R249, R10, RZ ;  /* 0x0000000af9f87210 */ /* 0x000fca0007fde0ff */
[----:B------:R-:W-:Y:S01]  /*5ade0*/  IMAD.X R249, R251, 0x1, R8, P6 ;  /* 0x00000001fbf97824 */ /* 0x000fe200030e0608 */
[----:B------:R-:W-:Y:S02]  /*5adf0*/  SHF.R.S32.HI R251, RZ, 0x1f, R37 ;  /* 0x0000001ffffb7819 */ /* 0x000fe40000011425 */
[----:B------:R-:W-:-:S05]  /*5ae00*/  IADD3 R42, P6, R37, R15, RZ ;  /* 0x0000000f252a7210 */ /* 0x000fca0007fde0ff */
        /* <DEDUP_REMOVED lines=22> */
[----:B------:R-:W-:-:S04]  /*5af70*/  IMAD.MOV.U32 R231, RZ, RZ, R228 ;  /* 0x000000ffffe77224 */ /* 0x000fc800078e00e4 */
[----:B------:R-:W-:Y:S02]  /*5af80*/  IMAD.X R37, R251, 0x1, R8, P6 ;  /* 0x00000001fb257824 */ /* 0x000fe400030e0608 */
[----:B------:R-:W-:-:S03]  /*5af90*/  IMAD.MOV.U32 R228, RZ, RZ, R229 ;  /* 0x000000ffffe47224 */ /* 0x000fc600078e00e5 */
[----:B------:R0:W-:Y:S01]  /*5afa0*/  STL.64 [R1+0x558], R36 ;  /* 0x0005582401007387 */ /* 0x0001e20000100a00 */
[----:B--2---:R-:W-:Y:S02]  /*5afb0*/  IMAD.MOV.U32 R229, RZ, RZ, R224 ;  /* 0x000000ffffe57224 */ /* 0x004fe400078e00e0 */
[----:B------:R-:W-:Y:S02]  /*5afc0*/  IMAD.MOV.U32 R224, RZ, RZ, R225 ;  /* 0x000000ffffe07224 */ /* 0x000fe400078e00e1 */
[----:B------:R-:W2:Y:S01]  /*5afd0*/  LDL.LU R225, [R1+0x10d0] ;  /* 0x0010d00001e17983 */ /* 0x000ea20000300800 */
        /* <DEDUP_REMOVED lines=11> */
[----:B0-----:R-:W-:Y:S02]  /*5b090*/  IMAD.MOV.U32 R36, RZ, RZ, R230 ;  /* 0x000000ffff247224 */ /* 0x001fe400078e00e6 */
[----:B------:R-:W-:Y:S02]  /*5b0a0*/  IMAD.MOV.U32 R230, RZ, RZ, R229 ;  /* 0x000000ffffe67224 */ /* 0x000fe400078e00e5 */
[----:B------:R-:W-:Y:S01]  /*5b0b0*/  IMAD.MOV.U32 R229, RZ, RZ, R194 ;  /* 0x000000ffffe57224 */ /* 0x000fe200078e00c2 */
[----:B------:R-:W-:Y:S01]  /*5b0c0*/  IADD3 R194, P6, R41, R11, RZ ;  /* 0x0000000b29c27210 */ /* 0x000fe20007fde0ff */
[----:B------:R-:W-:Y:S02]  /*5b0d0*/  IMAD.MOV.U32 R37, RZ, RZ, R231 ;  /* 0x000000ffff257224 */ /* 0x000fe400078e00e7 */
[----:B------:R-:W-:-:S02]  /*5b0e0*/  IMAD.MOV.U32 R231, RZ, RZ, R224 ;  /* 0x000000ffffe77224 */ /* 0x000fc400078e00e0 */
[----:B--2---:R-:W-:Y:S02]  /*5b0f0*/  IMAD.MOV.U32 R224, RZ, RZ, R225 ;  /* 0x000000ffffe07224 */ /* 0x004fe400078e00e1 */
[----:B------:R-:W-:Y:S02]  /*5b100*/  IMAD.MOV.U32 R225, RZ, RZ, R195 ;  /* 0x000000ffffe17224 */ /* 0x000fe400078e00c3 */
[----:B------:R-:W-:Y:S01]  /*5b110*/  IMAD.X R195, R251, 0x1, R9, P6 ;  /* 0x00000001fbc37824 */ /* 0x000fe200030e0609 */
[----:B------:R-:W-:-:S05]  /*5b120*/  IADD3 R42, P6, R41, R10, RZ ;  /* 0x0000000a292a7210 */ /* 0x000fca0007fde0ff */
        /* <DEDUP_REMOVED lines=11> */
[----:B----4-:R-:W-:Y:S02]  /*5b1e0*/  IMAD.MOV.U32 R212, RZ, RZ, R198 ;  /* 0x000000ffffd47224 */ /* 0x010fe400078e00c6 */
        /* <DEDUP_REMOVED lines=67> */
[----:B0-----:R-:W-:Y:S02]  /*5b620*/  IMAD.MOV.U32 R39, RZ, RZ, R40 ;  /* 0x000000ffff277224 */ /* 0x001fe400078e0028 */
[----:B------:R-:W-:Y:S02]  /*5b630*/  IMAD.MOV.U32 R40, RZ, RZ, R41 ;  /* 0x000000ffff287224 */ /* 0x000fe400078e0029 */
[----:B------:R-:W-:Y:S02]  /*5b640*/  IMAD.MOV.U32 R41, RZ, RZ, R36 ;  /* 0x000000ffff297224 */ /* 0x000fe400078e0024 */
[----:B------:R-:W-:Y:S02]  /*5b650*/  IMAD.MOV.U32 R36, RZ, RZ, R37 ;  /* 0x000000ffff247224 */ /* 0x000fe400078e0025 */
[----:B------:R-:W-:-:S02]  /*5b660*/  IMAD.MOV.U32 R37, RZ, RZ, R228 ;  /* 0x000000ffff257224 */ /* 0x000fc400078e00e4 */
[----:B------:R-:W-:Y:S02]  /*5b670*/  IMAD.MOV.U32 R228, RZ, RZ, R208 ;  /* 0x000000ffffe47224 */ /* 0x000fe400078e00d0 */
[----:B---3--:R-:W-:Y:S01]  /*5b680*/  IMAD.MOV.U32 R208, RZ, RZ, R200 ;  /* 0x000000ffffd07224 */ /* 0x008fe200078e00c8 */
[----:B------:R-:W-:-:S05]  /*5b690*/  IADD3 R200, P6, R201, R10, RZ ;  /* 0x0000000ac9c87210 */ /* 0x000fca0007fde0ff */
[----:B------:R-:W-:Y:S01]  /*5b6a0*/  IMAD.X R201, R251, 0x1, R8, P6 ;  /* 0x00000001fbc97824 */ /* 0x000fe200030e0608 */
[----:B------:R-:W-:Y:S02]  /*5b6b0*/  SHF.R.S32.HI R251, RZ, 0x1f, R56 ;  /* 0x0000001ffffb7819 */ /* 0x000fe40000011438 */
[----:B------:R-:W-:Y:S01]  /*5b6c0*/  IADD3 R58, P6, R56, R15, RZ ;  /* 0x0000000f383a7210 */ /* 0x000fe20007fde0ff */
[----:B------:R-:W-:Y:S02]  /*5b6d0*/  IMAD.MOV.U32 R42, RZ, RZ, R39 ;  /* 0x000000ffff2a7224 */ /* 0x000fe400078e0027 */
[----:B------:R-:W-:Y:S02]  /*5b6e0*/  IMAD.MOV.U32 R38, RZ, RZ, R40 ;  /* 0x000000ffff267224 */ /* 0x000fe400078e0028 */
[----:B------:R-:W-:Y:S02]  /*5b6f0*/  IMAD.X R59, R251, 0x1, R14, P6 ;  /* 0x00000001fb3b7824 */ /* 0x000fe400030e060e */
[----:B------:R-:W-:-:S02]  /*5b700*/  IMAD.MOV.U32 R39, RZ, RZ, R41 ;  /* 0x000000ffff277224 */ /* 0x000fc400078e0029 */
[----:B------:R-:W-:Y:S02]  /*5b710*/  IMAD.MOV.U32 R40, RZ, RZ, R36 ;  /* 0x000000ffff287224 */ /* 0x000fe400078e0024 */
[----:B------:R-:W-:Y:S02]  /*5b720*/  IMAD.MOV.U32 R41, RZ, RZ, R37 ;  /* 0x000000ffff297224 */ /* 0x000fe400078e0025 */
[----:B------:R-:W-:Y:S02]  /*5b730*/  IMAD.MOV.U32 R36, RZ, RZ, R230 ;  /* 0x000000ffff247224 */ /* 0x000fe400078e00e6 */
[----:B------:R-:W-:Y:S02]  /*5b740*/  IMAD.MOV.U32 R37, RZ, RZ, R231 ;  /* 0x000000ffff257224 */ /* 0x000fe400078e00e7 */
[----:B------:R-:W3:Y:S04]  /*5b750*/  LDL.LU.64 R230, [R1+0x20a8] ;  /* 0x0020a80001e67983 */ /* 0x000ee80000300a00 */
        /* <DEDUP_REMOVED lines=19> */
[----:B------:R-:W3:Y:S04]  /*5b890*/  LDL.LU R224, [R1+0x1394] ;  /* 0x0013940001e07983 */ /* 0x000ee80000300800 */
[----:B------:R0:W-:Y:S02]  /*5b8a0*/  STL.64 [R1+0x490], R60 ;  /* 0x0004903c01007387 */ /* 0x0001e40000100a00 */
[----:B0-----:R-:W-:-:S05]  /*5b8b0*/  IADD3 R60, P6, R57, R13, RZ ;  /* 0x0000000d393c7210 */ /* 0x001fca0007fde0ff */
[----:B------:R-:W-:-:S05]  /*5b8c0*/  IMAD.X R61, R251, 0x1, R12, P6 ;  /* 0x00000001fb3d7824 */ /* 0x000fca00030e060c */
[----:B------:R0:W-:Y:S02]  /*5b8d0*/  STL.64 [R1+0x488], R60 ;  /* 0x0004883c01007387 */ /* 0x0001e40000100a00 */
[----:B0-----:R-:W-:-:S05]  /*5b8e0*/  IADD3 R60, P6, R57, R11, RZ ;  /* 0x0000000b393c7210 */ /* 0x001fca0007fde0ff */
[----:B------:R-:W-:Y:S01]  /*5b8f0*/  IMAD.X R61, R251, 0x1, R9, P6 ;  /* 0x00000001fb3d7824 */ /* 0x000fe200030e0609 */
[----:B------:R-:W-:-:S04]  /*5b900*/  IADD3 R56, P6, R57, R10, RZ ;  /* 0x0000000a39387210 */ /* 0x000fc80007fde0ff */
[----:B------:R0:W-:Y:S01]  /*5b910*/  STL.64 [R1+0x480], R60 ;  /* 0x0004803c01007387 */ /* 0x0001e20000100a00 */
[----:B------:R-:W-:-:S05]  /*5b920*/  IMAD.X R57, R251, 0x1, R8, P6 ;  /* 0x00000001fb397824 */ /* 0x000fca00030e0608 */
[----:B------:R1:W-:Y:S01]  /*5b930*/  STL.64 [R1+0x478], R56 ;  /* 0x0004783801007387 */ /* 0x0003e20000100a00 */
[----:B0-----:R-:W-:Y:S02]  /*5b940*/  IMAD.MOV.U32 R61, RZ, RZ, R38 ;  /* 0x000000ffff3d7224 */ /* 0x001fe400078e0026 */
[----:B------:R-:W-:Y:S02]  /*5b950*/  IMAD.MOV.U32 R38, RZ, RZ, R39 ;  /* 0x000000ffff267224 */ /* 0x000fe400078e0027 */
[----:B------:R-:W-:Y:S02]  /*5b960*/  IMAD.MOV.U32 R39, RZ, RZ, R40 ;  /* 0x000000ffff277224 */ /* 0x000fe400078e0028 */
[----:B------:R-:W-:Y:S02]  /*5b970*/  IMAD.MOV.U32 R40, RZ, RZ, R41 ;  /* 0x000000ffff287224 */ /* 0x000fe400078e0029 */
[----:B------:R-:W-:Y:S02]  /*5b980*/  IMAD.MOV.U32 R41, RZ, RZ, R228 ;  /* 0x000000ffff297224 */ /* 0x000fe400078e00e4 */
[----:B------:R-:W-:-:S02]  /*5b990*/  IMAD.MOV.U32 R228, RZ, RZ, R229 ;  /* 0x000000ffffe47224 */ /* 0x000fc400078e00e5 */
[----:B------:R-:W-:Y:S02]  /*5b9a0*/  IMAD.MOV.U32 R229, RZ, RZ, R212 ;  /* 0x000000ffffe57224 */ /* 0x000fe400078e00d4 */
[----:B------:R-:W2:Y:S01]  /*5b9b0*/  LDL.LU R212, [R1+0x10d4] ;  /* 0x0010d40001d47983 */ /* 0x000ea20000300800 */
[----:B------:R-:W-:Y:S02]  /*5b9c0*/  SHF.R.S32.HI R251, RZ, 0x1f, R43 ;  /* 0x0000001ffffb7819 */ /* 0x000fe4000001142b */
[----:B-1----:R-:W-:-:S05]  /*5b9d0*/  IADD3 R56, P6, R43, R15, RZ ;  /* 0x0000000f2b387210 */ /* 0x002fca0007fde0ff */
        /* <DEDUP_REMOVED lines=12> */
[----:B------:R0:W-:Y:S01]  /*5baa0*/  STL.64 [R1+0x458], R56 ;  /* 0x0004583801007387 */ /* 0x0001e20000100a00 */
[----:B------:R-:W-:Y:S02]  /*5bab0*/  IMAD.MOV.U32 R43, RZ, RZ, R39 ;  /* 0x000000ffff2b7224 */ /* 0x000fe400078e0027 */
[----:B------:R-:W-:Y:S02]  /*5bac0*/  IMAD.X R63, R251, 0x1, R14, P6 ;  /* 0x00000001fb3f7824 */ /* 0x000fe400030e060e */
[----:B------:R-:W-:-:S02]  /*5bad0*/  IMAD.MOV.U32 R39, RZ, RZ, R41 ;  /* 0x000000ffff277224 */ /* 0x000fc400078e0029 */
[----:B0-----:R-:W-:Y:S02]  /*5bae0*/  IMAD.MOV.U32 R57, RZ, RZ, R38 ;  /* 0x000000ffff397224 */ /* 0x001fe400078e0026 */
[----:B------:R-:W-:Y:S02]  /*5baf0*/  IMAD.MOV.U32 R38, RZ, RZ, R40 ;  /* 0x000000ffff267224 */ /* 0x000fe400078e0028 */
[----:B------:R-:W-:Y:S02]  /*5bb00*/  IMAD.MOV.U32 R40, RZ, RZ, R228 ;  /* 0x000000ffff287224 */ /* 0x000fe400078e00e4 */
[----:B------:R-:W-:Y:S02]  /*5bb10*/  IMAD.MOV.U32 R228, RZ, RZ, R218 ;  /* 0x000000ffffe47224 */ /* 0x000fe400078e00da */
[----:B------:R-:W-:Y:S02]  /*5bb20*/  IMAD.MOV.U32 R41, RZ, RZ, R229 ;  /* 0x000000ffff297224 */ /* 0x000fe400078e00e5 */
[----:B------:R-:W-:-:S02]  /*5bb30*/  IMAD.MOV.U32 R229, RZ, RZ, R219 ;  /* 0x000000ffffe57224 */ /* 0x000fc400078e00db */
[----:B----4-:R-:W-:Y:S01]  /*5bb40*/  IMAD.MOV.U32 R219, RZ, RZ, R213 ;  /* 0x000000ffffdb7224 */ /* 0x010fe200078e00d5 */
[----:B------:R0:W-:Y:S01]  /*5bb50*/  STL.64 [R1+0x450], R62 ;  /* 0x0004503e01007387 */ /* 0x0001e20000100a00 */
[----:B------:R-:W-:Y:S02]  /*5bb60*/  IMAD.MOV.U32 R213, RZ, RZ, R199 ;  /* 0x000000ffffd57224 */ /* 0x000fe400078e00c7 */
[----:B------:R-:W-:Y:S02]  /*5bb70*/  IMAD.MOV.U32 R60, RZ, RZ, R43 ;  /* 0x000000ffff3c7224 */ /* 0x000fe400078e002b */
[----:B------:R-:W-:Y:S02]  /*5bb80*/  IMAD.MOV.U32 R43, RZ, RZ, R38 ;  /* 0x000000ffff2b7224 */ /* 0x000fe400078e0026 */
[----:B------:R-:W-:Y:S02]  /*5bb90*/  IMAD.MOV.U32 R38, RZ, RZ, R39 ;  /* 0x000000ffff267224 */ /* 0x000fe400078e0027 */
[----:B------:R-:W-:-:S02]  /*5bba0*/  IMAD.MOV.U32 R39, RZ, RZ, R40 ;  /* 0x000000ffff277224 */ /* 0x000fc400078e0028 */
[----:B------:R-:W-:Y:S02]  /*5bbb0*/  IMAD.MOV.U32 R40, RZ, RZ, R41 ;  /* 0x000000ffff287224 */ /* 0x000fe400078e0029 */
[----:B--2---:R-:W-:Y:S02]  /*5bbc0*/  IMAD.MOV.U32 R218, RZ, RZ, R212 ;  /* 0x000000ffffda7224 */ /* 0x004fe400078e00d4 */
[----:B------:R-:W-:Y:S01]  /*5bbd0*/  IMAD.MOV.U32 R212, RZ, RZ, R198 ;  /* 0x000000ffffd47224 */ /* 0x000fe200078e00c6 */
[----:B------:R-:W-:-:S05]  /*5bbe0*/  IADD3 R198, P6, R42, R13, RZ ;  /* 0x0000000d2ac67210 */ /* 0x000fca0007fde0ff */
[C---:B------:R-:W-:Y:S01]  /*5bbf0*/  IMAD.X R199, R251.reuse, 0x1, R12, P6 ;  /* 0x00000001fbc77824 */ /* 0x040fe200030e060c */
[----:B0-----:R-:W-:Y:S01]  /*5bc00*/  IADD3 R62, P6, R42, R11, RZ ;  /* 0x0000000b2a3e7210 */ /* 0x001fe20007fde0ff */
[----:B------:R-:W-:Y:S02]  /*5bc10*/  IMAD.MOV.U32 R41, RZ, RZ, R218 ;  /* 0x000000ffff297224 */ /* 0x000fe400078e00da */
[----:B------:R-:W-:Y:S02]  /*5bc20*/  IMAD.MOV.U32 R218, RZ, RZ, R219 ;  /* 0x000000ffffda7224 */ /* 0x000fe400078e00db */
[----:B------:R-:W-:Y:S02]  /*5bc30*/  IMAD.X R63, R251, 0x1, R9, P6 ;  /* 0x00000001fb3f7824 */ /* 0x000fe400030e0609 */
[----:B------:R-:W-:Y:S02]  /*5bc40*/  IMAD.MOV.U32 R219, RZ, RZ, R212 ;  /* 0x000000ffffdb7224 */ /* 0x000fe400078e00d4 */
[----:B------:R-:W-:Y:S01]  /*5bc50*/  IMAD.MOV.U32 R212, RZ, RZ, R213 ;  /* 0x000000ffffd47224 */ /* 0x000fe200078e00d5 */
[----:B------:R0:W-:Y:S01]  /*5bc60*/  STL.64 [R1+0x440], R62 ;  /* 0x0004403e01007387 */ /* 0x0001e20000100a00 */
[----:B------:R-:W-:-:S02]  /*5bc70*/  IMAD.MOV.U32 R213, RZ, RZ, R202 ;  /* 0x000000ffffd57224 */ /* 0x000fc400078e00ca */
[----:B------:R-:W-:Y:S02]  /*5bc80*/  IMAD.MOV.U32 R202, RZ, RZ, R203 ;  /* 0x000000ffffca7224 */ /* 0x000fe400078e00cb */
[----:B------:R-:W2:Y:S01]  /*5bc90*/  LDL.LU R203, [R1+0x1328] ;  /* 0x0013280001cb7983 */ /* 0x000ea20000300800 */
[----:B------:R-:W-:Y:S02]  /*5bca0*/  IMAD.MOV.U32 R56, RZ, RZ, R43 ;  /* 0x000000ffff387224 */ /* 0x000fe400078e002b */
[----:B------:R-:W-:Y:S02]  /*5bcb0*/  IMAD.MOV.U32 R43, RZ, RZ, R39 ;  /* 0x000000ffff2b7224 */ /* 0x000fe400078e0027 */
[----:B------:R-:W-:Y:S01]  /*5bcc0*/  IMAD.MOV.U32 R39, RZ, RZ, R29 ;  /* 0x000000ffff277224 */ /* 0x000fe200078e001d */
[----:B0-----:R-:W-:Y:S01]  /*5bcd0*/  IADD3 R62, P6, R42, R10, RZ ;  /* 0x0000000a2a3e7210 */ /* 0x001fe20007fde0ff */
[----:B------:R-:W-:Y:S02]  /*5bce0*/  IMAD.MOV.U32 R29, RZ, RZ, R219 ;  /* 0x000000ffff1d7224 */ /* 0x000fe400078e00db */
[----:B------:R-:W-:-:S02]  /*5bcf0*/  IMAD.MOV.U32 R219, RZ, RZ, R213 ;  /* 0x000000ffffdb7224 */ /* 0x000fc400078e00d5 */
[----:B------:R-:W-:Y:S01]  /*5bd00*/  IMAD.X R63, R251, 0x1, R8, P6 ;  /* 0x00000001fb3f7824 */ /* 0x000fe200030e0608 */
[----:B------:R-:W-:Y:S01]  /*5bd10*/  SHF.R.S32.HI R251, RZ, 0x1f, R59 ;  /* 0x0000001ffffb7819 */ /* 0x000fe2000001143b */
[----:B------:R-:W-:Y:S01]  /*5bd20*/  IMAD.MOV.U32 R213, RZ, RZ, R202 ;  /* 0x000000ffffd57224 */ /* 0x000fe200078e00ca */
[----:B------:R-:W-:Y:S01]  /*5bd30*/  IADD3 R202, P6, R59, R15, RZ ;  /* 0x0000000f3bca7210 */ /* 0x000fe20007fde0ff */
[----:B------:R-:W-:Y:S02]  /*5bd40*/  IMAD.MOV.U32 R42, RZ, RZ, R38 ;  /* 0x000000ffff2a7224 */ /* 0x000fe400078e0026 */
[----:B------:R-:W-:Y:S02]  /*5bd50*/  IMAD.MOV.U32 R38, RZ, RZ, R28 ;  /* 0x000000ffff267224 */ /* 0x000fe400078e001c */
[----:B------:R-:W-:Y:S02]  /*5bd60*/  IMAD.MOV.U32 R28, RZ, RZ, R218 ;  /* 0x000000ffff1c7224 */ /* 0x000fe400078e00da */
[----:B------:R-:W-:Y:S01]  /*5bd70*/  IMAD.MOV.U32 R218, RZ, RZ, R212 ;  /* 0x000000ffffda7224 */ /* 0x000fe200078e00d4 */
[----:B------:R0:W-:Y:S01]  /*5bd80*/  STL.64 [R1+0x438], R62 ;  /* 0x0004383e01007387 */ /* 0x0001e20000100a00 */
[----:B--2---:R-:W-:-:S02]  /*5bd90*/  IMAD.MOV.U32 R212, RZ, RZ, R203 ;  /* 0x000000ffffd47224 */ /* 0x004fc400078e00cb */
[----:B------:R-:W-:Y:S01]  /*5bda0*/  IMAD.X R203, R251, 0x1, R14, P6 ;  /* 0x00000001fbcb7824 */ /* 0x000fe200030e060e */
        /* <DEDUP_REMOVED lines=15> */
[----:B------:R-:W-:Y:S01]  /*5bea0*/  IMAD.X R63, R251, 0x1, R8, P6 ;  /* 0x00000001fb3f7824 */ /* 0x000fe200030e0608 */
[----:B------:R-:W-:-:S04]  /*5beb0*/  SHF.R.S32.HI R251, RZ, 0x1f, R61 ;  /* 0x0000001ffffb7819 */ /* 0x000fc8000001143d */
        /* <DEDUP_REMOVED lines=42> */
[----:B------:R-:W-:Y:S01]  /*5c160*/  IMAD.MOV.U32 R252, RZ, RZ, R204 ;  /* 0x000000fffffc7224 */ /* 0x000fe200078e00cc */
[----:B------:R-:W-:-:S05]  /*5c170*/  IADD3 R204, P6, R60, R13, RZ ;  /* 0x0000000d3ccc7210 */ /* 0x000fca0007fde0ff */
[----:B------:R-:W-:Y:S01]  /*5c180*/  IMAD.X R205, R251, 0x1, R12, P6 ;  /* 0x00000001fbcd7824 */ /* 0x000fe200030e060c */
[----:B------:R-:W-:-:S05]  /*5c190*/  IADD3 R62, P6, R60, R11, RZ ;  /* 0x0000000b3c3e7210 */ /* 0x000fca0007fde0ff */
        /* <DEDUP_REMOVED lines=61> */
[----:B---3--:R-:W-:Y:S02]  /*5c570*/  IMAD.MOV.U32 R41, RZ, RZ, R224 ;  /* 0x000000ffff297224 */ /* 0x008fe400078e00e0 */
[----:B------:R-:W-:Y:S01]  /*5c580*/  IMAD.MOV.U32 R224, RZ, RZ, R210 ;  /* 0x000000ffffe07224 */ /* 0x000fe200078e00d2 */
[----:B0-----:R-:W-:Y:S01]  /*5c590*/  IADD3 R60, P6, R207, R11, RZ ;  /* 0x0000000bcf3c7210 */ /* 0x001fe20007fde0ff */
[----:B------:R-:W-:-:S04]  /*5c5a0*/  IMAD.MOV.U32 R210, RZ, RZ, R206 ;  /* 0x000000ffffd27224 */ /* 0x000fc800078e00ce */
[----:B------:R-:W-:Y:S01]  /*5c5b0*/  IMAD.X R61, R251, 0x1, R9, P6 ;  /* 0x00000001fb3d7824 */ /* 0x000fe200030e0609 */
[----:B------:R-:W-:-:S04]  /*5c5c0*/  IADD3 R206, P6, R207, R10, RZ ;  /* 0x0000000acfce7210 */ /* 0x000fc80007fde0ff */
[----:B------:R0:W-:Y:S01]  /*5c5d0*/  STL.64 [R1+0x340], R60 ;  /* 0x0003403c01007387 */ /* 0x0001e20000100a00 */
[----:B------:R-:W-:Y:S01]  /*5c5e0*/  IMAD.X R207, R251, 0x1, R8, P6 ;  /* 0x00000001fbcf7824 */ /* 0x000fe200030e0608 */
[----:B------:R-:W-:Y:S02]  /*5c5f0*/  SHF.R.S32.HI R251, RZ, 0x1f, R58 ;  /* 0x0000001ffffb7819 */ /* 0x000fe4000001143a */
[----:B0-----:R-:W-:-:S05]  /*5c600*/  IADD3 R60, P6, R58, R15, RZ ;  /* 0x0000000f3a3c7210 */ /* 0x001fca0007fde0ff */
[----:B------:R-:W-:-:S05]  /*5c610*/  IMAD.X R61, R251, 0x1, R14, P6 ;  /* 0x00000001fb3d7824 */ /* 0x000fca00030e060e */
[----:B------:R0:W-:Y:S02]  /*5c620*/  STL.64 [R1+0x330], R60 ;  /* 0x0003303c01007387 */ /* 0x0001e40000100a00 */
[----:B0-----:R-:W-:Y:S02]  /*5c630*/  IMAD.MOV.U32 R61, RZ, RZ, R42 ;  /* 0x000000ffff3d7224 */ /* 0x001fe400078e002a */
[----:B------:R-:W-:Y:S01]  /*5c640*/  IMAD.MOV.U32 R42, RZ, RZ, R210 ;  /* 0x000000ffff2a7224 */ /* 0x000fe200078e00d2 */
[----:B------:R-:W-:Y:S01]  /*5c650*/  IADD3 R210, P6, R58, R13, RZ ;  /* 0x0000000d3ad27210 */ /* 0x000fe20007fde0ff */
[----:B------:R-:W-:Y:S02]  /*5c660*/  IMAD.MOV.U32 R60, RZ, RZ, R56 ;  /* 0x000000ffff3c7224 */ /* 0x000fe400078e0038 */
[----:B------:R-:W-:Y:S02]  /*5c670*/  IMAD.MOV.U32 R56, RZ, RZ, R57 ;  /* 0x000000ffff387224 */ /* 0x000fe400078e0039 */
[----:B------:R-:W-:-:S02]  /*5c680*/  IMAD.MOV.U32 R57, RZ, RZ, R224 ;  /* 0x000000ffff397224 */ /* 0x000fc400078e00e0 */
[----:B------:R-:W-:Y:S02]  /*5c690*/  IMAD.MOV.U32 R224, RZ, RZ, R211 ;  /* 0x000000ffffe07224 */ /* 0x000fe400078e00d3 */
[----:B------:R-:W-:Y:S01]  /*5c6a0*/  IMAD.X R211, R251, 0x1, R12, P6 ;  /* 0x00000001fbd37824 */ /* 0x000fe200030e060c */
[----:B------:R-:W-:-:S05]  /*5c6b0*/  IADD3 R62, P6, R58, R11, RZ ;  /* 0x0000000b3a3e7210 */ /* 0x000fca0007fde0ff */
        /* <DEDUP_REMOVED lines=20> */
[----:B------:R-:W-:Y:S01]  /*5c800*/  IMAD.X R59, R251, 0x1, R14, P6 ;  /* 0x00000001fb3b7824 */ /* 0x000fe200030e060e */
[----:B------:R-:W-:-:S05]  /*5c810*/  IADD3 R62, P6, R213, R13, RZ ;  /* 0x0000000dd53e7210 */ /* 0x000fca0007fde0ff */
[----:B------:R-:W-:Y:S01]  /*5c820*/  IMAD.X R63, R251, 0x1, R12, P6 ;  /* 0x00000001fb3f7824 */ /* 0x000fe200030e060c */
[----:B------:R0:W-:Y:S04]  /*5c830*/  STL.64 [R1+0x2f0], R58 ;  /* 0x0002f03a01007387 */ /* 0x0001e80000100a00 */
[----:B------:R1:W-:Y:S01]  /*5c840*/  STL.64 [R1+0x2e8], R62 ;  /* 0x0002e83e01007387 */ /* 0x0003e20000100a00 */
[----:B0-----:R-:W-:Y:S01]  /*5c850*/  IMAD.MOV.U32 R58, RZ, RZ, R60 ;  /* 0x000000ffff3a7224 */ /* 0x001fe200078e003c */
[----:B-1----:R-:W-:Y:S01]  /*5c860*/  IADD3 R62, P6, R213, R11, RZ ;  /* 0x0000000bd53e7210 */ /* 0x002fe20007fde0ff */
[----:B------:R-:W-:Y:S02]  /*5c870*/  IMAD.MOV.U32 R60, RZ, RZ, R215 ;  /* 0x000000ffff3c7224 */ /* 0x000fe400078e00d7 */
[----:B------:R-:W-:-:S02]  /*5c880*/  IMAD.MOV.U32 R215, RZ, RZ, R212 ;  /* 0x000000ffffd77224 */ /* 0x000fc400078e00d4 */
        /* <DEDUP_REMOVED lines=33> */
[----:B------:R-:W-:Y:S01]  /*5caa0*/  IMAD.X R217, R251, 0x1, R9, P6 ;  /* 0x00000001fbd97824 */ /* 0x000fe200030e0609 */
        /* <DEDUP_REMOVED lines=27> */
[----:B0-----:R-:W-:Y:S01]  /*5cc60*/  IMAD.MOV.U32 R58, RZ, RZ, R60 ;  /* 0x000000ffff3a7224 */ /* 0x001fe200078e003c */
[----:B------:R-:W-:-:S05]  /*5cc70*/  IADD3 R60, P6, R61, R10, RZ ;  /* 0x0000000a3d3c7210 */ /* 0x000fca0007fde0ff */
[----:B------:R-:W-:Y:S01]  /*5cc80*/  IMAD.X R61, R251, 0x1, R8, P6 ;  /* 0x00000001fb3d7824 */ /* 0x000fe200030e0608 */
[----:B------:R-:W-:Y:S02]  /*5cc90*/  SHF.R.S32.HI R251, RZ, 0x1f, R218 ;  /* 0x0000001ffffb7819 */ /* 0x000fe400000114da */
[C---:B------:R-:W-:Y:S01]  /*5cca0*/  IADD3 R214, P6, R218.reuse, R15, RZ ;  /* 0x0000000fdad67210 */ /* 0x040fe20007fde0ff */
[----:B------:R-:W-:Y:S01]  /*5ccb0*/  IMAD.MOV.U32 R221, RZ, RZ, R215 ;  /* 0x000000ffffdd7224 */ /* 0x000fe200078e00d7 */
[----:B------:R0:W-:Y:S03]  /*5ccc0*/  STL.64 [R1+0x258], R60 ;  /* 0x0002583c01007387 */ /* 0x0001e60000100a00 */
[----:B------:R-:W-:Y:S01]  /*5ccd0*/  IMAD.X R215, R251, 0x1, R14, P6 ;  /* 0x00000001fbd77824 */ /* 0x000fe200030e060e */
[----:B0-----:R-:W-:-:S05]  /*5cce0*/  IADD3 R60, P6, R218, R13, RZ ;  /* 0x0000000dda3c7210 */ /* 0x001fca0007fde0ff */
[----:B------:R-:W-:-:S05]  /*5ccf0*/  IMAD.X R61, R251, 0x1, R12, P6 ;  /* 0x00000001fb3d7824 */ /* 0x000fca00030e060c */
[----:B------:R0:W-:Y:S01]  /*5cd00*/  STL.64 [R1+0x248], R60 ;  /* 0x0002483c01007387 */ /* 0x0001e20000100a00 */
[----:B------:R-:W-:Y:S02]  /*5cd10*/  IMAD.MOV.U32 R59, RZ, RZ, R56 ;  /* 0x000000ffff3b7224 */ /* 0x000fe400078e0038 */
[----:B------:R-:W-:Y:S02]  /*5cd20*/  IMAD.MOV.U32 R56, RZ, RZ, R43 ;  /* 0x000000ffff387224 */ /* 0x000fe400078e002b */
[----:B------:R-:W-:Y:S02]  /*5cd30*/  IMAD.MOV.U32 R43, RZ, RZ, R31 ;  /* 0x000000ffff2b7224 */ /* 0x000fe400078e001f */
[----:B0-----:R-:W-:Y:S02]  /*5cd40*/  IMAD.MOV.U32 R61, RZ, RZ, R42 ;  /* 0x000000ffff3d7224 */ /* 0x001fe400078e002a */
[----:B------:R-:W-:Y:S01]  /*5cd50*/  IMAD.MOV.U32 R42, RZ, RZ, R30 ;  /* 0x000000ffff2a7224 */ /* 0x000fe200078e001e */
[----:B------:R-:W-:-:S05]  /*5cd60*/  IADD3 R30, P6, R218, R11, RZ ;  /* 0x0000000bda1e7210 */ /* 0x000fca0007fde0ff */
        /* <DEDUP_REMOVED lines=8> */
[----:B0-----:R-:W-:Y:S02]  /*5cdf0*/  IMAD.MOV.U32 R30, RZ, RZ, R28 ;  /* 0x000000ffff1e7224 */ /* 0x001fe400078e001c */
[----:B------:R-:W-:-:S02]  /*5ce00*/  IMAD.MOV.U32 R28, RZ, RZ, R219 ;  /* 0x000000ffff1c7224 */ /* 0x000fc400078e00db */
[C---:B------:R-:W-:Y:S01]  /*5ce10*/  IMAD.X R219, R251.reuse, 0x1, R14, P6 ;  /* 0x00000001fbdb7824 */ /* 0x040fe200030e060e */
[C---:B------:R-:W-:Y:S01]  /*5ce20*/  IADD3 R64, P6, R58.reuse, R13, RZ ;  /* 0x0000000d3a407210 */ /* 0x040fe20007fde0ff */
[----:B------:R-:W-:Y:S02]  /*5ce30*/  IMAD.MOV.U32 R31, RZ, RZ, R29 ;  /* 0x000000ffff1f7224 */ /* 0x000fe400078e001d */
[----:B------:R-:W-:Y:S02]  /*5ce40*/  IMAD.MOV.U32 R29, RZ, RZ, R4 ;  /* 0x000000ffff1d7224 */ /* 0x000fe400078e0004 */
[----:B------:R-:W-:Y:S01]  /*5ce50*/  IMAD.X R65, R251, 0x1, R12, P6 ;  /* 0x00000001fb417824 */ /* 0x000fe200030e060c */
[----:B------:R-:W-:Y:S01]  /*5ce60*/  IADD3 R4, P6, R58, R11, RZ ;  /* 0x0000000b3a047210 */ /* 0x000fe20007fde0ff */
[----:B------:R-:W-:Y:S02]  /*5ce70*/  IMAD.MOV.U32 R57, RZ, RZ, R40 ;  /* 0x000000ffff397224 */ /* 0x000fe400078e0028 */
[----:B------:R-:W-:-:S02]  /*5ce80*/  IMAD.MOV.U32 R40, RZ, RZ, R252 ;  /* 0x000000ffff287224 */ /* 0x000fc400078e00fc */
[----:B------:R-:W-:Y:S01]  /*5ce90*/  IMAD.MOV.U32 R252, RZ, RZ, R224 ;  /* 0x000000fffffc7224 */ /* 0x000fe200078e00e0 */
[----:B------:R0:W-:Y:S01]  /*5cea0*/  STL.64 [R1+0x228], R64 ;  /* 0x0002284001007387 */ /* 0x0001e20000100a00 */
[----:B------:R-:W-:Y:S02]  /*5ceb0*/  IMAD.MOV.U32 R224, RZ, RZ, R5 ;  /* 0x000000ffffe07224 */ /* 0x000fe400078e0005 */
[----:B------:R-:W-:Y:S02]  /*5cec0*/  IMAD.X R5, R251, 0x1, R9, P6 ;  /* 0x00000001fb057824 */ /* 0x000fe400030e0609 */
[----:B------:R-:W-:Y:S02]  /*5ced0*/  IMAD.MOV.U32 R63, RZ, RZ, R60 ;  /* 0x000000ffff3f7224 */ /* 0x000fe400078e003c */
[----:B------:R-:W-:Y:S01]  /*5cee0*/  IMAD.MOV.U32 R60, RZ, RZ, R56 ;  /* 0x000000ffff3c7224 */ /* 0x000fe200078e0038 */
[----:B0-----:R-:W-:Y:S01]  /*5cef0*/  IADD3 R64, P6, R58, R10, RZ ;  /* 0x0000000a3a407210 */ /* 0x001fe20007fde0ff */
[----:B------:R-:W-:-:S02]  /*5cf00*/  IMAD.MOV.U32 R56, RZ, RZ, R42 ;  /* 0x000000ffff387224 */ /* 0x000fc400078e002a */
[----:B------:R-:W-:Y:S02]  /*5cf10*/  IMAD.MOV.U32 R42, RZ, RZ, R2 ;  /* 0x000000ffff2a7224 */ /* 0x000fe400078e0002 */
[----:B------:R-:W-:Y:S01]  /*5cf20*/  IMAD.X R65, R251, 0x1, R8, P6 ;  /* 0x00000001fb417824 */ /* 0x000fe200030e0608 */
[----:B------:R-:W-:Y:S01]  /*5cf30*/  SHF.R.S32.HI R251, RZ, 0x1f, R221 ;  /* 0x0000001ffffb7819 */ /* 0x000fe200000114dd */
[----:B------:R-:W-:Y:S01]  /*5cf40*/  IMAD.MOV.U32 R58, RZ, RZ, R59 ;  /* 0x000000ffff3a7224 */ /* 0x000fe200078e003b */
        /* <DEDUP_REMOVED lines=30> */
[----:B------:R0:W-:Y:S02]  /*5d130*/  STL.64 [R1+0x1d8], R64 ;  /* 0x0001d84001007387 */ /* 0x0001e40000100a00 */
[----:B0-----:R-:W-:Y:S02]  /*5d140*/  IMAD.MOV.U32 R65, RZ, RZ, R63 ;  /* 0x000000ffff417224 */ /* 0x001fe400078e003f */
        /* <DEDUP_REMOVED lines=15> */
[----:B------:R-:W-:Y:S02]  /*5d240*/  IMAD.MOV.U32 R220, RZ, RZ, R59 ;  /* 0x000000ffffdc7224 */ /* 0x000fe400078e003b */
[----:B------:R-:W-:Y:S02]  /*5d250*/  IMAD.MOV.U32 R59, RZ, RZ, R61 ;  /* 0x000000ffff3b7224 */ /* 0x000fe400078e003d */
[----:B------:R-:W-:Y:S02]  /*5d260*/  IMAD.MOV.U32 R61, RZ, RZ, R57 ;  /* 0x000000ffff3d7224 */ /* 0x000fe400078e0039 */
[----:B0-----:R-:W-:Y:S02]  /*5d270*/  IMAD.MOV.U32 R62, RZ, RZ, R60 ;  /* 0x000000ffff3e7224 */ /* 0x001fe400078e003c */
[----:B------:R-:W-:Y:S02]  /*5d280*/  IMAD.MOV.U32 R60, RZ, RZ, R56 ;  /* 0x000000ffff3c7224 */ /* 0x000fe400078e0038 */
[----:B------:R-:W-:-:S02]  /*5d290*/  IMAD.MOV.U32 R56, RZ, RZ, R42 ;  /* 0x000000ffff387224 */ /* 0x000fc400078e002a */
[----:B------:R-:W-:Y:S02]  /*5d2a0*/  IMAD.MOV.U32 R42, RZ, RZ, R38 ;  /* 0x000000ffff2a7224 */ /* 0x000fe400078e0026 */
[----:B------:R-:W-:Y:S01]  /*5d2b0*/  IMAD.MOV.U32 R38, RZ, RZ, R222 ;  /* 0x000000ffff267224 */ /* 0x000fe200078e00de */
[----:B------:R-:W-:Y:S01]  /*5d2c0*/  IADD3 R222, P6, R41, R13, RZ ;  /* 0x0000000d29de7210 */ /* 0x000fe20007fde0ff */
[----:B------:R-:W-:Y:S02]  /*5d2d0*/  IMAD.MOV.U32 R57, RZ, RZ, R43 ;  /* 0x000000ffff397224 */ /* 0x000fe400078e002b */
[----:B------:R-:W-:Y:S02]  /*5d2e0*/  IMAD.MOV.U32 R43, RZ, RZ, R39 ;  /* 0x000000ffff2b7224 */ /* 0x000fe400078e0027 */
[----:B------:R-:W-:Y:S02]  /*5d2f0*/  IMAD.MOV.U32 R39, RZ, RZ, R223 ;  /* 0x000000ffff277224 */ /* 0x000fe400078e00df */
[----:B------:R-:W-:-:S05]  /*5d300*/  IMAD.X R223, R251, 0x1, R12, P6 ;  /* 0x00000001fbdf7824 */ /* 0x000fca00030e060c */
[----:B------:R0:W-:Y:S02]  /*5d310*/  STL.64 [R1+0x1a8], R222 ;  /* 0x0001a8de01007387 */ /* 0x0001e40000100a00 */
[----:B0-----:R-:W-:-:S05]  /*5d320*/  IADD3 R222, P6, R41, R11, RZ ;  /* 0x0000000b29de7210 */ /* 0x001fca0007fde0ff */
[----:B------:R-:W-:-:S05]  /*5d330*/  IMAD.X R223, R251, 0x1, R9, P6 ;  /* 0x00000001fbdf7824 */ /* 0x000fca00030e0609 */
[----:B------:R0:W-:Y:S04]  /*5d340*/  STL.64 [R1+0x1a0], R222 ;  /* 0x0001a0de01007387 */ /* 0x0001e80000100a00 */
[----:B0-----:R-:W2:Y:S01]  /*5d350*/  LDL.LU.64 R222, [R1+0x24e8] ;  /* 0x0024e80001de7983 */ /* 0x001ea20000300a00 */
[----:B------:R-:W-:Y:S01]  /*5d360*/  IMAD.MOV.U32 R58, RZ, RZ, R40 ;  /* 0x000000ffff3a7224 */ /* 0x000fe200078e0028 */
[----:B------:R-:W-:Y:S01]  /*5d370*/  IADD3 R40, P6, R41, R10, RZ ;  /* 0x0000000a29287210 */ /* 0x000fe20007fde0ff */
[----:B------:R-:W-:-:S04]  /*5d380*/  IMAD.MOV.U32 R221, RZ, RZ, R28 ;  /* 0x000000ffffdd7224 */ /* 0x000fc800078e001c */
[----:B------:R-:W-:Y:S01]  /*5d390*/  IMAD.X R41, R251, 0x1, R8, P6 ;  /* 0x00000001fb297824 */ /* 0x000fe200030e0608 */
[----:B------:R-:W-:Y:S02]  /*5d3a0*/  SHF.R.S32.HI R251, RZ, 0x1f, R65 ;  /* 0x0000001ffffb7819 */ /* 0x000fe40000011441 */
[----:B------:R-:W-:Y:S02]  /*5d3b0*/  IADD3 R28, P6, R65, R15, RZ ;  /* 0x0000000f411c7210 */ /* 0x000fe40007fde0ff */
[----:B------:R0:W-:Y:S02]  /*5d3c0*/  STL.64 [R1+0x198], R40 ;  /* 0x0001982801007387 */ /* 0x0001e40000100a00 */
[----:B0-----:R-:W-:Y:S02]  /*5d3d0*/  IMAD.MOV.U32 R41, RZ, RZ, R29 ;  /* 0x000000ffff297224 */ /* 0x001fe400078e001d */
[----:B------:R-:W-:-:S05]  /*5d3e0*/  IMAD.X R29, R251, 0x1, R14, P6 ;  /* 0x00000001fb1d7824 */ /* 0x000fca00030e060e */
[----:B------:R2:W-:Y:S01]  /*5d3f0*/  STL.64 [R1+0x190], R28 ;  /* 0x0001901c01007387 */ /* 0x0005e20000100a00 */
[----:B------:R-:W-:Y:S02]  /*5d400*/  IMAD.MOV.U32 R63, RZ, RZ, R224 ;  /* 0x000000ffff3f7224 */ /* 0x000fe400078e00e0 */
[----:B------:R-:W-:Y:S02]  /*5d410*/  IMAD.MOV.U32 R40, RZ, RZ, R225 ;  /* 0x000000ffff287224 */ /* 0x000fe400078e00e1 */
[----:B--2---:R-:W-:Y:S01]  /*5d420*/  IMAD.MOV.U32 R28, RZ, RZ, R222 ;  /* 0x000000ffff1c7224 */ /* 0x004fe200078e00de */
[----:B------:R-:W-:Y:S01]  /*5d430*/  IADD3 R222, P6, R65, R13, RZ ;  /* 0x0000000d41de7210 */ /* 0x000fe20007fde0ff */
[----:B------:R-:W-:-:S04]  /*5d440*/  IMAD.MOV.U32 R29, RZ, RZ, R223 ;  /* 0x000000ffff1d7224 */ /* 0x000fc800078e00df */
[----:B------:R-:W-:Y:S01]  /*5d450*/  IMAD.X R223, R251, 0x1, R12, P6 ;  /* 0x00000001fbdf7824 */ /* 0x000fe200030e060c */
[----:B------:R-:W-:-:S05]  /*5d460*/  IADD3 R224, P6, R65, R11, RZ ;  /* 0x0000000b41e07210 */ /* 0x000fca0007fde0ff */
[----:B------:R-:W-:Y:S01]  /*5d470*/  IMAD.X R225, R251, 0x1, R9, P6 ;  /* 0x00000001fbe17824 */ /* 0x000fe200030e0609 */
[----:B------:R0:W-:Y:S04]  /*5d480*/  STL.64 [R1+0x188], R222 ;  /* 0x000188de01007387 */ /* 0x0001e80000100a00 */
[----:B0-----:R-:W2:Y:S04]  /*5d490*/  LDL.LU.64 R222, [R1+0x24e0] ;  /* 0x0024e00001de7983 */ /* 0x001ea80000300a00 */
[----:B------:R0:W-:Y:S04]  /*5d4a0*/  STL.64 [R1+0x180], R224 ;  /* 0x000180e001007387 */ /* 0x0001e80000100a00 */
[----:B0-----:R-:W3:Y:S01]  /*5d4b0*/  LDL.LU.64 R224, [R1+0x24d8] ;  /* 0x0024d80001e07983 */ /* 0x001ee20000300a00 */
[----:B------:R-:W-:-:S05]  /*5d4c0*/  IADD3 R64, P6, R65, R10, RZ ;  /* 0x0000000a41407210 */ /* 0x000fca0007fde0ff */
        /* <DEDUP_REMOVED lines=80> */
[----:B------:R-:W-:-:S04]  /*5d9d0*/  PRMT R251, R252, 0x7773, RZ ;  /* 0x00007773fcfb7816 */ /* 0x000fc800000000ff */
[----:B------:R-:W-:Y:S04]  /*5d9e0*/  STL.64 [R1+0x50], R58 ;  /* 0x0000503a01007387 */ /* 0x000fe80000100a00 */
[----:B------:R-:W4:Y:S01]  /*5d9f0*/  LDL.LU R41, [R1+0x5c] ;  /* 0x00005c0001297983 */ /* 0x000f220000300800 */
[----:B------:R-:W-:Y:S02]  /*5da00*/  IMAD.MOV.U32 R62, RZ, RZ, R56 ;  /* 0x000000ffff3e7224 */ /* 0x000fe400078e0038 */
[----:B------:R-:W-:Y:S02]  /*5da10*/  IMAD.MOV.U32 R63, RZ, RZ, R57 ;  /* 0x000000ffff3f7224 */ /* 0x000fe400078e0039 */
[----:B------:R-:W4:Y:S04]  /*5da20*/  LDL.LU.64 R56, [R1+0x2060] ;  /* 0x0020600001387983 */ /* 0x000f280000300a00 */
[----:B------:R0:W-:Y:S01]  /*5da30*/  @P2 STG.E.U8 desc[UR44][R42.64], R251 ;  /* 0x000000fb2a002986 */ /* 0x0001e2000c10112c */
[----:B------:R-:W-:-:S02]  /*5da40*/  IMAD.MOV.U32 R220, RZ, RZ, R60 ;  /* 0x000000ffffdc7224 */ /* 0x000fc400078e003c */
[----:B------:R-:W-:Y:S01]  /*5da50*/  IMAD.MOV.U32 R221, RZ, RZ, R61 ;  /* 0x000000ffffdd7224 */ /* 0x000fe200078e003d */
[C---:B0-----:R-:W-:Y:S01]  /*5da60*/  PRMT R251, R65.reuse, 0x7770, RZ ;  /* 0x0000777041fb7816 */ /* 0x041fe200000000ff */
[----:B------:R-:W4:Y:S04]  /*5da70*/  LDL.LU.64 R42, [R1+0x2058] ;  /* 0x00205800012a7983 */ /* 0x000f280000300a00 */
[----:B------:R0:W-:Y:S01]  /*5da80*/  @P5 STG.E.U8 desc[UR44][R230.64], R251 ;  /* 0x000000fbe6005986 */ /* 0x0001e2000c10112c */
[----:B------:R-:W-:Y:S02]  /*5da90*/  IMAD.MOV.U32 R60, RZ, RZ, R38 ;  /* 0x000000ffff3c7224 */ /* 0x000fe400078e0026 */
[----:B------:R-:W-:Y:S01]  /*5daa0*/  IMAD.MOV.U32 R61, RZ, RZ, R39 ;  /* 0x000000ffff3d7224 */ /* 0x000fe200078e0027 */
[----:B------:R-:W4:Y:S04]  /*5dab0*/  LDL.LU R252, [R1+0x4c] ;  /* 0x00004c0001fc7983 */ /* 0x000f280000300800 */
[----:B------:R-:W4:Y:S01]  /*5dac0*/  LDL.LU.64 R38, [R1+0x2050] ;  /* 0x0020500001267983 */ /* 0x000f220000300a00 */
[----:B0-----:R-:W-:Y:S01]  /*5dad0*/  PRMT R251, R65, 0x7771, RZ ;  /* 0x0000777141fb7816 */ /* 0x001fe200000000ff */
[----:B------:R-:W-:-:S04]  /*5dae0*/  IMAD.MOV.U32 R58, RZ, RZ, R36 ;  /* 0x000000ffff3a7224 */ /* 0x000fc800078e0024 */
[----:B------:R0:W-:Y:S01]  /*5daf0*/  @P1 STG.E.U8 desc[UR44][R30.64], R251 ;  /* 0x000000fb1e001986 */ /* 0x0001e2000c10112c */
[----:B---3--:R-:W-:Y:S01]  /*5db00*/  LOP3.LUT P1, RZ, R224, 0x8000000, RZ, 0xc0, !PT ;  /* 0x08000000e0ff7812 */ /* 0x008fe2000782c0ff */
[----:B------:R-:W-:Y:S02]  /*5db10*/  IMAD.MOV.U32 R59, RZ, RZ, R37 ;  /* 0x000000ffff3b7224 */ /* 0x000fe400078e0025 */
[----:B------:R-:W3:Y:S04]  /*5db20*/  LDL.LU.64 R36, [R1+0x2048] ;  /* 0x0020480001247983 */ /* 0x000ee80000300a00 */
[----:B------:R-:W3:Y:S01]  /*5db30*/  LDL.LU.64 R230, [R1+0x2040] ;  /* 0x0020400001e67983 */ /* 0x000ee20000300a00 */
[----:B0-----:R-:W-:-:S03]  /*5db40*/  PRMT R251, R65, 0x7772, RZ ;  /* 0x0000777241fb7816 */ /* 0x001fc600000000ff */
[----:B------:R-:W3:Y:S04]  /*5db50*/  LDL.LU.64 R30, [R1+0x2038] ;  /* 0x00203800011e7983 */ /* 0x000ee80000300a00 */
[----:B------:R0:W-:Y:S01]  /*5db60*/  @P1 STG.E.U8 desc[UR44][R28.64], R251 ;  /* 0x000000fb1c001986 */ /* 0x0001e2000c10112c */
[----:B------:R-:W-:-:S03]  /*5db70*/  LOP3.LUT P1, RZ, R224, 0x4000000, RZ, 0xc0, !PT ;  /* 0x04000000e0ff7812 */ /* 0x000fc6000782c0ff */
[----:B0-----:R-:W3:Y:S01]  /*5db80*/  LDL.LU.64 R28, [R1+0x2030] ;  /* 0x00203000011c7983 */ /* 0x001ee20000300a00 */
[----:B------:R-:W-:-:S09]  /*5db90*/  PRMT R251, R65, 0x7773, RZ ;  /* 0x0000777341fb7816 */ /* 0x000fd200000000ff */
[----:B------:R0:W-:Y:S04]  /*5dba0*/  @P1 STG.E.U8 desc[UR44][R228.64], R251 ;  /* 0x000000fbe4001986 */ /* 0x0001e8000c10112c */
[----:B0-----:R-:W3:Y:S01]  /*5dbb0*/  LDL.LU.64 R228, [R1+0x2028] ;  /* 0x0020280001e47983 */ /* 0x001ee20000300a00 */
[----:B------:R-:W-:Y:S02]  /*5dbc0*/  LOP3.LUT P1, RZ, R224, 0x2000000, RZ, 0xc0, !PT ;  /* 0x02000000e0ff7812 */ /* 0x000fe4000782c0ff */
[----:B------:R-:W-:-:S11]  /*5dbd0*/  PRMT R251, R40, 0x7770, RZ ;  /* 0x0000777028fb7816 */ /* 0x000fd600000000ff */
[----:B------:R0:W-:Y:S01]  /*5dbe0*/  @P1 STG.E.U8 desc[UR44][R220.64], R251 ;  /* 0x000000fbdc001986 */ /* 0x0001e2000c10112c */
[----:B------:R-:W-:Y:S02]  /*5dbf0*/  LOP3.LUT P1, RZ, R224, 0x1000000, RZ, 0xc0, !PT ;  /* 0x01000000e0ff7812 */ /* 0x000fe4000782c0ff */
[----:B0-----:R-:W-:-:S11]  /*5dc00*/  PRMT R251, R40, 0x7771, RZ ;  /* 0x0000777128fb7816 */ /* 0x001fd600000000ff */
        /* <DEDUP_REMOVED lines=8> */
[C---:B--2---:R-:W-:Y:S02]  /*5dc90*/  LOP3.LUT P6, RZ, R223.reuse, 0x400000, RZ, 0xc0, !PT ;  /* 0x00400000dfff7812 */ /* 0x044fe400078cc0ff */
[C---:B------:R-:W-:Y:S02]  /*5dca0*/  LOP3.LUT P2, RZ, R223.reuse, 0x8000000, RZ, 0xc0, !PT ;  /* 0x08000000dfff7812 */ /* 0x040fe4000784c0ff */
[----:B------:R-:W-:Y:S02]  /*5dcb0*/  LOP3.LUT P5, RZ, R223, 0x10000000, RZ, 0xc0, !PT ;  /* 0x10000000dfff7812 */ /* 0x000fe400078ac0ff */
[----:B----4-:R-:W-:-:S05]  /*5dcc0*/  PRMT R251, R41, 0x7770, RZ ;  /* 0x0000777029fb7816 */ /* 0x010fca00000000ff */
[----:B------:R0:W-:Y:S01]  /*5dcd0*/  @P1 STG.E.U8 desc[UR44][R56.64], R251 ;  /* 0x000000fb38001986 */ /* 0x0001e2000c10112c */
[----:B------:R-:W-:Y:S02]  /*5dce0*/  LOP3.LUT P1, RZ, R224, 0x100000, RZ, 0xc0, !PT ;  /* 0x00100000e0ff7812 */ /* 0x000fe4000782c0ff */
[----:B0-----:R-:W-:-:S05]  /*5dcf0*/  PRMT R251, R41, 0x7771, RZ ;  /* 0x0000777129fb7816 */ /* 0x001fca00000000ff */
[----:B------:R0:W-:Y:S02]  /*5dd00*/  @P6 STG.E.U8 desc[UR44][R42.64], R251 ;  /* 0x000000fb2a006986 */ /* 0x0001e4000c10112c */
[----:B0-----:R-:W-:-:S05]  /*5dd10*/  PRMT R251, R41, 0x7772, RZ ;  /* 0x0000777229fb7816 */ /* 0x001fca00000000ff */
[----:B------:R0:W-:Y:S02]  /*5dd20*/  @P1 STG.E.U8 desc[UR44][R38.64], R251 ;  /* 0x000000fb26001986 */ /* 0x0001e4000c10112c */
[----:B0-----:R-:W-:-:S05]  /*5dd30*/  PRMT R251, R41, 0x7773, RZ ;  /* 0x0000777329fb7816 */ /* 0x001fca00000000ff */
[----:B---3--:R0:W-:Y:S02]  /*5dd40*/  @P4 STG.E.U8 desc[UR44][R36.64], R251 ;  /* 0x000000fb24004986 */ /* 0x0081e4000c10112c */
[----:B0-----:R-:W-:-:S05]  /*5dd50*/  PRMT R251, R252, 0x7770, RZ ;  /* 0x00007770fcfb7816 */ /* 0x001fca00000000ff */
[----:B------:R0:W-:Y:S02]  /*5dd60*/  @P3 STG.E.U8 desc[UR44][R230.64], R251 ;  /* 0x000000fbe6003986 */ /* 0x0001e4000c10112c */
[----:B0-----:R-:W-:-:S05]  /*5dd70*/  PRMT R251, R252, 0x7771, RZ ;  /* 0x00007771fcfb7816 */ /* 0x001fca00000000ff */
[----:B------:R0:W-:Y:S02]  /*5dd80*/  @P0 STG.E.U8 desc[UR44][R30.64], R251 ;  /* 0x000000fb1e000986 */ /* 0x0001e4000c10112c */
[----:B0-----:R-:W-:-:S05]  /*5dd90*/  PRMT R251, R252, 0x7772, RZ ;  /* 0x00007772fcfb7816 */ /* 0x001fca00000000ff */
[----:B------:R0:W-:Y:S02]  /*5dda0*/  @P2 STG.E.U8 desc[UR44][R28.64], R251 ;  /* 0x000000fb1c002986 */ /* 0x0001e4000c10112c */
[----:B0-----:R-:W-:-:S05]  /*5ddb0*/  PRMT R251, R252, 0x7773, RZ ;  /* 0x00007773fcfb7816 */ /* 0x001fca00000000ff */
[----:B------:R0:W-:Y:S04]  /*5ddc0*/  @P5 STG.E.U8 desc[UR44][R228.64], R251 ;  /* 0x000000fbe4005986 */ /* 0x0001e8000c10112c */
[----:B0-----:R-:W2:Y:S04]  /*5ddd0*/  LDL.LU.64 R228, [R1+0x2020] ;  /* 0x0020200001e47983 */ /* 0x001ea80000300a00 */
[----:B------:R-:W3:Y:S04]  /*5dde0*/  LDL.LU.64 R36, [R1+0x2018] ;  /* 0x0020180001247983 */ /* 0x000ee80000300a00 */
[----:B------:R-:W4:Y:S04]  /*5ddf0*/  LDL.LU.64 R40, [R1+0x2010] ;  /* 0x0020100001287983 */ /* 0x000f280000300a00 */
[----:B------:R-:W2:Y:S04]  /*5de00*/  LDL.LU R252, [R1+0x30] ;  /* 0x0000300001fc7983 */ /* 0x000ea80000300800 */
[----:B------:R-:W4:Y:S04]  /*5de10*/  LDL.LU.64 R230, [R1+0x2008] ;  /* 0x0020080001e67983 */ /* 0x000f280000300a00 */
[----:B------:R-:W4:Y:S04]  /*5de20*/  LDL.LU.64 R30, [R1+0x2000] ;  /* 0x00200000011e7983 */ /* 0x000f280000300a00 */
[----:B------:R-:W4:Y:S04]  /*5de30*/  LDL.LU.64 R28, [R1+0x1ff8] ;  /* 0x001ff800011c7983 */ /* 0x000f280000300a00 */
[----:B------:R-:W4:Y:S01]  /*5de40*/  LDL.LU R65, [R1+0x20] ;  /* 0x0000200001417983 */ /* 0x000f220000300800 */
[----:B------:R-:W-:-:S02]  /*5de50*/  LOP3.LUT P3, RZ, R223, 0x20000000, RZ, 0xc0, !PT ;  /* 0x20000000dfff7812 */ /* 0x000fc4000786c0ff */
        /* <DEDUP_REMOVED lines=11> */
[----:B------:R-:W-:-:S11]  /*5df10*/  LOP3.LUT R224, R224, 0xffff7fff, RZ, 0xc0, !PT ;  /* 0xffff7fffe0e07812 */ /* 0x000fd600078ec0ff */
[----:B------:R-:W-:Y:S02]  /*5df20*/  @P6 LOP3.LUT R224, R224, 0x8000, RZ, 0xfc, !PT ;  /* 0x00008000e0e06812 */ /* 0x000fe400078efcff */
[----:B------:R-:W-:Y:S02]  /*5df30*/  LOP3.LUT P6, RZ, R225, 0x20, RZ, 0xc0, !PT ;  /* 0x00000020e1ff7812 */ /* 0x000fe400078cc0ff */
[----:B------:R-:W-:Y:S02]  /*5df40*/  LOP3.LUT R224, R224, 0xfffeffff, RZ, 0xc0, !PT ;  /* 0xfffeffffe0e07812 */ /* 0x000fe400078ec0ff */
[----:B--2---:R-:W-:-:S05]  /*5df50*/  PRMT R251, R252, 0x7770, RZ ;  /* 0x00007770fcfb7816 */ /* 0x004fca00000000ff */
[----:B------:R0:W-:Y:S04]  /*5df60*/  @P3 STG.E.U8 desc[UR44][R228.64], R251 ;  /* 0x000000fbe4003986 */ /* 0x0001e8000c10112c */
[----:B0-----:R-:W2:Y:S01]  /*5df70*/  LDL.LU.64 R228, [R1+0x1ff0] ;  /* 0x001ff00001e47983 */ /* 0x001ea20000300a00 */
[----:B------:R-:W-:-:S03]  /*5df80*/  PRMT R251, R252, 0x7771, RZ ;  /* 0x00007771fcfb7816 */ /* 0x000fc600000000ff */
[----:B------:R-:W2:Y:S04]  /*5df90*/  LDL.LU.64 R220, [R1+0x1fe8] ;  /* 0x001fe80001dc7983 */ /* 0x000ea80000300a00 */
[----:B---3--:R0:W-:Y:S04]  /*5dfa0*/  @P0 STG.E.U8 desc[UR44][R36.64], R251 ;  /* 0x000000fb24000986 */ /* 0x0081e8000c10112c */
[----:B------:R-:W3:Y:S04]  /*5dfb0*/  LDL.LU.64 R62, [R1+0x1fe0] ;  /* 0x001fe000013e7983 */ /* 0x000ee80000300a00 */
[----:B0-----:R-:W3:Y:S01]  /*5dfc0*/  LDL.LU R36, [R1+0x34] ;  /* 0x0000340001247983 */ /* 0x001ee20000300800 */
[----:B------:R-:W-:-:S02]  /*5dfd0*/  @P6 LOP3.LUT R224, R224, 0x10000, RZ, 0xfc, !PT ;  /* 0x00010000e0e06812 */ /* 0x000fc400078efcff */
[----:B------:R-:W-:Y:S01]  /*5dfe0*/  LOP3.LUT P6, RZ, R225, 0x10, RZ, 0xc0, !PT ;  /* 0x00000010e1ff7812 */ /* 0x000fe200078cc0ff */
[----:B------:R-:W3:Y:S01]  /*5dff0*/  LDL.LU.64 R58, [R1+0x1fd8] ;  /* 0x001fd800013a7983 */ /* 0x000ee20000300a00 */
[----:B------:R-:W-:-:S03]  /*5e000*/  LOP3.LUT R224, R224, 0xfffdffff, RZ, 0xc0, !PT ;  /* 0xfffdffffe0e07812 */ /* 0x000fc600078ec0ff */
[----:B------:R-:W3:Y:S01]  /*5e010*/  LDL.LU.64 R60, [R1+0x1fd0] ;  /* 0x001fd000013c7983 */ /* 0x000ee20000300a00 */
[----:B------:R-:W-:-:S03]  /*5e020*/  LOP3.LUT P2, RZ, R223, 0x80000000, RZ, 0xc0, !PT ;  /* 0x80000000dfff7812 */ /* 0x000fc6000784c0ff */
[----:B------:R-:W3:Y:S04]  /*5e030*/  LDL.LU.64 R56, [R1+0x1fc8] ;  /* 0x001fc80001387983 */ /* 0x000ee80000300a00 */
[----:B------:R-:W-:Y:S01]  /*5e040*/  @P6 LOP3.LUT R224, R224, 0x20000, RZ, 0xfc, !PT ;  /* 0x00020000e0e06812 */ /* 0x000fe200078efcff */
[----:B------:R-:W3:Y:S01]  /*5e050*/  LDL.LU R37, [R1+0x24] ;  /* 0x0000240001257983 */ /* 0x000ee20000300800 */
[C---:B------:R-:W-:Y:S02]  /*5e060*/  LOP3.LUT P6, RZ, R225.reuse, 0x8, RZ, 0xc0, !PT ;  /* 0x00000008e1ff7812 */ /* 0x040fe400078cc0ff */
[----:B------:R-:W-:Y:S01]  /*5e070*/  LOP3.LUT R224, R224, 0xfffbffff, RZ, 0xc0, !PT ;  /* 0xfffbffffe0e07812 */ /* 0x000fe200078ec0ff */
[----:B------:R-:W3:Y:S01]  /*5e080*/  LDL.LU.64 R42, [R1+0x1fc0] ;  /* 0x001fc000012a7983 */ /* 0x000ee20000300a00 */
[----:B------:R-:W-:-:S02]  /*5e090*/  LOP3.LUT P5, RZ, R225, 0x1, RZ, 0xc0, !PT ;  /* 0x00000001e1ff7812 */ /* 0x000fc400078ac0ff */
[----:B------:R-:W-:Y:S01]  /*5e0a0*/  PRMT R251, R252, 0x7772, RZ ;  /* 0x00007772fcfb7816 */ /* 0x000fe200000000ff */
[----:B------:R-:W3:Y:S06]  /*5e0b0*/  LDL.LU.64 R38, [R1+0x1fb8] ;  /* 0x001fb80001267983 */ /* 0x000eec0000300a00 */
[----:B------:R-:W-:Y:S02]  /*5e0c0*/  @P6 LOP3.LUT R224, R224, 0x40000, RZ, 0xfc, !PT ;  /* 0x00040000e0e06812 */ /* 0x000fe400078efcff */
[----:B------:R-:W-:Y:S02]  /*5e0d0*/  LOP3.LUT P6, RZ, R225, 0x4, RZ, 0xc0, !PT ;  /* 0x00000004e1ff7812 */ /* 0x000fe400078cc0ff */
[----:B------:R-:W-:Y:S01]  /*5e0e0*/  LOP3.LUT R224, R224, 0xfff7ffff, RZ, 0xc0, !PT ;  /* 0xfff7ffffe0e07812 */ /* 0x000fe200078ec0ff */
[----:B----4-:R0:W-:Y:S10]  /*5e0f0*/  @P2 STG.E.U8 desc[UR44][R40.64], R251 ;  /* 0x000000fb28002986 */ /* 0x0101f4000c10112c */
[----:B------:R-:W-:-:S02]  /*5e100*/  @P6 LOP3.LUT R224, R224, 0x80000, RZ, 0xfc, !PT ;  /* 0x00080000e0e06812 */ /* 0x000fc400078efcff */
[----:B------:R-:W-:Y:S01]  /*5e110*/  LOP3.LUT P6, RZ, R225, 0x2, RZ, 0xc0, !PT ;  /* 0x00000002e1ff7812 */ /* 0x000fe200078cc0ff */
[----:B0-----:R-:W4:Y:S01]  /*5e120*/  LDL.LU.64 R40, [R1+0x1fb0] ;  /* 0x001fb00001287983 */ /* 0x001f220000300a00 */
[----:B------:R-:W-:-:S05]  /*5e130*/  PRMT R251, R252, 0x7773, RZ ;  /* 0x00007773fcfb7816 */ /* 0x000fca00000000ff */
[----:B------:R0:W-:Y:S02]  /*5e140*/  @P5 STG.E.U8 desc[UR44][R230.64], R251 ;  /* 0x000000fbe6005986 */ /* 0x0001e4000c10112c */
[----:B0-----:R-:W-:Y:S02]  /*5e150*/  PRMT R251, R65, 0x7770, RZ ;  /* 0x0000777041fb7816 */ /* 0x001fe400000000ff */
[----:B------:R-:W4:Y:S04]  /*5e160*/  LDL.LU.64 R230, [R1+0x1fa8] ;  /* 0x001fa80001e67983 */ /* 0x000f280000300a00 */
[----:B------:R0:W-:Y:S01]  /*5e170*/  @P6 STG.E.U8 desc[UR44][R30.64], R251 ;  /* 0x000000fb1e006986 */ /* 0x0001e2000c10112c */
[----:B------:R-:W-:-:S03]  /*5e180*/  LOP3.LUT P6, RZ, R224, 0x80000, RZ, 0xc0, !PT ;  /* 0x00080000e0ff7812 */ /* 0x000fc600078cc0ff */
[----:B------:R-:W4:Y:S01]  /*5e190*/  LDL.LU R252, [R1+0x38] ;  /* 0x0000380001fc7983 */ /* 0x000f220000300800 */
[----:B0-----:R-:W-:-:S03]  /*5e1a0*/  PRMT R251, R65, 0x7771, RZ ;  /* 0x0000777141fb7816 */ /* 0x001fc600000000ff */
[----:B------:R-:W4:Y:S06]  /*5e1b0*/  LDL.LU.64 R30, [R1+0x1fa0] ;  /* 0x001fa000011e7983 */ /* 0x000f2c0000300a00 */
[----:B------:R0:W-:Y:S01]  /*5e1c0*/  @P6 STG.E.U8 desc[UR44][R28.64], R251 ;  /* 0x000000fb1c006986 */ /* 0x0001e2000c10112c */
[----:B------:R-:W-:-:S03]  /*5e1d0*/  LOP3.LUT P6, RZ, R224, 0x40000, RZ, 0xc0, !PT ;  /* 0x00040000e0ff7812 */ /* 0x000fc600078cc0ff */
[----:B0-----:R-:W4:Y:S01]  /*5e1e0*/  LDL.LU.64 R28, [R1+0x1f98] ;  /* 0x001f9800011c7983 */ /* 0x001f220000300a00 */
[----:B------:R-:W-:-:S09]  /*5e1f0*/  PRMT R251, R65, 0x7772, RZ ;  /* 0x0000777241fb7816 */ /* 0x000fd200000000ff */
[----:B--2---:R0:W-:Y:S04]  /*5e200*/  @P6 STG.E.U8 desc[UR44][R228.64], R251 ;  /* 0x000000fbe4006986 */ /* 0x0041e8000c10112c */
[----:B0-----:R-:W2:Y:S01]  /*5e210*/  LDL.LU.64 R228, [R1+0x1f90] ;  /* 0x001f900001e47983 */ /* 0x001ea20000300a00 */
[----:B------:R-:W-:Y:S02]  /*5e220*/  LOP3.LUT P6, RZ, R224, 0x20000, RZ, 0xc0, !PT ;  /* 0x00020000e0ff7812 */ /* 0x000fe400078cc0ff */
[----:B------:R-:W-:-:S11]  /*5e230*/  PRMT R251, R65, 0x7773, RZ ;  /* 0x0000777341fb7816 */ /* 0x000fd600000000ff */
[----:B------:R3:W-:Y:S01]  /*5e240*/  @P6 STG.E.U8 desc[UR44][R220.64], R251 ;  /* 0x000000fbdc006986 */ /* 0x0007e2000c10112c */
[----:B------:R-:W-:Y:S02]  /*5e250*/  LOP3.LUT P6, RZ, R224, 0x10000, RZ, 0xc0, !PT ;  /* 0x00010000e0ff7812 */ /* 0x000fe400078cc0ff */
[----:B---3--:R-:W-:-:S11]  /*5e260*/  PRMT R251, R36, 0x7770, RZ ;  /* 0x0000777024fb7816 */ /* 0x008fd600000000ff */
        /* <DEDUP_REMOVED lines=11> */
[C---:B------:R-:W-:Y:S02]  /*5e320*/  LOP3.LUT P1, RZ, R225.reuse, 0x400, RZ, 0xc0, !PT ;  /* 0x00000400e1ff7812 */ /* 0x040fe4000782c0ff */
[----:B------:R-:W-:Y:S02]  /*5e330*/  LOP3.LUT P4, RZ, R225, 0x800, RZ, 0xc0, !PT ;  /* 0x00000800e1ff7812 */ /* 0x000fe4000788c0ff */
[----:B0-----:R-:W-:-:S07]  /*5e340*/  PRMT R251, R37, 0x7770, RZ ;  /* 0x0000777025fb7816 */ /* 0x001fce00000000ff */
[----:B------:R0:W-:Y:S01]  /*5e350*/  @P6 STG.E.U8 desc[UR44][R42.64], R251 ;  /* 0x000000fb2a006986 */ /* 0x0001e2000c10112c */
[----:B------:R-:W-:Y:S02]  /*5e360*/  LOP3.LUT P3, RZ, R225, 0x1000, RZ, 0xc0, !PT ;  /* 0x00001000e1ff7812 */ /* 0x000fe4000786c0ff */
[----:B0-----:R-:W-:-:S05]  /*5e370*/  PRMT R251, R37, 0x7771, RZ ;  /* 0x0000777125fb7816 */ /* 0x001fca00000000ff */
[----:B------:R0:W-:Y:S01]  /*5e380*/  @P1 STG.E.U8 desc[UR44][R38.64], R251 ;  /* 0x000000fb26001986 */ /* 0x0001e2000c10112c */
[----:B------:R-:W-:Y:S02]  /*5e390*/  LOP3.LUT P0, RZ, R225, 0x2000, RZ, 0xc0, !PT ;  /* 0x00002000e1ff7812 */ /* 0x000fe4000780c0ff */
[----:B0-----:R-:W-:-:S05]  /*5e3a0*/  PRMT R251, R37, 0x7772, RZ ;  /* 0x0000777225fb7816 */ /* 0x001fca00000000ff */
[----:B----4-:R0:W-:Y:S01]  /*5e3b0*/  @P4 STG.E.U8 desc[UR44][R40.64], R251 ;  /* 0x000000fb28004986 */ /* 0x0101e2000c10112c */
[----:B------:R-:W-:Y:S02]  /*5e3c0*/  LOP3.LUT P2, RZ, R225, 0x4000, RZ, 0xc0, !PT ;  /* 0x00004000e1ff7812 */ /* 0x000fe4000784c0ff */
[----:B0-----:R-:W-:Y:S01]  /*5e3d0*/  PRMT R251, R37, 0x7773, RZ ;  /* 0x0000777325fb7816 */ /* 0x001fe200000000ff */
[----:B------:R-:W3:Y:S04]  /*5e3e0*/  LDL.LU.64 R40, [R1+0x1f80] ;  /* 0x001f800001287983 */ /* 0x000ee80000300a00 */
[----:B------:R0:W-:Y:S01]  /*5e3f0*/  @P3 STG.E.U8 desc[UR44][R230.64], R251 ;  /* 0x000000fbe6003986 */ /* 0x0001e2000c10112c */
[----:B------:R-:W-:-:S03]  /*5e400*/  LOP3.LUT P5, RZ, R225, 0x8000, RZ, 0xc0, !PT ;  /* 0x00008000e1ff7812 */ /* 0x000fc600078ac0ff */
[----:B------:R-:W4:Y:S01]  /*5e410*/  LDL.LU.64 R36, [R1+0x1f78] ;  /* 0x001f780001247983 */ /* 0x000f220000300a00 */
[----:B0-----:R-:W-:-:S03]  /*5e420*/  PRMT R251, R252, 0x7770, RZ ;  /* 0x00007770fcfb7816 */ /* 0x001fc600000000ff */
[----:B------:R-:W4:Y:S04]  /*5e430*/  LDL.LU.64 R230, [R1+0x1f70] ;  /* 0x001f700001e67983 */ /* 0x000f280000300a00 */
[----:B------:R0:W-:Y:S02]  /*5e440*/  @P0 STG.E.U8 desc[UR44][R30.64], R251 ;  /* 0x000000fb1e000986 */ /* 0x0001e4000c10112c */
[----:B0-----:R-:W-:-:S05]  /*5e450*/  PRMT R251, R252, 0x7771, RZ ;  /* 0x00007771fcfb7816 */ /* 0x001fca00000000ff */
[----:B------:R0:W-:Y:S02]  /*5e460*/  @P2 STG.E.U8 desc[UR44][R28.64], R251 ;  /* 0x000000fb1c002986 */ /* 0x0001e4000c10112c */
[----:B0-----:R-:W-:Y:S02]  /*5e470*/  PRMT R251, R252, 0x7772, RZ ;  /* 0x00007772fcfb7816 */ /* 0x001fe400000000ff */
[----:B------:R-:W-:-:S03]  /*5e480*/  LOP3.LUT P3, RZ, R225, 0x10000, RZ, 0xc0, !PT ;  /* 0x00010000e1ff7812 */ /* 0x000fc6000786c0ff */
[----:B--2---:R0:W-:Y:S04]  /*5e490*/  @P5 STG.E.U8 desc[UR44][R228.64], R251 ;  /* 0x000000fbe4005986 */ /* 0x0041e8000c10112c */
[----:B0-----:R-:W2:Y:S04]  /*5e4a0*/  LDL.LU R229, [R1+0x28] ;  /* 0x0000280001e57983 */ /* 0x001ea80000300800 */
[----:B------:R-:W4:Y:S01]  /*5e4b0*/  LDL.LU.64 R30, [R1+0x1f68] ;  /* 0x001f6800011e7983 */ /* 0x000f220000300a00 */
[----:B------:R-:W-:-:S03]  /*5e4c0*/  PRMT R251, R252, 0x7773, RZ ;  /* 0x00007773fcfb7816 */ /* 0x000fc600000000ff */
[----:B------:R-:W4:Y:S04]  /*5e4d0*/  LDL.LU R63, [R1+0x3c] ;  /* 0x00003c00013f7983 */ /* 0x000f280000300800 */
[----:B------:R0:W-:Y:S04]  /*5e4e0*/  @P3 STG.E.U8 desc[UR44][R226.64], R251 ;  /* 0x000000fbe2003986 */ /* 0x0001e8000c10112c */
[----:B0-----:R-:W4:Y:S04]  /*5e4f0*/  LDL.LU.64 R226, [R1+0x24d0] ;  /* 0x0024d00001e27983 */ /* 0x001f280000300a00 */
[----:B------:R-:W4:Y:S01]  /*5e500*/  LDL.LU.64 R28, [R1+0x1f60] ;  /* 0x001f6000011c7983 */ /* 0x000f220000300a00 */
[----:B------:R-:W-:-:S02]  /*5e510*/  LOP3.LUT P6, RZ, R225, 0x10000000, RZ, 0xc0, !PT ;  /* 0x10000000e1ff7812 */ /* 0x000fc400078cc0ff */
[----:B------:R-:W-:Y:S01]  /*5e520*/  LOP3.LUT R224, R224, 0xffffffef, RZ, 0xc0, !PT ;  /* 0xffffffefe0e07812 */ /* 0x000fe200078ec0ff */
[----:B------:R-:W4:Y:S04]  /*5e530*/  LDL.LU.64 R64, [R1+0x1f58] ;  /* 0x001f580001407983 */ /* 0x000f280000300a00 */
[----:B------:R-:W4:Y:S04]  /*5e540*/  LDL.LU.64 R220, [R1+0x1f50] ;  /* 0x001f500001dc7983 */ /* 0x000f280000300a00 */
[----:B------:R-:W4:Y:S02]  /*5e550*/  LDL.LU.64 R58, [R1+0x1f48] ;  /* 0x001f4800013a7983 */ /* 0x000f240000300a00 */
[----:B------:R-:W-:-:S02]  /*5e560*/  @P6 LOP3.LUT R224, R224, 0x10, RZ, 0xfc, !PT ;  /* 0x00000010e0e06812 */ /* 0x000fc400078efcff */
[----:B------:R-:W-:Y:S01]  /*5e570*/  LOP3.LUT P6, RZ, R225, 0x8000000, RZ, 0xc0, !PT ;  /* 0x08000000e1ff7812 */ /* 0x000fe200078cc0ff */
[----:B------:R-:W4:Y:S01]  /*5e580*/  LDL.LU R228, [R1+0x2c] ;  /* 0x00002c0001e47983 */ /* 0x000f220000300800 */
[----:B------:R-:W-:-:S03]  /*5e590*/  LOP3.LUT R224, R224, 0xffffffdf, RZ, 0xc0, !PT ;  /* 0xffffffdfe0e07812 */ /* 0x000fc600078ec0ff */
[----:B------:R-:W4:Y:S04]  /*5e5a0*/  LDL.LU.64 R60, [R1+0x1f40] ;  /* 0x001f4000013c7983 */ /* 0x000f280000300a00 */
[----:B------:R-:W4:Y:S04]  /*5e5b0*/  LDL.LU.64 R56, [R1+0x1f38] ;  /* 0x001f380001387983 */ /* 0x000f280000300a00 */
[----:B------:R-:W-:Y:S01]  /*5e5c0*/  @P6 LOP3.LUT R224, R224, 0x20, RZ, 0xfc, !PT ;  /* 0x00000020e0e06812 */ /* 0x000fe200078efcff */
[----:B------:R-:W4:Y:S01]  /*5e5d0*/  LDL.LU.64 R42, [R1+0x1f30] ;  /* 0x001f3000012a7983 */ /* 0x000f220000300a00 */
[----:B------:R-:W-:-:S02]  /*5e5e0*/  LOP3.LUT P6, RZ, R225, 0x4000000, RZ, 0xc0, !PT ;  /* 0x04000000e1ff7812 */ /* 0x000fc400078cc0ff */
[----:B------:R-:W-:Y:S01]  /*5e5f0*/  LOP3.LUT R224, R224, 0xffffffbf, RZ, 0xc0, !PT ;  /* 0xffffffbfe0e07812 */ /* 0x000fe200078ec0ff */
[----:B------:R-:W4:Y:S01]  /*5e600*/  LDL.LU.64 R38, [R1+0x1f28] ;  /* 0x001f280001267983 */ /* 0x000f220000300a00 */
[C---:B------:R-:W-:Y:S02]  /*5e610*/  LOP3.LUT P0, RZ, R225.reuse, 0x20000, RZ, 0xc0, !PT ;  /* 0x00020000e1ff7812 */ /* 0x040fe4000780c0ff */
[----:B------:R-:W-:Y:S01]  /*5e620*/  LOP3.LUT P2, RZ, R225, 0x40000, RZ, 0xc0, !PT ;  /* 0x00040000e1ff7812 */ /* 0x000fe2000784c0ff */
[----:B------:R-:W4:Y:S06]  /*5e630*/  LDL.LU R252, [R1+0xa0] ;  /* 0x0000a00001fc7983 */ /* 0x000f2c0000300800 */
        /* <DEDUP_REMOVED lines=13> */
[C---:B------:R-:W-:Y:S02]  /*5e710*/  LOP3.LUT P6, RZ, R225.reuse, 0x200000, RZ, 0xc0, !PT ;  /* 0x00200000e1ff7812 */ /* 0x040fe400078cc0ff */
[----:B------:R-:W-:Y:S02]  /*5e720*/  LOP3.LUT R224, R224, 0xfffff7ff, RZ, 0xc0, !PT ;  /* 0xfffff7ffe0e07812 */ /* 0x000fe400078ec0ff */
[C---:B------:R-:W-:Y:S02]  /*5e730*/  LOP3.LUT P5, RZ, R225.reuse, 0x80000, RZ, 0xc0, !PT ;  /* 0x00080000e1ff7812 */ /* 0x040fe400078ac0ff */
[C---:B------:R-:W-:Y:S02]  /*5e740*/  LOP3.LUT P1, RZ, R225.reuse, 0x20000000, RZ, 0xc0, !PT ;  /* 0x20000000e1ff7812 */ /* 0x040fe4000782c0ff */
[----:B------:R-:W-:-:S02]  /*5e750*/  LOP3.LUT P4, RZ, R225, 0x40000000, RZ, 0xc0, !PT ;  /* 0x40000000e1ff7812 */ /* 0x000fc4000788c0ff */
[----:B------:R-:W-:-:S03]  /*5e760*/  LOP3.LUT P3, RZ, R225, 0x80000000, RZ, 0xc0, !PT ;  /* 0x80000000e1ff7812 */ /* 0x000fc6000786c0ff */
[----:B------:R-:W-:Y:S02]  /*5e770*/  @P6 LOP3.LUT R224, R224, 0x800, RZ, 0xfc, !PT ;  /* 0x00000800e0e06812 */ /* 0x000fe400078efcff */
[----:B------:R-:W-:Y:S02]  /*5e780*/  LOP3.LUT P6, RZ, R225, 0x100000, RZ, 0xc0, !PT ;  /* 0x00100000e1ff7812 */ /* 0x000fe400078cc0ff */
[C---:B--2---:R-:W-:Y:S02]  /*5e790*/  PRMT R251, R229.reuse, 0x7770, RZ ;  /* 0x00007770e5fb7816 */ /* 0x044fe400000000ff */
[----:B------:R-:W-:-:S03]  /*5e7a0*/  PRMT R225, R229, 0x7771, RZ ;  /* 0x00007771e5e17816 */ /* 0x000fc600000000ff */
[----:B---3--:R0:W-:Y:S04]  /*5e7b0*/  @P0 STG.E.U8 desc[UR44][R40.64], R251 ;  /* 0x000000fb28000986 */ /* 0x0081e8000c10112c */
[----:B----4-:R1:W-:Y:S04]  /*5e7c0*/  @P2 STG.E.U8 desc[UR44][R36.64], R225 ;  /* 0x000000e124002986 */ /* 0x0103e8000c10112c */
[----:B0-----:R-:W2:Y:S01]  /*5e7d0*/  LDL.LU.64 R40, [R1+0x1f20] ;  /* 0x001f200001287983 */ /* 0x001ea20000300a00 */
[----:B-1----:R-:W-:-:S03]  /*5e7e0*/  PRMT R225, R229, 0x7772, RZ ;  /* 0x00007772e5e17816 */ /* 0x002fc600000000ff */
[----:B------:R-:W3:Y:S04]  /*5e7f0*/  LDL.LU.64 R36, [R1+0x1f18] ;  /* 0x001f180001247983 */ /* 0x000ee80000300a00 */
[----:B------:R0:W-:Y:S02]  /*5e800*/  @P5 STG.E.U8 desc[UR44][R230.64], R225 ;  /* 0x000000e1e6005986 */ /* 0x0001e4000c10112c */
[----:B0-----:R-:W-:Y:S02]  /*5e810*/  PRMT R225, R229, 0x7773, RZ ;  /* 0x00007773e5e17816 */ /* 0x001fe400000000ff */
[----:B------:R-:W4:Y:S04]  /*5e820*/  LDL.LU.64 R230, [R1+0x1f10] ;  /* 0x001f100001e67983 */ /* 0x000f280000300a00 */
[----:B------:R0:W-:Y:S01]  /*5e830*/  @P6 STG.E.U8 desc[UR44][R30.64], R225 ;  /* 0x000000e11e006986 */ /* 0x0001e2000c10112c */
[----:B------:R-:W-:-:S03]  /*5e840*/  LOP3.LUT P6, RZ, R224, 0x800, RZ, 0xc0, !PT ;  /* 0x00000800e0ff7812 */ /* 0x000fc600078cc0ff */
[----:B0-----:R-:W4:Y:S01]  /*5e850*/  LDL.LU.64 R30, [R1+0x1f08] ;  /* 0x001f0800011e7983 */ /* 0x001f220000300a00 */
[----:B------:R-:W-:-:S03]  /*5e860*/  PRMT R225, R63, 0x7770, RZ ;  /* 0x000077703fe17816 */ /* 0x000fc600000000ff */
[----:B------:R-:W4:Y:S06]  /*5e870*/  LDL.LU R229, [R1+0x90] ;  /* 0x0000900001e57983 */ /* 0x000f2c0000300800 */
[----:B------:R0:W-:Y:S04]  /*5e880*/  @P6 STG.E.U8 desc[UR44][R28.64], R225 ;  /* 0x000000e11c006986 */ /* 0x0001e8000c10112c */
[----:B0-----:R-:W4:Y:S01]  /*5e890*/  LDL.LU.64 R28, [R1+0x1f00] ;  /* 0x001f0000011c7983 */ /* 0x001f220000300a00 */
[----:B------:R-:W-:-:S02]  /*5e8a0*/  LOP3.LUT P6, RZ, R224, 0x400, RZ, 0xc0, !PT ;  /* 0x00000400e0ff7812 */ /* 0x000fc400078cc0ff */
        /* <DEDUP_REMOVED lines=21> */
[----:B0-----:R-:W-:Y:S02]  /*5ea00*/  PRMT R225, R252, 0x7770, RZ ;  /* 0x00007770fce17816 */ /* 0x001fe400000000ff */
[C---:B------:R-:W-:Y:S02]  /*5ea10*/  LOP3.LUT P2, RZ, R226.reuse, 0x2, RZ, 0xc0, !PT ;  /* 0x00000002e2ff7812 */ /* 0x040fe4000784c0ff */
[----:B------:R-:W-:Y:S01]  /*5ea20*/  LOP3.LUT P5, RZ, R226, 0x4, RZ, 0xc0, !PT ;  /* 0x00000004e2ff7812 */ /* 0x000fe200078ac0ff */
[----:B--2---:R0:W-:Y:S02]  /*5ea30*/  @P1 STG.E.U8 desc[UR44][R40.64], R225 ;  /* 0x000000e128001986 */ /* 0x0041e4000c10112c */
[----:B0-----:R-:W-:-:S05]  /*5ea40*/  PRMT R225, R252, 0x7771, RZ ;  /* 0x00007771fce17816 */ /* 0x001fca00000000ff */
[----:B---3--:R0:W-:Y:S02]  /*5ea50*/  @P4 STG.E.U8 desc[UR44][R36.64], R225 ;  /* 0x000000e124004986 */ /* 0x0081e4000c10112c */
[----:B0-----:R-:W-:-:S05]  /*5ea60*/  PRMT R225, R252, 0x7772, RZ ;  /* 0x00007772fce17816 */ /* 0x001fca00000000ff */
[----:B----4-:R0:W-:Y:S02]  /*5ea70*/  @P3 STG.E.U8 desc[UR44][R230.64], R225 ;  /* 0x000000e1e6003986 */ /* 0x0101e4000c10112c */
        /* <DEDUP_REMOVED lines=9> */
[----:B------:R-:W4:Y:S04]  /*5eb10*/  LDL.LU.64 R30, [R1+0x1ee0] ;  /* 0x001ee000011e7983 */ /* 0x000f280000300a00 */
[----:B------:R-:W4:Y:S04]  /*5eb20*/  LDL.LU.64 R36, [R1+0x1ed8] ;  /* 0x001ed80001247983 */ /* 0x000f280000300a00 */
[----:B------:R-:W4:Y:S04]  /*5eb30*/  LDL.LU.64 R230, [R1+0x1ed0] ;  /* 0x001ed00001e67983 */ /* 0x000f280000300a00 */
[----:B------:R-:W4:Y:S01]  /*5eb40*/  LDL.LU R252, [R1+0xa4] ;  /* 0x0000a40001fc7983 */ /* 0x000f220000300800 */
[----:B------:R-:W-:-:S03]  /*5eb50*/  LOP3.LUT P3, RZ, R226, 0x8, RZ, 0xc0, !PT ;  /* 0x00000008e2ff7812 */ /* 0x000fc6000786c0ff */
[----:B------:R-:W4:Y:S01]  /*5eb60*/  LDL.LU.64 R28, [R1+0x1ec8] ;  /* 0x001ec800011c7983 */ /* 0x000f220000300a00 */
[----:B------:R-:W-:-:S03]  /*5eb70*/  PRMT R225, R229, 0x7772, RZ ;  /* 0x00007772e5e17816 */ /* 0x000fc600000000ff */
[----:B------:R-:W4:Y:S01]  /*5eb80*/  LDL.LU R63, [R1+0x94] ;  /* 0x00009400013f7983 */ /* 0x000f220000300800 */
[C---:B------:R-:W-:Y:S02]  /*5eb90*/  LOP3.LUT P6, RZ, R226.reuse, 0x8000, RZ, 0xc0, !PT ;  /* 0x00008000e2ff7812 */ /* 0x040fe400078cc0ff */
[----:B------:R-:W-:Y:S02]  /*5eba0*/  LOP3.LUT P0, RZ, R226, 0x10, RZ, 0xc0, !PT ;  /* 0x00000010e2ff7812 */ /* 0x000fe4000780c0ff */
[----:B------:R-:W-:Y:S02]  /*5ebb0*/  LOP3.LUT R224, R224, 0xfffffffe, RZ, 0xc0, !PT ;  /* 0xfffffffee0e07812 */ /* 0x000fe400078ec0ff */
[C---:B------:R-:W-:Y:S02]  /*5ebc0*/  LOP3.LUT P2, RZ, R226.reuse, 0x20, RZ, 0xc0, !PT ;  /* 0x00000020e2ff7812 */ /* 0x040fe4000784c0ff */
[----:B------:R-:W-:Y:S01]  /*5ebd0*/  LOP3.LUT P5, RZ, R226, 0x40, RZ, 0xc0, !PT ;  /* 0x00000040e2ff7812 */ /* 0x000fe200078ac0ff */
[----:B---3--:R0:W-:Y:S02]  /*5ebe0*/  @P3 STG.E.U8 desc[UR44][R38.64], R225 ;  /* 0x000000e126003986 */ /* 0x0081e4000c10112c */
[----:B0-----:R-:W-:-:S02]  /*5ebf0*/  PRMT R225, R229, 0x7773, RZ ;  /* 0x00007773e5e17816 */ /* 0x001fc400000000ff */
[----:B------:R-:W3:Y:S01]  /*5ec00*/  LDL.LU.64 R228, [R1+0x1ec0] ;  /* 0x001ec00001e47983 */ /* 0x000ee20000300a00 */
[----:B--2---:R-:W-:-:S03]  /*5ec10*/  LOP3.LUT R7, R7, 0xefffffff, RZ, 0xc0, !PT ;  /* 0xefffffff07077812 */ /* 0x004fc600078ec0ff */
[----:B------:R-:W2:Y:S01]  /*5ec20*/  LDL.LU.64 R64, [R1+0x1eb8] ;  /* 0x001eb80001407983 */ /* 0x000ea20000300a00 */
[----:B------:R-:W-:Y:S02]  /*5ec30*/  @P6 LOP3.LUT R7, R7, 0x10000000, RZ, 0xfc, !PT ;  /* 0x1000000007076812 */ /* 0x000fe400078efcff */
[----:B------:R-:W-:Y:S01]  /*5ec40*/  LOP3.LUT P6, RZ, R226, 0x4000, RZ, 0xc0, !PT ;  /* 0x00004000e2ff7812 */ /* 0x000fe200078cc0ff */
[----:B------:R-:W2:Y:S01]  /*5ec50*/  LDL.LU.64 R220, [R1+0x1eb0] ;  /* 0x001eb00001dc7983 */ /* 0x000ea20000300a00 */
[----:B------:R-:W-:-:S03]  /*5ec60*/  LOP3.LUT R7, R7, 0xdfffffff, RZ, 0xc0, !PT ;  /* 0xdfffffff07077812 */ /* 0x000fc600078ec0ff */
[----:B------:R-:W2:Y:S08]  /*5ec70*/  LDL.LU.64 R58, [R1+0x1ea8] ;  /* 0x001ea800013a7983 */ /* 0x000eb00000300a00 */
[----:B------:R-:W-:Y:S02]  /*5ec80*/  @P6 LOP3.LUT R7, R7, 0x20000000, RZ, 0xfc, !PT ;  /* 0x2000000007076812 */ /* 0x000fe400078efcff */
[----:B------:R-:W-:-:S02]  /*5ec90*/  LOP3.LUT P6, RZ, R226, 0x2000, RZ, 0xc0, !PT ;  /* 0x00002000e2ff7812 */ /* 0x000fc400078cc0ff */
[----:B------:R-:W-:-:S11]  /*5eca0*/  LOP3.LUT R7, R7, 0xbfffffff, RZ, 0xc0, !PT ;  /* 0xbfffffff07077812 */ /* 0x000fd600078ec0ff */
[----:B------:R-:W-:Y:S02]  /*5ecb0*/  @P6 LOP3.LUT R7, R7, 0x40000000, RZ, 0xfc, !PT ;  /* 0x4000000007076812 */ /* 0x000fe400078efcff */
[----:B------:R-:W-:Y:S02]  /*5ecc0*/  LOP3.LUT P6, RZ, R226, 0x1000, RZ, 0xc0, !PT ;  /* 0x00001000e2ff7812 */ /* 0x000fe400078cc0ff */
[----:B------:R-:W-:-:S11]  /*5ecd0*/  LOP3.LUT R7, R7, 0x7fffffff, RZ, 0xc0, !PT ;  /* 0x7fffffff07077812 */ /* 0x000fd600078ec0ff */
[----:B------:R-:W-:Y:S02]  /*5ece0*/  @P6 LOP3.LUT R7, R7, 0x80000000, RZ, 0xfc, !PT ;  /* 0x8000000007076812 */ /* 0x000fe400078efcff */
[----:B------:R-:W-:Y:S01]  /*5ecf0*/  LOP3.LUT P6, RZ, R226, 0x800, RZ, 0xc0, !PT ;  /* 0x00000800e2ff7812 */ /* 0x000fe200078cc0ff */
[----:B----4-:R0:W-:-:S12]  /*5ed00*/  @P0 STG.E.U8 desc[UR44][R40.64], R225 ;  /* 0x000000e128000986 */ /* 0x0101d8000c10112c */
[----:B------:R-:W-:Y:S02]  /*5ed10*/  @P6 LOP3.LUT R224, R224, 0x1, RZ, 0xfc, !PT ;  /* 0x00000001e0e06812 */ /* 0x000fe400078efcff */
[----:B------:R-:W-:Y:S02]  /*5ed20*/  LOP3.LUT P6, RZ, R226, 0x400, RZ, 0xc0, !PT ;  /* 0x00000400e2ff7812 */ /* 0x000fe400078cc0ff */
[----:B------:R-:W-:Y:S02]  /*5ed30*/  LOP3.LUT R224, R224, 0xfffffffd, RZ, 0xc0, !PT ;  /* 0xfffffffde0e07812 */ /* 0x000fe400078ec0ff */
[----:B0-----:R-:W-:-:S05]  /*5ed40*/  PRMT R225, R252, 0x7770, RZ ;  /* 0x00007770fce17816 */ /* 0x001fca00000000ff */
[----:B------:R0:W-:Y:S04]  /*5ed50*/  @P2 STG.E.U8 desc[UR44][R30.64], R225 ;  /* 0x000000e11e002986 */ /* 0x0001e8000c10112c */
[----:B------:R-:W-:Y:S02]  /*5ed60*/  @P6 LOP3.LUT R224, R224, 0x2, RZ, 0xfc, !PT ;  /* 0x00000002e0e06812 */ /* 0x000fe400078efcff */
[----:B------:R-:W-:Y:S01]  /*5ed70*/  LOP3.LUT P6, RZ, R226, 0x200, RZ, 0xc0, !PT ;  /* 0x00000200e2ff7812 */ /* 0x000fe200078cc0ff */
[----:B0-----:R-:W4:Y:S01]  /*5ed80*/  LDL.LU R30, [R1+0xa8] ;  /* 0x0000a800011e7983 */ /* 0x001f220000300800 */
[----:B------:R-:W-:-:S03]  /*5ed90*/  LOP3.LUT R224, R224, 0xfffffffb, RZ, 0xc0, !PT ;  /* 0xfffffffbe0e07812 */ /* 0x000fc600078ec0ff */
[----:B------:R-:W4:Y:S08]  /*5eda0*/  LDL.LU.64 R60, [R1+0x1ea0] ;  /* 0x001ea000013c7983 */ /* 0x000f300000300a00 */
[----:B------:R-:W-:Y:S01]  /*5edb0*/  @P6 LOP3.LUT R224, R224, 0x4, RZ, 0xfc, !PT ;  /* 0x00000004e0e06812 */ /* 0x000fe200078efcff */
[----:B------:R-:W4:Y:S01]  /*5edc0*/  LDL.LU.64 R56, [R1+0x1e98] ;  /* 0x001e980001387983 */ /* 0x000f220000300a00 */
[----:B------:R-:W-:-:S02]  /*5edd0*/  LOP3.LUT P6, RZ, R226, 0x100, RZ, 0xc0, !PT ;  /* 0x00000100e2ff7812 */ /* 0x000fc400078cc0ff */
[----:B------:R-:W-:Y:S01]  /*5ede0*/  LOP3.LUT R224, R224, 0xfffffff7, RZ, 0xc0, !PT ;  /* 0xfffffff7e0e07812 */ /* 0x000fe200078ec0ff */
[----:B------:R-:W4:Y:S01]  /*5edf0*/  LDL.LU R31, [R1+0x98] ;  /* 0x00009800011f7983 */ /* 0x000f220000300800 */
[----:B------:R-:W-:-:S03]  /*5ee00*/  PRMT R225, R252, 0x7771, RZ ;  /* 0x00007771fce17816 */ /* 0x000fc600000000ff */
[----:B------:R-:W4:Y:S06]  /*5ee10*/  LDL.LU.64 R42, [R1+0x1e90] ;  /* 0x001e9000012a7983 */ /* 0x000f2c0000300a00 */
[----:B------:R-:W-:Y:S01]  /*5ee20*/  @P6 LOP3.LUT R224, R224, 0x8, RZ, 0xfc, !PT ;  /* 0x00000008e0e06812 */ /* 0x000fe200078efcff */
[----:B------:R0:W-:Y:S01]  /*5ee30*/  @P5 STG.E.U8 desc[UR44][R36.64], R225 ;  /* 0x000000e124005986 */ /* 0x0001e2000c10112c */
[----:B------:R-:W-:-:S03]  /*5ee40*/  LOP3.LUT P6, RZ, R226, 0x80, RZ, 0xc0, !PT ;  /* 0x00000080e2ff7812 */ /* 0x000fc600078cc0ff */
[----:B------:R-:W4:Y:S04]  /*5ee50*/  LDL.LU.64 R38, [R1+0x1e88] ;  /* 0x001e880001267983 */ /* 0x000f280000300a00 */
[----:B------:R-:W4:Y:S01]  /*5ee60*/  LDL.LU.64 R40, [R1+0x1e80] ;  /* 0x001e800001287983 */ /* 0x000f220000300a00 */
[----:B0-----:R-:W-:-:S03]  /*5ee70*/  PRMT R225, R252, 0x7772, RZ ;  /* 0x00007772fce17816 */ /* 0x001fc600000000ff */
[----:B------:R-:W4:Y:S04]  /*5ee80*/  LDL.LU.64 R36, [R1+0x1e78] ;  /* 0x001e780001247983 */ /* 0x000f280000300a00 */
[----:B------:R0:W-:Y:S01]  /*5ee90*/  @P6 STG.E.U8 desc[UR44][R230.64], R225 ;  /* 0x000000e1e6006986 */ /* 0x0001e2000c10112c */
[----:B------:R-:W-:Y:S02]  /*5eea0*/  LOP3.LUT P6, RZ, R224, 0x8, RZ, 0xc0, !PT ;  /* 0x00000008e0ff7812 */ /* 0x000fe400078cc0ff */
[----:B0-----:R-:W-:Y:S01]  /*5eeb0*/  PRMT R225, R252, 0x7773, RZ ;  /* 0x00007773fce17816 */ /* 0x001fe200000000ff */
[----:B------:R-:W4:Y:S10]  /*5eec0*/  LDL.LU.64 R230, [R1+0x1e70] ;  /* 0x001e700001e67983 */ /* 0x000f340000300a00 */
[----:B------:R0:W-:Y:S01]  /*5eed0*/  @P6 STG.E.U8 desc[UR44][R28.64], R225 ;  /* 0x000000e11c006986 */ /* 0x0001e2000c10112c */
[----:B------:R-:W-:-:S03]  /*5eee0*/  LOP3.LUT P6, RZ, R224, 0x4, RZ, 0xc0, !PT ;  /* 0x00000004e0ff7812 */ /* 0x000fc600078cc0ff */
[----:B0-----:R-:W4:Y:S01]  /*5eef0*/  LDL.LU.64 R28, [R1+0x1e68] ;  /* 0x001e6800011c7983 */ /* 0x001f220000300a00 */
[----:B------:R-:W-:-:S03]  /*5ef00*/  PRMT R225, R63, 0x7770, RZ ;  /* 0x000077703fe17816 */ /* 0x000fc600000000ff */
[----:B------:R-:W4:Y:S06]  /*5ef10*/  LDL.LU R252, [R1+0xac] ;  /* 0x0000ac0001fc7983 */ /* 0x000f2c0000300800 */
[----:B---3--:R0:W-:Y:S04]  /*5ef20*/  @P6 STG.E.U8 desc[UR44][R228.64], R225 ;  /* 0x000000e1e4006986 */ /* 0x0081e8000c10112c */
[----:B0-----:R-:W3:Y:S01]  /*5ef30*/  LDL.LU.64 R228, [R1+0x1e60] ;  /* 0x001e600001e47983 */ /* 0x001ee20000300a00 */
[----:B------:R-:W-:-:S02]  /*5ef40*/  LOP3.LUT P6, RZ, R224, 0x2, RZ, 0xc0, !PT ;  /* 0x00000002e0ff7812 */ /* 0x000fc400078cc0ff */
[----:B------:R-:W-:-:S11]  /*5ef50*/  PRMT R225, R63, 0x7771, RZ ;  /* 0x000077713fe17816 */ /* 0x000fd600000000ff */
[----:B--2---:R0:W-:Y:S01]  /*5ef60*/  @P6 STG.E.U8 desc[UR44][R64.64], R225 ;  /* 0x000000e140006986 */ /* 0x0041e2000c10112c */
[----:B------:R-:W-:Y:S02]  /*5ef70*/  LOP3.LUT P6, RZ, R224, 0x1, RZ, 0xc0, !PT ;  /* 0x00000001e0ff7812 */ /* 0x000fe400078cc0ff */
[----:B------:R-:W-:Y:S02]  /*5ef80*/  PRMT R224, R63, 0x7772, RZ ;  /* 0x000077723fe07816 */ /* 0x000fe400000000ff */
[C---:B------:R-:W-:Y:S02]  /*5ef90*/  LOP3.LUT P1, RZ, R226.reuse, 0x10000, RZ, 0xc0, !PT ;  /* 0x00010000e2ff7812 */ /* 0x040fe4000782c0ff */
[C---:B------:R-:W-:Y:S02]  /*5efa0*/  LOP3.LUT P4, RZ, R226.reuse, 0x20000, RZ, 0xc0, !PT ;  /* 0x00020000e2ff7812 */ /* 0x040fe4000788c0ff */
[C---:B------:R-:W-:Y:S02]  /*5efb0*/  LOP3.LUT P3, RZ, R226.reuse, 0x40000, RZ, 0xc0, !PT ;  /* 0x00040000e2ff7812 */ /* 0x040fe4000786c0ff */
[----:B------:R-:W-:Y:S01]  /*5efc0*/  LOP3.LUT P0, RZ, R226, 0x80000, RZ, 0xc0, !PT ;  /* 0x00080000e2ff7812 */ /* 0x000fe2000780c0ff */
[----:B0-----:R-:W2:Y:S04]  /*5efd0*/  LDL.LU.64 R64, [R1+0x24c0] ;  /* 0x0024c00001407983 */ /* 0x001ea80000300a00 */
[----:B------:R0:W-:Y:S01]  /*5efe0*/  @P6 STG.E.U8 desc[UR44][R220.64], R224 ;  /* 0x000000e0dc006986 */ /* 0x0001e2000c10112c */
[----:B------:R-:W-:-:S02]  /*5eff0*/  LOP3.LUT P6, RZ, R7, 0x80000000, RZ, 0xc0, !PT ;  /* 0x8000000007ff7812 */ /* 0x000fc400078cc0ff */
[----:B0-----:R-:W-:-:S11]  /*5f000*/  PRMT R224, R63, 0x7773, RZ ;  /* 0x000077733fe07816 */ /* 0x001fd600000000ff */
[----:B------:R4:W-:Y:S01]  /*5f010*/  @P6 STG.E.U8 desc[UR44][R58.64], R224 ;  /* 0x000000e03a006986 */ /* 0x0009e2000c10112c */
[----:B------:R-:W-:Y:S02]  /*5f020*/  LOP3.LUT P6, RZ, R7, 0x40000000, RZ, 0xc0, !PT ;  /* 0x4000000007ff7812 */ /* 0x000fe400078cc0ff */
[----:B----4-:R-:W-:-:S11]  /*5f030*/  PRMT R224, R30, 0x7770, RZ ;  /* 0x000077701ee07816 */ /* 0x010fd600000000ff */
[----:B------:R0:W-:Y:S01]  /*5f040*/  @P6 STG.E.U8 desc[UR44][R60.64], R224 ;  /* 0x000000e03c006986 */ /* 0x0001e2000c10112c */
[----:B------:R-:W-:Y:S02]  /*5f050*/  LOP3.LUT P6, RZ, R7, 0x20000000, RZ, 0xc0, !PT ;  /* 0x2000000007ff7812 */ /* 0x000fe400078cc0ff */
[----:B0-----:R-:W-:-:S11]  /*5f060*/  PRMT R224, R30, 0x7771, RZ ;  /* 0x000077711ee07816 */ /* 0x001fd600000000ff */
[----:B------:R0:W-:Y:S01]  /*5f070*/  @P6 STG.E.U8 desc[UR44][R56.64], R224 ;  /* 0x000000e038006986 */ /* 0x0001e2000c10112c */
[----:B------:R-:W-:Y:S02]  /*5f080*/  LOP3.LUT P6, RZ, R7, 0x10000000, RZ, 0xc0, !PT ;  /* 0x1000000007ff7812 */ /* 0x000fe400078cc0ff */
[----:B0-----:R-:W-:-:S11]  /*5f090*/  PRMT R224, R30, 0x7772, RZ ;  /* 0x000077721ee07816 */ /* 0x001fd600000000ff */
[----:B------:R0:W-:Y:S02]  /*5f0a0*/  @P6 STG.E.U8 desc[UR44][R42.64], R224 ;  /* 0x000000e02a006986 */ /* 0x0001e4000c10112c */
[----:B0-----:R-:W-:-:S05]  /*5f0b0*/  PRMT R224, R30, 0x7773, RZ ;  /* 0x000077731ee07816 */ /* 0x001fca00000000ff */
[----:B------:R0:W-:Y:S01]  /*5f0c0*/  @P1 STG.E.U8 desc[UR44][R38.64], R224 ;  /* 0x000000e026001986 */ /* 0x0001e2000c10112c */
[----:B------:R-:W-:Y:S02]  /*5f0d0*/  LOP3.LUT P2, RZ, R226, 0x100000, RZ, 0xc0, !PT ;  /* 0x00100000e2ff7812 */ /* 0x000fe4000784c0ff */
[----:B0-----:R-:W-:-:S05]  /*5f0e0*/  PRMT R224, R31, 0x7770, RZ ;  /* 0x000077701fe07816 */ /* 0x001fca00000000ff */
[----:B------:R0:W-:Y:S01]  /*5f0f0*/  @P4 STG.E.U8 desc[UR44][R40.64], R224 ;  /* 0x000000e028004986 */ /* 0x0001e2000c10112c */
[----:B------:R-:W-:Y:S02]  /*5f100*/  LOP3.LUT P5, RZ, R226, 0x200000, RZ, 0xc0, !PT ;  /* 0x00200000e2ff7812 */ /* 0x000fe400078ac0ff */
[----:B0-----:R-:W-:-:S05]  /*5f110*/  PRMT R224, R31, 0x7771, RZ ;  /* 0x000077711fe07816 */ /* 0x001fca00000000ff */
[----:B------:R0:W-:Y:S02]  /*5f120*/  @P3 STG.E.U8 desc[UR44][R36.64], R224 ;  /* 0x000000e024003986 */ /* 0x0001e4000c10112c */
[----:B0-----:R-:W-:-:S05]  /*5f130*/  PRMT R224, R31, 0x7772, RZ ;  /* 0x000077721fe07816 */ /* 0x001fca00000000ff */
[----:B------:R0:W-:Y:S02]  /*5f140*/  @P0 STG.E.U8 desc[UR44][R230.64], R224 ;  /* 0x000000e0e6000986 */ /* 0x0001e4000c10112c */
[----:B0-----:R-:W-:-:S05]  /*5f150*/  PRMT R224, R31, 0x7773, RZ ;  /* 0x000077731fe07816 */ /* 0x001fca00000000ff */
[----:B------:R0:W-:Y:S02]  /*5f160*/  @P2 STG.E.U8 desc[UR44][R28.64], R224 ;  /* 0x000000e01c002986 */ /* 0x0001e4000c10112c */
[----:B0-----:R-:W-:-:S05]  /*5f170*/  PRMT R224, R252, 0x7770, RZ ;  /* 0x00007770fce07816 */ /* 0x001fca00000000ff */
[----:B---3--:R0:W-:Y:S04]  /*5f180*/  @P5 STG.E.U8 desc[UR44][R228.64], R224 ;  /* 0x000000e0e4005986 */ /* 0x0081e8000c10112c */
[----:B0-----:R-:W3:Y:S04]  /*5f190*/  LDL.LU.64 R228, [R1+0x1e58] ;  /* 0x001e580001e47983 */ /* 0x001ee80000300a00 */
[----:B------:R-:W4:Y:S04]  /*5f1a0*/  LDL.LU.64 R38, [R1+0x1e50] ;  /* 0x001e500001267983 */ /* 0x000f280000300a00 */
[----:B------:R-:W2:Y:S04]  /*5f1b0*/  LDL.LU.64 R36, [R1+0x1e48] ;  /* 0x001e480001247983 */ /* 0x000ea80000300a00 */
[----:B------:R-:W2:Y:S04]  /*5f1c0*/  LDL.LU.64 R230, [R1+0x1e40] ;  /* 0x001e400001e67983 */ /* 0x000ea80000300a00 */
[----:B------:R-:W2:Y:S04]  /*5f1d0*/  LDL.LU.64 R30, [R1+0x1e38] ;  /* 0x001e3800011e7983 */ /* 0x000ea80000300a00 */
[----:B------:R-:W2:Y:S04]  /*5f1e0*/  LDL.LU.64 R28, [R1+0x1e30] ;  /* 0x001e3000011c7983 */ /* 0x000ea80000300a00 */
[----:B------:R-:W2:Y:S01]  /*5f1f0*/  LDL.LU R251, [R1+0x9c] ;  /* 0x00009c0001fb7983 */ /* 0x000ea20000300800 */
[----:B------:R-:W-:-:S02]  /*5f200*/  LOP3.LUT P3, RZ, R226, 0x400000, RZ, 0xc0, !PT ;  /* 0x00400000e2ff7812 */ /* 0x000fc4000786c0ff */
[----:B------:R-:W-:Y:S02]  /*5f210*/  PRMT R224, R252, 0x7771, RZ ;  /* 0x00007771fce07816 */ /* 0x000fe400000000ff */
        /* <DEDUP_REMOVED lines=12> */
[----:B------:R-:W-:Y:S01]  /*5f2e0*/  LOP3.LUT P6, RZ, R226, 0x40000000, RZ, 0xc0, !PT ;  /* 0x40000000e2ff7812 */ /* 0x000fe200078cc0ff */
[----:B---3--:R0:W-:Y:S04]  /*5f2f0*/  @P3 STG.E.U8 desc[UR44][R228.64], R224 ;  /* 0x000000e0e4003986 */ /* 0x0081e8000c10112c */
[----:B0-----:R-:W3:Y:S04]  /*5f300*/  LDL.LU.64 R228, [R1+0x1e28] ;  /* 0x001e280001e47983 */ /* 0x001ee80000300a00 */
[----:B------:R-:W3:Y:S04]  /*5f310*/  LDL.LU R40, [R1+0x80] ;  /* 0x0000800001287983 */ /* 0x000ee80000300800 */
[----:B------:R-:W3:Y:S01]  /*5f320*/  LDL.LU.64 R220, [R1+0x1e20] ;  /* 0x001e200001dc7983 */ /* 0x000ee20000300a00 */
[----:B------:R-:W-:-:S03]  /*5f330*/  LOP3.LUT R7, R7, 0xfeffffff, RZ, 0xc0, !PT ;  /* 0xfeffffff07077812 */ /* 0x000fc600078ec0ff */
[----:B------:R-:W3:Y:S01]  /*5f340*/  LDL.LU.64 R62, [R1+0x1e18] ;  /* 0x001e1800013e7983 */ /* 0x000ee20000300a00 */
[----:B------:R-:W-:Y:S02]  /*5f350*/  @P6 LOP3.LUT R7, R7, 0x1000000, RZ, 0xfc, !PT ;  /* 0x0100000007076812 */ /* 0x000fe400078efcff */
[----:B------:R-:W-:Y:S01]  /*5f360*/  LOP3.LUT P6, RZ, R226, 0x20000000, RZ, 0xc0, !PT ;  /* 0x20000000e2ff7812 */ /* 0x000fe200078cc0ff */
[----:B------:R-:W3:Y:S01]  /*5f370*/  LDL.LU.64 R58, [R1+0x1e10] ;  /* 0x001e1000013a7983 */ /* 0x000ee20000300a00 */
[----:B------:R-:W-:-:S03]  /*5f380*/  LOP3.LUT R7, R7, 0xfdffffff, RZ, 0xc0, !PT ;  /* 0xfdffffff07077812 */ /* 0x000fc600078ec0ff */
[----:B------:R-:W3:Y:S01]  /*5f390*/  LDL.LU.64 R60, [R1+0x1e08] ;  /* 0x001e0800013c7983 */ /* 0x000ee20000300a00 */
[C---:B------:R-:W-:Y:S02]  /*5f3a0*/  LOP3.LUT P0, RZ, R226.reuse, 0x800000, RZ, 0xc0, !PT ;  /* 0x00800000e2ff7812 */ /* 0x040fe4000780c0ff */
[C---:B------:R-:W-:Y:S01]  /*5f3b0*/  LOP3.LUT P2, RZ, R226.reuse, 0x1000000, RZ, 0xc0, !PT ;  /* 0x01000000e2ff7812 */ /* 0x040fe2000784c0ff */
[----:B------:R-:W3:Y:S04]  /*5f3c0*/  LDL.LU R41, [R1+0x70] ;  /* 0x0000700001297983 */ /* 0x000ee80000300800 */
[----:B------:R-:W-:Y:S01]  /*5f3d0*/  @P6 LOP3.LUT R7, R7, 0x2000000, RZ, 0xfc, !PT ;  /* 0x0200000007076812 */ /* 0x000fe200078efcff */
[----:B------:R-:W3:Y:S01]  /*5f3e0*/  LDL.LU.64 R56, [R1+0x1e00] ;  /* 0x001e000001387983 */ /* 0x000ee20000300a00 */
[----:B------:R-:W-:-:S02]  /*5f3f0*/  LOP3.LUT P6, RZ, R226, 0x10000000, RZ, 0xc0, !PT ;  /* 0x10000000e2ff7812 */ /* 0x000fc400078cc0ff */
[----:B------:R-:W-:Y:S01]  /*5f400*/  LOP3.LUT R7, R7, 0xfbffffff, RZ, 0xc0, !PT ;  /* 0xfbffffff07077812 */ /* 0x000fe200078ec0ff */
[----:B------:R-:W3:Y:S01]  /*5f410*/  LDL.LU.64 R42, [R1+0x1df8] ;  /* 0x001df800012a7983 */ /* 0x000ee20000300a00 */
[----:B------:R-:W-:-:S09]  /*5f420*/  PRMT R224, R252, 0x7772, RZ ;  /* 0x00007772fce07816 */ /* 0x000fd200000000ff */
[----:B------:R-:W-:Y:S02]  /*5f430*/  @P6 LOP3.LUT R7, R7, 0x4000000, RZ, 0xfc, !PT ;  /* 0x0400000007076812 */ /* 0x000fe400078efcff */
[C---:B------:R-:W-:Y:S01]  /*5f440*/  LOP3.LUT P6, RZ, R226.reuse, 0x8000000, RZ, 0xc0, !PT ;  /* 0x08000000e2ff7812 */ /* 0x040fe200078cc0ff */
[----:B----4-:R0:W-:Y:S01]  /*5f450*/  @P0 STG.E.U8 desc[UR44][R38.64], R224 ;  /* 0x000000e026000986 */ /* 0x0101e2000c10112c */
[----:B------:R-:W-:Y:S02]  /*5f460*/  LOP3.LUT P5, RZ, R226, 0x2000000, RZ, 0xc0, !PT ;  /* 0x02000000e2ff7812 */ /* 0x000fe400078ac0ff */
[----:B------:R-:W-:Y:S02]  /*5f470*/  LOP3.LUT R7, R7, 0xf7ffffff, RZ, 0xc0, !PT ;  /* 0xf7ffffff07077812 */ /* 0x000fe400078ec0ff */
[----:B0-----:R-:W-:-:S07]  /*5f480*/  PRMT R224, R252, 0x7773, RZ ;  /* 0x00007773fce07816 */ /* 0x001fce00000000ff */
[----:B------:R-:W-:Y:S01]  /*5f490*/  @P6 LOP3.LUT R7, R7, 0x8000000, RZ, 0xfc, !PT ;  /* 0x0800000007076812 */ /* 0x000fe200078efcff */
[----:B------:R-:W4:Y:S01]  /*5f4a0*/  LDL.LU R252, [R1+0x84] ;  /* 0x0000840001fc7983 */ /* 0x000f220000300800 */
[----:B------:R-:W-:-:S03]  /*5f4b0*/  LOP3.LUT P6, RZ, R226, 0x4000000, RZ, 0xc0, !PT ;  /* 0x04000000e2ff7812 */ /* 0x000fc600078cc0ff */
[----:B--2---:R0:W-:Y:S04]  /*5f4c0*/  @P2 STG.E.U8 desc[UR44][R36.64], R224 ;  /* 0x000000e024002986 */ /* 0x0041e8000c10112c */
[----:B------:R-:W2:Y:S01]  /*5f4d0*/  LDL.LU.64 R38, [R1+0x1df0] ;  /* 0x001df00001267983 */ /* 0x000ea20000300a00 */
[----:B0-----:R-:W-:-:S03]  /*5f4e0*/  PRMT R224, R251, 0x7770, RZ ;  /* 0x00007770fbe07816 */ /* 0x001fc600000000ff */
[----:B------:R-:W4:Y:S04]  /*5f4f0*/  LDL.LU.64 R36, [R1+0x1de8] ;  /* 0x001de80001247983 */ /* 0x000f280000300a00 */
[----:B------:R0:W-:Y:S02]  /*5f500*/  @P5 STG.E.U8 desc[UR44][R230.64], R224 ;  /* 0x000000e0e6005986 */ /* 0x0001e4000c10112c */
[----:B0-----:R-:W-:Y:S02]  /*5f510*/  PRMT R224, R251, 0x7771, RZ ;  /* 0x00007771fbe07816 */ /* 0x001fe400000000ff */
[----:B------:R-:W4:Y:S04]  /*5f520*/  LDL.LU.64 R230, [R1+0x1de0] ;  /* 0x001de00001e67983 */ /* 0x000f280000300a00 */
[----:B------:R0:W-:Y:S01]  /*5f530*/  @P6 STG.E.U8 desc[UR44][R30.64], R224 ;  /* 0x000000e01e006986 */ /* 0x0001e2000c10112c */
[----:B------:R-:W-:-:S02]  /*5f540*/  LOP3.LUT P6, RZ, R7, 0x8000000, RZ, 0xc0, !PT ;  /* 0x0800000007ff7812 */ /* 0x000fc400078cc0ff */
[----:B0-----:R-:W-:Y:S01]  /*5f550*/  PRMT R224, R251, 0x7772, RZ ;  /* 0x00007772fbe07816 */ /* 0x001fe200000000ff */
[----:B------:R-:W4:Y:S10]  /*5f560*/  LDL.LU.64 R30, [R1+0x1dd8] ;  /* 0x001dd800011e7983 */ /* 0x000f340000300a00 */
[----:B------:R0:W-:Y:S01]  /*5f570*/  @P6 STG.E.U8 desc[UR44][R28.64], R224 ;  /* 0x000000e01c006986 */ /* 0x0001e2000c10112c */
[----:B------:R-:W-:-:S03]  /*5f580*/  LOP3.LUT P6, RZ, R7, 0x4000000, RZ, 0xc0, !PT ;  /* 0x0400000007ff7812 */ /* 0x000fc600078cc0ff */
[----:B0-----:R-:W4:Y:S01]  /*5f590*/  LDL.LU.64 R28, [R1+0x1dd0] ;  /* 0x001dd000011c7983 */ /* 0x001f220000300a00 */
[----:B------:R-:W-:-:S09]  /*5f5a0*/  PRMT R224, R251, 0x7773, RZ ;  /* 0x00007773fbe07816 */ /* 0x000fd200000000ff */
[----:B---3--:R0:W-:Y:S04]  /*5f5b0*/  @P6 STG.E.U8 desc[UR44][R228.64], R224 ;  /* 0x000000e0e4006986 */ /* 0x0081e8000c10112c */
        /* <DEDUP_REMOVED lines=23> */
[----:B--2---:R0:W-:Y:S01]  /*5f730*/  @P1 STG.E.U8 desc[UR44][R38.64], R224 ;  /* 0x000000e026001986 */ /* 0x0041e2000c10112c */
[----:B------:R-:W-:Y:S02]  /*5f740*/  LOP3.LUT P0, RZ, R227, 0x40, RZ, 0xc0, !PT ;  /* 0x00000040e3ff7812 */ /* 0x000fe4000780c0ff */
[----:B0-----:R-:W-:-:S05]  /*5f750*/  PRMT R224, R41, 0x7773, RZ ;  /* 0x0000777329e07816 */ /* 0x001fca00000000ff */
[----:B----4-:R0:W-:Y:S01]  /*5f760*/  @P4 STG.E.U8 desc[UR44][R36.64], R224 ;  /* 0x000000e024004986 */ /* 0x0101e2000c10112c */
        /* <DEDUP_REMOVED lines=9> */
[----:B---3--:R0:W-:Y:S04]  /*5f800*/  @P5 STG.E.U8 desc[UR44][R228.64], R224 ;  /* 0x000000e0e4005986 */ /* 0x0081e8000c10112c */
[----:B0-----:R-:W2:Y:S04]  /*5f810*/  LDL.LU.64 R228, [R1+0x1dc0] ;  /* 0x001dc00001e47983 */ /* 0x001ea80000300a00 */
[----:B------:R-:W3:Y:S04]  /*5f820*/  LDL.LU.64 R38, [R1+0x1db8] ;  /* 0x001db80001267983 */ /* 0x000ee80000300a00 */
[----:B------:R-:W4:Y:S04]  /*5f830*/  LDL.LU.64 R40, [R1+0x1db0] ;  /* 0x001db00001287983 */ /* 0x000f280000300a00 */
[----:B------:R-:W2:Y:S04]  /*5f840*/  LDL.LU R31, [R1+0x74] ;  /* 0x00007400011f7983 */ /* 0x000ea80000300800 */
[----:B------:R-:W4:Y:S04]  /*5f850*/  LDL.LU.64 R36, [R1+0x1da8] ;  /* 0x001da80001247983 */ /* 0x000f280000300a00 */
[----:B------:R-:W4:Y:S04]  /*5f860*/  LDL.LU.64 R230, [R1+0x1da0] ;  /* 0x001da00001e67983 */ /* 0x000f280000300a00 */
[----:B------:R-:W4:Y:S01]  /*5f870*/  LDL.LU R251, [R1+0x88] ;  /* 0x0000880001fb7983 */ /* 0x000f220000300800 */
[----:B------:R-:W-:-:S03]  /*5f880*/  LOP3.LUT P3, RZ, R227, 0x200, RZ, 0xc0, !PT ;  /* 0x00000200e3ff7812 */ /* 0x000fc6000786c0ff */
[----:B------:R-:W4:Y:S01]  /*5f890*/  LDL.LU.64 R28, [R1+0x1d98] ;  /* 0x001d9800011c7983 */ /* 0x000f220000300a00 */
        /* <DEDUP_REMOVED lines=16> */
[----:B0-----:R-:W2:Y:S04]  /*5f9a0*/  LDL.LU.64 R228, [R1+0x1d90] ;  /* 0x001d900001e47983 */ /* 0x001ea80000300a00 */
[----:B------:R-:W2:Y:S04]  /*5f9b0*/  LDL.LU R30, [R1+0x78] ;  /* 0x00007800011e7983 */ /* 0x000ea80000300800 */
[----:B------:R-:W2:Y:S04]  /*5f9c0*/  LDL.LU.64 R220, [R1+0x1d88] ;  /* 0x001d880001dc7983 */ /* 0x000ea80000300a00 */
[----:B------:R-:W2:Y:S01]  /*5f9d0*/  LDL.LU.64 R62, [R1+0x1d80] ;  /* 0x001d8000013e7983 */ /* 0x000ea20000300a00 */
[----:B------:R-:W-:-:S02]  /*5f9e0*/  @P6 LOP3.LUT R7, R7, 0x10000, RZ, 0xfc, !PT ;  /* 0x0001000007076812 */ /* 0x000fc400078efcff */
[----:B------:R-:W-:Y:S01]  /*5f9f0*/  LOP3.LUT P6, RZ, R227, 0x10000, RZ, 0xc0, !PT ;  /* 0x00010000e3ff7812 */ /* 0x000fe200078cc0ff */
[----:B------:R-:W2:Y:S01]  /*5fa00*/  LDL.LU.64 R58, [R1+0x1d78] ;  /* 0x001d7800013a7983 */ /* 0x000ea20000300a00 */
[----:B------:R-:W-:-:S03]  /*5fa10*/  LOP3.LUT R7, R7, 0xfffdffff, RZ, 0xc0, !PT ;  /* 0xfffdffff07077812 */ /* 0x000fc600078ec0ff */
[----:B------:R-:W2:Y:S01]  /*5fa20*/  LDL.LU.64 R60, [R1+0x1d70] ;  /* 0x001d7000013c7983 */ /* 0x000ea20000300a00 */
[C---:B------:R-:W-:Y:S02]  /*5fa30*/  LOP3.LUT P0, RZ, R227.reuse, 0x400, RZ, 0xc0, !PT ;  /* 0x00000400e3ff7812 */ /* 0x040fe4000780c0ff */
[----:B------:R-:W-:Y:S01]  /*5fa40*/  LOP3.LUT P2, RZ, R227, 0x800, RZ, 0xc0, !PT ;  /* 0x00000800e3ff7812 */ /* 0x000fe2000784c0ff */
[----:B------:R-:W2:Y:S04]  /*5fa50*/  LDL.LU R252, [R1+0x8c] ;  /* 0x00008c0001fc7983 */ /* 0x000ea80000300800 */
[----:B------:R-:W-:Y:S01]  /*5fa60*/  @P6 LOP3.LUT R7, R7, 0x20000, RZ, 0xfc, !PT ;  /* 0x0002000007076812 */ /* 0x000fe200078efcff */
[----:B------:R-:W2:Y:S01]  /*5fa70*/  LDL.LU.64 R56, [R1+0x1d68] ;  /* 0x001d680001387983 */ /* 0x000ea20000300a00 */
[----:B------:R-:W-:-:S02]  /*5fa80*/  LOP3.LUT P6, RZ, R227, 0x8000, RZ, 0xc0, !PT ;  /* 0x00008000e3ff7812 */ /* 0x000fc400078cc0ff */
[----:B------:R-:W-:Y:S01]  /*5fa90*/  LOP3.LUT R7, R7, 0xfffbffff, RZ, 0xc0, !PT ;  /* 0xfffbffff07077812 */ /* 0x000fe200078ec0ff */
[----:B------:R-:W2:Y:S01]  /*5faa0*/  LDL.LU.64 R42, [R1+0x1d60] ;  /* 0x001d6000012a7983 */ /* 0x000ea20000300a00 */
[----:B------:R-:W-:-:S09]  /*5fab0*/  PRMT R224, R31, 0x7771, RZ ;  /* 0x000077711fe07816 */ /* 0x000fd200000000ff */
[----:B------:R-:W-:Y:S02]  /*5fac0*/  @P6 LOP3.LUT R7, R7, 0x40000, RZ, 0xfc, !PT ;  /* 0x0004000007076812 */ /* 0x000fe400078efcff */
[C---:B------:R-:W-:Y:S01]  /*5fad0*/  LOP3.LUT P6, RZ, R227.reuse, 0x4000, RZ, 0xc0, !PT ;  /* 0x00004000e3ff7812 */ /* 0x040fe200078cc0ff */
[----:B---3--:R0:W-:Y:S01]  /*5fae0*/  @P0 STG.E.U8 desc[UR44][R38.64], R224 ;  /* 0x000000e026000986 */ /* 0x0081e2000c10112c */
[----:B------:R-:W-:Y:S02]  /*5faf0*/  LOP3.LUT P5, RZ, R227, 0x1000, RZ, 0xc0, !PT ;  /* 0x00001000e3ff7812 */ /* 0x000fe400078ac0ff */
[----:B------:R-:W-:Y:S02]  /*5fb00*/  LOP3.LUT R7, R7, 0xfff7ffff, RZ, 0xc0, !PT ;  /* 0xfff7ffff07077812 */ /* 0x000fe400078ec0ff */
[----:B0-----:R-:W-:Y:S01]  /*5fb10*/  PRMT R224, R31, 0x7772, RZ ;  /* 0x000077721fe07816 */ /* 0x001fe200000000ff */
[----:B------:R-:W3:Y:S06]  /*5fb20*/  LDL.LU.64 R38, [R1+0x1d58] ;  /* 0x001d580001267983 */ /* 0x000eec0000300a00 */
[----:B------:R-:W-:-:S02]  /*5fb30*/  @P6 LOP3.LUT R7, R7, 0x80000, RZ, 0xfc, !PT ;  /* 0x0008000007076812 */ /* 0x000fc400078efcff */
[----:B------:R-:W-:Y:S01]  /*5fb40*/  LOP3.LUT P6, RZ, R227, 0x2000, RZ, 0xc0, !PT ;  /* 0x00002000e3ff7812 */ /* 0x000fe200078cc0ff */
[----:B----4-:R0:W-:Y:S02]  /*5fb50*/  @P2 STG.E.U8 desc[UR44][R40.64], R224 ;  /* 0x000000e028002986 */ /* 0x0101e4000c10112c */
[----:B0-----:R-:W-:Y:S02]  /*5fb60*/  PRMT R224, R31, 0x7773, RZ ;  /* 0x000077731fe07816 */ /* 0x001fe400000000ff */
[----:B------:R-:W4:Y:S04]  /*5fb70*/  LDL.LU.64 R40, [R1+0x1d50] ;  /* 0x001d500001287983 */ /* 0x000f280000300a00 */
[----:B------:R0:W-:Y:S02]  /*5fb80*/  @P5 STG.E.U8 desc[UR44][R36.64], R224 ;  /* 0x000000e024005986 */ /* 0x0001e4000c10112c */
[----:B0-----:R-:W-:-:S02]  /*5fb90*/  PRMT R224, R251, 0x7770, RZ ;  /* 0x00007770fbe07816 */ /* 0x001fc400000000ff */
[----:B------:R-:W4:Y:S04]  /*5fba0*/  LDL.LU.64 R36, [R1+0x1d48] ;  /* 0x001d480001247983 */ /* 0x000f280000300a00 */
[----:B------:R0:W-:Y:S01]  /*5fbb0*/  @P6 STG.E.U8 desc[UR44][R230.64], R224 ;  /* 0x000000e0e6006986 */ /* 0x0001e2000c10112c */
[----:B------:R-:W-:Y:S02]  /*5fbc0*/  LOP3.LUT P6, RZ, R7, 0x80000, RZ, 0xc0, !PT ;  /* 0x0008000007ff7812 */ /* 0x000fe400078cc0ff */
[----:B0-----:R-:W-:Y:S01]  /*5fbd0*/  PRMT R224, R251, 0x7771, RZ ;  /* 0x00007771fbe07816 */ /* 0x001fe200000000ff */
[----:B------:R-:W4:Y:S04]  /*5fbe0*/  LDL.LU.64 R230, [R1+0x1d40] ;  /* 0x001d400001e67983 */ /* 0x000f280000300a00 */
[----:B------:R-:W4:Y:S06]  /*5fbf0*/  LDL.LU R31, [R1+0x7c] ;  /* 0x00007c00011f7983 */ /* 0x000f2c0000300800 */
        /* <DEDUP_REMOVED lines=28> */
[----:B---3--:R0:W-:Y:S01]  /*5fdc0*/  @P1 STG.E.U8 desc[UR44][R38.64], R224 ;  /* 0x000000e026001986 */ /* 0x0081e2000c10112c */
        /* <DEDUP_REMOVED lines=12> */
[----:B--2---:R0:W-:Y:S04]  /*5fe90*/  @P5 STG.E.U8 desc[UR44][R228.64], R224 ;  /* 0x000000e0e4005986 */ /* 0x0041e8000c10112c */
[----:B0-----:R-:W2:Y:S04]  /*5fea0*/  LDL.LU.64 R228, [R1+0x24b0] ;  /* 0x0024b00001e47983 */ /* 0x001ea80000300a00 */
[----:B------:R-:W3:Y:S04]  /*5feb0*/  LDL.LU.64 R28, [R1+0x1d28] ;  /* 0x001d2800011c7983 */ /* 0x000ee80000300a00 */
[----:B------:R-:W4:Y:S04]  /*5fec0*/  LDL.LU.64 R36, [R1+0x1d20] ;  /* 0x001d200001247983 */ /* 0x000f280000300a00 */
[----:B------:R-:W4:Y:S04]  /*5fed0*/  LDL.LU.64 R38, [R1+0x1d18] ;  /* 0x001d180001267983 */ /* 0x000f280000300a00 */
[----:B------:R-:W4:Y:S04]  /*5fee0*/  LDL.LU.64 R40, [R1+0x1d10] ;  /* 0x001d100001287983 */ /* 0x000f280000300a00 */
[----:B------:R-:W4:Y:S04]  /*5fef0*/  LDL.LU R252, [R1+0x60] ;  /* 0x0000600001fc7983 */ /* 0x000f280000300800 */
[----:B------:R-:W4:Y:S04]  /*5ff00*/  LDL.LU.64 R230, [R1+0x1d08] ;  /* 0x001d080001e67983 */ /* 0x000f280000300a00 */
[----:B------:R-:W4:Y:S01]  /*5ff10*/  LDL.LU R251, [R1+0x10] ;  /* 0x0000100001fb7983 */ /* 0x000f220000300800 */
[----:B------:R-:W-:-:S02]  /*5ff20*/  PRMT R224, R31, 0x7773, RZ ;  /* 0x000077731fe07816 */ /* 0x000fc400000000ff */
[----:B------:R-:W-:Y:S01]  /*5ff30*/  LOP3.LUT P3, RZ, R227, 0x10000000, RZ, 0xc0, !PT ;  /* 0x10000000e3ff7812 */ /* 0x000fe2000786c0ff */
[----:B------:R-:W4:Y:S01]  /*5ff40*/  LDL.LU.64 R30, [R1+0x1d00] ;  /* 0x001d0000011e7983 */ /* 0x000f220000300a00 */
[----:B------:R-:W-:Y:S02]  /*5ff50*/  LOP3.LUT R7, R7, 0xffffffef, RZ, 0xc0, !PT ;  /* 0xffffffef07077812 */ /* 0x000fe400078ec0ff */
[C---:B------:R-:W-:Y:S02]  /*5ff60*/  LOP3.LUT P0, RZ, R227.reuse, 0x20000000, RZ, 0xc0, !PT ;  /* 0x20000000e3ff7812 */ /* 0x040fe4000780c0ff */
[C---:B------:R-:W-:Y:S02]  /*5ff70*/  LOP3.LUT P2, RZ, R227.reuse, 0x40000000, RZ, 0xc0, !PT ;  /* 0x40000000e3ff7812 */ /* 0x040fe4000784c0ff */
[----:B------:R-:W-:-:S05]  /*5ff80*/  LOP3.LUT P5, RZ, R227, 0x80000000, RZ, 0xc0, !PT ;  /* 0x80000000e3ff7812 */ /* 0x000fca00078ac0ff */
[----:B---3--:R0:W-:Y:S04]  /*5ff90*/  @P3 STG.E.U8 desc[UR44][R28.64], R224 ;  /* 0x000000e01c003986 */ /* 0x0081e8000c10112c */
[----:B0-----:R-:W3:Y:S01]  /*5ffa0*/  LDL.LU.64 R28, [R1+0x1cf8] ;  /* 0x001cf800011c7983 */ /* 0x001ee20000300a00 */
[----:B--2---:R-:W-:-:S03]  /*5ffb0*/  LOP3.LUT P6, RZ, R228, 0x100, RZ, 0xc0, !PT ;  /* 0x00000100e4ff7812 */ /* 0x004fc600078cc0ff */
[----:B------:R-:W2:Y:S01]  /*5ffc0*/  LDL.LU.64 R220, [R1+0x1cf0] ;  /* 0x001cf00001dc7983 */ /* 0x000ea20000300a00 */
[----:B----4-:R-:W-:-:S03]  /*5ffd0*/  PRMT R224, R252, 0x7770, RZ ;  /* 0x00007770fce07816 */ /* 0x010fc600000000ff */
[----:B------:R-:W4:Y:S06]  /*5ffe0*/  LDL.LU.64 R60, [R1+0x1ce8] ;  /* 0x001ce800013c7983 */ /* 0x000f2c0000300a00 */
        /* <DEDUP_REMOVED lines=11> */
[----:B------:R-:W-:Y:S01]  /*600a0*/  LOP3.LUT R7, R7, 0xfffffeff, RZ, 0xc0, !PT ;  /* 0xfffffeff07077812 */ /* 0x000fe200078ec0ff */
[----:B------:R0:W-:Y:S10]  /*600b0*/  @P0 STG.E.U8 desc[UR44][R36.64], R224 ;  /* 0x000000e024000986 */ /* 0x0001f4000c10112c */
[----:B------:R-:W-:-:S02]  /*600c0*/  @P6 LOP3.LUT R7, R7, 0x100, RZ, 0xfc, !PT ;  /* 0x0000010007076812 */ /* 0x000fc400078efcff */
[----:B------:R-:W-:Y:S01]  /*600d0*/  LOP3.LUT P6, RZ, R228, 0x8, RZ, 0xc0, !PT ;  /* 0x00000008e4ff7812 */ /* 0x000fe200078cc0ff */
[----:B0-----:R-:W4:Y:S01]  /*600e0*/  LDL.LU R36, [R1+0x64] ;  /* 0x0000640001247983 */ /* 0x001f220000300800 */
[----:B------:R-:W-:-:S03]  /*600f0*/  LOP3.LUT R7, R7, 0xfffffdff, RZ, 0xc0, !PT ;  /* 0xfffffdff07077812 */ /* 0x000fc600078ec0ff */
[----:B------:R-:W4:Y:S04]  /*60100*/  LDL.LU.64 R226, [R1+0x1ce0] ;  /* 0x001ce00001e27983 */ /* 0x000f280000300a00 */
[----:B------:R-:W4:Y:S04]  /*60110*/  LDL.LU.64 R62, [R1+0x1cd8] ;  /* 0x001cd800013e7983 */ /* 0x000f280000300a00 */
        /* <DEDUP_REMOVED lines=9> */
[----:B------:R-:W-:Y:S02]  /*601b0*/  LOP3.LUT P6, RZ, R228, 0x2, RZ, 0xc0, !PT ;  /* 0x00000002e4ff7812 */ /* 0x000fe400078cc0ff */
[----:B------:R-:W-:Y:S01]  /*601c0*/  LOP3.LUT R7, R7, 0xfffff7ff, RZ, 0xc0, !PT ;  /* 0xfffff7ff07077812 */ /* 0x000fe200078ec0ff */
[----:B------:R-:W4:Y:S01]  /*601d0*/  LDL.LU.64 R42, [R1+0x1cc0] ;  /* 0x001cc000012a7983 */ /* 0x000f220000300a00 */
[----:B0-----:R-:W-:-:S03]  /*601e0*/  PRMT R224, R252, 0x7772, RZ ;  /* 0x00007772fce07816 */ /* 0x001fc600000000ff */
[----:B------:R-:W4:Y:S06]  /*601f0*/  LDL.LU.64 R38, [R1+0x1cb8] ;  /* 0x001cb80001267983 */ /* 0x000f2c0000300a00 */
[----:B------:R-:W-:Y:S02]  /*60200*/  @P6 LOP3.LUT R7, R7, 0x800, RZ, 0xfc, !PT ;  /* 0x0000080007076812 */ /* 0x000fe400078efcff */
[----:B------:R-:W-:Y:S01]  /*60210*/  LOP3.LUT P6, RZ, R228, 0x1, RZ, 0xc0, !PT ;  /* 0x00000001e4ff7812 */ /* 0x000fe200078cc0ff */
[----:B------:R0:W-:Y:S02]  /*60220*/  @P5 STG.E.U8 desc[UR44][R40.64], R224 ;  /* 0x000000e028005986 */ /* 0x0001e4000c10112c */
[----:B0-----:R-:W-:-:S02]  /*60230*/  PRMT R224, R252, 0x7773, RZ ;  /* 0x00007773fce07816 */ /* 0x001fc400000000ff */
[----:B------:R-:W4:Y:S08]  /*60240*/  LDL.LU.64 R40, [R1+0x1cb0] ;  /* 0x001cb00001287983 */ /* 0x000f300000300a00 */
        /* <DEDUP_REMOVED lines=13> */
[----:B--2---:R0:W-:Y:S01]  /*60320*/  @P6 STG.E.U8 desc[UR44][R220.64], R224 ;  /* 0x000000e0dc006986 */ /* 0x0041e2000c10112c */
[----:B------:R-:W-:Y:S02]  /*60330*/  LOP3.LUT P6, RZ, R7, 0x100, RZ, 0xc0, !PT ;  /* 0x0000010007ff7812 */ /* 0x000fe400078cc0ff */
[----:B0-----:R-:W-:Y:S01]  /*60340*/  PRMT R224, R251, 0x7773, RZ ;  /* 0x00007773fbe07816 */ /* 0x001fe200000000ff */
[----:B------:R-:W2:Y:S10]  /*60350*/  LDL.LU.64 R220, [R1+0x24a8] ;  /* 0x0024a80001dc7983 */ /* 0x000eb40000300a00 */
[----:B----4-:R0:W-:Y:S01]  /*60360*/  @P6 STG.E.U8 desc[UR44][R60.64], R224 ;  /* 0x000000e03c006986 */ /* 0x0101e2000c10112c */
[----:B------:R-:W-:-:S02]  /*60370*/  LOP3.LUT P6, RZ, R7, 0x80, RZ, 0xc0, !PT ;  /* 0x0000008007ff7812 */ /* 0x000fc400078cc0ff */
[C---:B------:R-:W-:Y:S02]  /*60380*/  LOP3.LUT P1, RZ, R228.reuse, 0x200, RZ, 0xc0, !PT ;  /* 0x00000200e4ff7812 */ /* 0x040fe4000782c0ff */
[C---:B------:R-:W-:Y:S02]  /*60390*/  LOP3.LUT P4, RZ, R228.reuse, 0x400, RZ, 0xc0, !PT ;  /* 0x00000400e4ff7812 */ /* 0x040fe4000788c0ff */
[C---:B------:R-:W-:Y:S02]  /*603a0*/  LOP3.LUT P3, RZ, R228.reuse, 0x800, RZ, 0xc0, !PT ;  /* 0x00000800e4ff7812 */ /* 0x040fe4000786c0ff */
[C---:B------:R-:W-:Y:S02]  /*603b0*/  LOP3.LUT P0, RZ, R228.reuse, 0x1000, RZ, 0xc0, !PT ;  /* 0x00001000e4ff7812 */ /* 0x040fe4000780c0ff */
[----:B------:R-:W-:Y:S01]  /*603c0*/  LOP3.LUT P2, RZ, R228, 0x2000, RZ, 0xc0, !PT ;  /* 0x00002000e4ff7812 */ /* 0x000fe2000784c0ff */
[----:B0-----:R-:W4:Y:S01]  /*603d0*/  LDL.LU.64 R60, [R1+0x24a0] ;  /* 0x0024a000013c7983 */ /* 0x001f220000300a00 */
[----:B------:R-:W-:-:S05]  /*603e0*/  PRMT R224, R36, 0x7770, RZ ;  /* 0x0000777024e07816 */ /* 0x000fca00000000ff */
        /* <DEDUP_REMOVED lines=11> */
[----:B------:R0:W-:Y:S02]  /*604a0*/  @P1 STG.E.U8 desc[UR44][R42.64], R224 ;  /* 0x000000e02a001986 */ /* 0x0001e4000c10112c */
        /* <DEDUP_REMOVED lines=12> */
[----:B------:R-:W2:Y:S04]  /*60570*/  LDL.LU.64 R58, [R1+0x1c88] ;  /* 0x001c8800013a7983 */ /* 0x000ea80000300a00 */
[----:B------:R-:W4:Y:S04]  /*60580*/  LDL.LU.64 R42, [R1+0x1c80] ;  /* 0x001c8000012a7983 */ /* 0x000f280000300a00 */
[----:B------:R-:W4:Y:S04]  /*60590*/  LDL.LU.64 R38, [R1+0x1c78] ;  /* 0x001c780001267983 */ /* 0x000f280000300a00 */
[----:B------:R-:W4:Y:S04]  /*605a0*/  LDL.LU.64 R40, [R1+0x1c70] ;  /* 0x001c700001287983 */ /* 0x000f280000300a00 */
[----:B------:R-:W4:Y:S04]  /*605b0*/  LDL.LU R37, [R1+0x18] ;  /* 0x0000180001257983 */ /* 0x000f280000300800 */
[----:B------:R-:W4:Y:S04]  /*605c0*/  LDL.LU.64 R230, [R1+0x1c68] ;  /* 0x001c680001e67983 */ /* 0x000f280000300a00 */
[----:B------:R-:W4:Y:S01]  /*605d0*/  LDL.LU R56, [R1+0x6c] ;  /* 0x00006c0001387983 */ /* 0x000f220000300800 */
[----:B------:R-:W-:-:S03]  /*605e0*/  LOP3.LUT P3, RZ, R228, 0x8000, RZ, 0xc0, !PT ;  /* 0x00008000e4ff7812 */ /* 0x000fc6000786c0ff */
[----:B------:R-:W4:Y:S01]  /*605f0*/  LDL.LU.64 R30, [R1+0x1c60] ;  /* 0x001c6000011e7983 */ /* 0x000f220000300a00 */
        /* <DEDUP_REMOVED lines=15> */
[----:B---3--:R0:W-:Y:S04]  /*606f0*/  @P3 STG.E.U8 desc[UR44][R28.64], R224 ;  /* 0x000000e01c003986 */ /* 0x0081e8000c10112c */
[----:B0-----:R-:W3:Y:S06]  /*60700*/  LDL.LU.64 R28, [R1+0x1c58] ;  /* 0x001c5800011c7983 */ /* 0x001eec0000300a00 */
[----:B------:R-:W-:-:S02]  /*60710*/  @P6 LOP3.LUT R7, R7, 0x1, RZ, 0xfc, !PT ;  /* 0x0000000107076812 */ /* 0x000fc400078efcff */
[C---:B------:R-:W-:Y:S01]  /*60720*/  LOP3.LUT P6, RZ, R228.reuse, 0x400000, RZ, 0xc0, !PT ;  /* 0x00400000e4ff7812 */ /* 0x040fe200078cc0ff */
[----:B------:R-:W3:Y:S01]  /*60730*/  LDL.LU.64 R226, [R1+0x1c48] ;  /* 0x001c480001e27983 */ /* 0x000ee20000300a00 */
[----:B------:R-:W-:Y:S02]  /*60740*/  LOP3.LUT R7, R7, 0xfffffffd, RZ, 0xc0, !PT ;  /* 0xfffffffd07077812 */ /* 0x000fe400078ec0ff */
[C---:B------:R-:W-:Y:S01]  /*60750*/  LOP3.LUT P0, RZ, R228.reuse, 0x10000, RZ, 0xc0, !PT ;  /* 0x00010000e4ff7812 */ /* 0x040fe2000780c0ff */
[----:B------:R-:W3:Y:S01]  /*60760*/  LDL.LU R57, [R1+0x1c] ;  /* 0x00001c0001397983 */ /* 0x000ee20000300800 */
[----:B------:R-:W-:Y:S02]  /*60770*/  LOP3.LUT P2, RZ, R228, 0x20000, RZ, 0xc0, !PT ;  /* 0x00020000e4ff7812 */ /* 0x000fe4000784c0ff */
[----:B------:R-:W-:Y:S01]  /*60780*/  PRMT R224, R252, 0x7773, RZ ;  /* 0x00007773fce07816 */ /* 0x000fe200000000ff */
[----:B------:R-:W3:Y:S04]  /*60790*/  LDL.LU.64 R62, [R1+0x1c40] ;  /* 0x001c4000013e7983 */ /* 0x000ee80000300a00 */
[----:B------:R-:W-:-:S02]  /*607a0*/  @P6 LOP3.LUT R7, R7, 0x2, RZ, 0xfc, !PT ;  /* 0x0000000207076812 */ /* 0x000fc400078efcff */
[C---:B------:R-:W-:Y:S02]  /*607b0*/  LOP3.LUT P6, RZ, R228.reuse, 0x200000, RZ, 0xc0, !PT ;  /* 0x00200000e4ff7812 */ /* 0x040fe400078cc0ff */
[----:B------:R-:W-:Y:S01]  /*607c0*/  LOP3.LUT R7, R7, 0xfffffffb, RZ, 0xc0, !PT ;  /* 0xfffffffb07077812 */ /* 0x000fe200078ec0ff */
[----:B--2---:R0:W-:Y:S01]  /*607d0*/  @P0 STG.E.U8 desc[UR44][R58.64], R224 ;  /* 0x000000e03a000986 */ /* 0x0041e2000c10112c */
[----:B------:R-:W-:-:S09]  /*607e0*/  LOP3.LUT P5, RZ, R228, 0x40000, RZ, 0xc0, !PT ;  /* 0x00040000e4ff7812 */ /* 0x000fd200078ac0ff */
[----:B------:R-:W-:Y:S02]  /*607f0*/  @P6 LOP3.LUT R7, R7, 0x4, RZ, 0xfc, !PT ;  /* 0x0000000407076812 */ /* 0x000fe400078efcff */
[----:B------:R-:W-:Y:S01]  /*60800*/  LOP3.LUT P6, RZ, R228, 0x100000, RZ, 0xc0, !PT ;  /* 0x00100000e4ff7812 */ /* 0x000fe200078cc0ff */
[----:B0-----:R-:W2:Y:S01]  /*60810*/  LDL.LU.64 R58, [R1+0x1c38] ;  /* 0x001c3800013a7983 */ /* 0x001ea20000300a00 */
[----:B------:R-:W-:Y:S02]  /*60820*/  LOP3.LUT R7, R7, 0xfffffff7, RZ, 0xc0, !PT ;  /* 0xfffffff707077812 */ /* 0x000fe400078ec0ff */
[----:B----4-:R-:W-:Y:S01]  /*60830*/  PRMT R224, R37, 0x7770, RZ ;  /* 0x0000777025e07816 */ /* 0x010fe200000000ff */
[----:B------:R-:W4:Y:S04]  /*60840*/  LDL.LU R252, [R1] ;  /* 0x0000000001fc7983 */ /* 0x000f280000300800 */
[----:B------:R0:W-:Y:S04]  /*60850*/  @P2 STG.E.U8 desc[UR44][R42.64], R224 ;  /* 0x000000e02a002986 */ /* 0x0001e8000c10112c */
[----:B------:R-:W-:-:S02]  /*60860*/  @P6 LOP3.LUT R7, R7, 0x8, RZ, 0xfc, !PT ;  /* 0x0000000807076812 */ /* 0x000fc400078efcff */
[----:B------:R-:W-:Y:S02]  /*60870*/  LOP3.LUT P6, RZ, R228, 0x80000, RZ, 0xc0, !PT ;  /* 0x00080000e4ff7812 */ /* 0x000fe400078cc0ff */
[C---:B0-----:R-:W-:Y:S01]  /*60880*/  PRMT R224, R37.reuse, 0x7771, RZ ;  /* 0x0000777125e07816 */ /* 0x041fe200000000ff */
        /* <DEDUP_REMOVED lines=10> */
[----:B------:R-:W4:Y:S01]  /*60930*/  LDL.LU.64 R36, [R1+0x1c10] ;  /* 0x001c100001247983 */ /* 0x000f220000300a00 */
[----:B0-----:R-:W-:-:S03]  /*60940*/  PRMT R224, R56, 0x7770, RZ ;  /* 0x0000777038e07816 */ /* 0x001fc600000000ff */
[----:B------:R-:W4:Y:S06]  /*60950*/  LDL.LU.64 R230, [R1+0x1c08] ;  /* 0x001c080001e67983 */ /* 0x000f2c0000300a00 */
[----:B------:R0:W-:Y:S01]  /*60960*/  @P6 STG.E.U8 desc[UR44][R30.64], R224 ;  /* 0x000000e01e006986 */ /* 0x0001e2000c10112c */
[C---:B------:R-:W-:Y:S02]  /*60970*/  LOP3.LUT P6, RZ, R7.reuse, 0x2, RZ, 0xc0, !PT ;  /* 0x0000000207ff7812 */ /* 0x040fe400078cc0ff */
[----:B0-----:R-:W-:Y:S01]  /*60980*/  PRMT R224, R56, 0x7771, RZ ;  /* 0x0000777138e07816 */ /* 0x001fe200000000ff */
[----:B------:R-:W4:Y:S10]  /*60990*/  LDL.LU.64 R30, [R1+0x1c00] ;  /* 0x001c0000011e7983 */ /* 0x000f340000300a00 */
[----:B---3--:R0:W-:Y:S04]  /*609a0*/  @P6 STG.E.U8 desc[UR44][R28.64], R224 ;  /* 0x000000e01c006986 */ /* 0x0081e8000c10112c */
[----:B0-----:R-:W3:Y:S04]  /*609b0*/  LDL.LU.64 R28, [R1+0x2498] ;  /* 0x00249800011c7983 */ /* 0x001ee80000300a00 */
[----:B------:R-:W2:Y:S01]  /*609c0*/  LDL.LU.64 R224, [R1+0x1c50] ;  /* 0x001c500001e07983 */ /* 0x000ea20000300a00 */
[----:B------:R-:W-:-:S02]  /*609d0*/  LOP3.LUT P6, RZ, R7, 0x1, RZ, 0xc0, !PT ;  /* 0x0000000107ff7812 */ /* 0x000fc400078cc0ff */
[----:B------:R-:W-:-:S11]  /*609e0*/  PRMT R7, R56, 0x7772, RZ ;  /* 0x0000777238077816 */ /* 0x000fd600000000ff */
[----:B--2---:R0:W-:Y:S01]  /*609f0*/  @P6 STG.E.U8 desc[UR44][R224.64], R7 ;  /* 0x00000007e0006986 */ /* 0x0041e2000c10112c */
        /* <DEDUP_REMOVED lines=11> */
[----:B---3--:R0:W-:Y:S04]  /*60ab0*/  @P6 STG.E.U8 desc[UR44][R28.64], R7 ;  /* 0x000000071c006986 */ /* 0x0081e8000c10112c */
[----:B0-----:R-:W2:Y:S01]  /*60ac0*/  LDL.LU.64 R28, [R1+0x2490] ;  /* 0x00249000011c7983 */ /* 0x001ea20000300a00 */
[C---:B------:R-:W-:Y:S02]  /*60ad0*/  LOP3.LUT P1, RZ, R228.reuse, 0x10000000, RZ, 0xc0, !PT ;  /* 0x10000000e4ff7812 */ /* 0x040fe4000782c0ff */
[C---:B------:R-:W-:Y:S02]  /*60ae0*/  LOP3.LUT P4, RZ, R228.reuse, 0x20000000, RZ, 0xc0, !PT ;  /* 0x20000000e4ff7812 */ /* 0x040fe4000788c0ff */
[----:B------:R-:W-:Y:S02]  /*60af0*/  PRMT R7, R57, 0x7773, RZ ;  /* 0x0000777339077816 */ /* 0x000fe400000000ff */
[----:B------:R-:W-:-:S02]  /*60b00*/  LOP3.LUT P3, RZ, R228, 0x40000000, RZ, 0xc0, !PT ;  /* 0x40000000e4ff7812 */ /* 0x000fc4000786c0ff */
[----:B------:R-:W-:-:S05]  /*60b10*/  LOP3.LUT P0, RZ, R228, 0x80000000, RZ, 0xc0, !PT ;  /* 0x80000000e4ff7812 */ /* 0x000fca000780c0ff */
[----:B----4-:R0:W-:Y:S01]  /*60b20*/  @P1 STG.E.U8 desc[UR44][R42.64], R7 ;  /* 0x000000072a001986 */ /* 0x0101e2000c10112c */
[----:B------:R-:W-:Y:S02]  /*60b30*/  LOP3.LUT P2, RZ, R229, 0x1, RZ, 0xc0, !PT ;  /* 0x00000001e5ff7812 */ /* 0x000fe4000784c0ff */
[----:B0-----:R-:W-:-:S05]  /*60b40*/  PRMT R7, R252, 0x7770, RZ ;  /* 0x00007770fc077816 */ /* 0x001fca00000000ff */
[----:B------:R0:W-:Y:S02]  /*60b50*/  @P4 STG.E.U8 desc[UR44][R38.64], R7 ;  /* 0x0000000726004986 */ /* 0x0001e4000c10112c */
[----:B0-----:R-:W-:-:S05]  /*60b60*/  PRMT R7, R252, 0x7771, RZ ;  /* 0x00007771fc077816 */ /* 0x001fca00000000ff */
[----:B------:R0:W-:Y:S02]  /*60b70*/  @P3 STG.E.U8 desc[UR44][R40.64], R7 ;  /* 0x0000000728003986 */ /* 0x0001e4000c10112c */
[----:B0-----:R-:W-:-:S05]  /*60b80*/  PRMT R7, R252, 0x7772, RZ ;  /* 0x00007772fc077816 */ /* 0x001fca00000000ff */
[----:B------:R0:W-:Y:S01]  /*60b90*/  @P0 STG.E.U8 desc[UR44][R36.64], R7 ;  /* 0x0000000724000986 */ /* 0x0001e2000c10112c */
[----:B------:R-:W-:Y:S02]  /*60ba0*/  LOP3.LUT P5, RZ, R229, 0x2, RZ, 0xc0, !PT ;  /* 0x00000002e5ff7812 */ /* 0x000fe400078ac0ff */
[----:B0-----:R-:W-:-:S05]  /*60bb0*/  PRMT R7, R252, 0x7773, RZ ;  /* 0x00007773fc077816 */ /* 0x001fca00000000ff */
[----:B------:R0:W-:Y:S04]  /*60bc0*/  @P2 STG.E.U8 desc[UR44][R230.64], R7 ;  /* 0x00000007e6002986 */ /* 0x0001e8000c10112c */
[----:B0-----:R-:W3:Y:S01]  /*60bd0*/  LDL.LU.64 R230, [R1+0x1bf8] ;  /* 0x001bf80001e67983 */ /* 0x001ee20000300a00 */
[----:B--2---:R-:W-:-:S05]  /*60be0*/  PRMT R7, R28, 0x7770, RZ ;  /* 0x000077701c077816 */ /* 0x004fca00000000ff */
[----:B------:R0:W-:Y:S04]  /*60bf0*/  @P5 STG.E.U8 desc[UR44][R30.64], R7 ;  /* 0x000000071e005986 */ /* 0x0001e8000c10112c */
[----:B0-----:R-:W2:Y:S04]  /*60c00*/  LDL.LU.64 R30, [R1+0x1bf0] ;  /* 0x001bf000011e7983 */ /* 0x001ea80000300a00 */
[----:B------:R-:W4:Y:S04]  /*60c10*/  LDL.LU.64 R58, [R1+0x1be8] ;  /* 0x001be800013a7983 */ /* 0x000f280000300a00 */
[----:B------:R-:W4:Y:S04]  /*60c20*/  LDL.LU.64 R56, [R1+0x1be0] ;  /* 0x001be00001387983 */ /* 0x000f280000300a00 */
[----:B------:R-:W4:Y:S04]  /*60c30*/  LDL.LU.64 R42, [R1+0x1bd8] ;  /* 0x001bd800012a7983 */ /* 0x000f280000300a00 */
[----:B------:R-:W4:Y:S04]  /*60c40*/  LDL.LU.64 R40, [R1+0x1bd0] ;  /* 0x001bd00001287983 */ /* 0x000f280000300a00 */
[----:B------:R-:W4:Y:S04]  /*60c50*/  LDL.LU R251, [R1+0x4] ;  /* 0x0000040001fb7983 */ /* 0x000f280000300800 */
[----:B------:R-:W4:Y:S01]  /*60c60*/  LDL.LU.64 R38, [R1+0x1bc8] ;  /* 0x001bc80001267983 */ /* 0x000f220000300a00 */
[----:B------:R-:W-:-:S03]  /*60c70*/  LOP3.LUT P3, RZ, R229, 0x4, RZ, 0xc0, !PT ;  /* 0x00000004e5ff7812 */ /* 0x000fc6000786c0ff */
[----:B------:R-:W4:Y:S01]  /*60c80*/  LDL.LU.64 R36, [R1+0x1bc0] ;  /* 0x001bc00001247983 */ /* 0x000f220000300a00 */
[----:B------:R-:W-:Y:S02]  /*60c90*/  PRMT R7, R28, 0x7771, RZ ;  /* 0x000077711c077816 */ /* 0x000fe400000000ff */
[----:B------:R-:W-:-:S07]  /*60ca0*/  LOP3.LUT P0, RZ, R229, 0x8, RZ, 0xc0, !PT ;  /* 0x00000008e5ff7812 */ /* 0x000fce000780c0ff */
[----:B---3--:R0:W-:Y:S04]  /*60cb0*/  @P3 STG.E.U8 desc[UR44][R230.64], R7 ;  /* 0x00000007e6003986 */ /* 0x0081e8000c10112c */
[----:B0-----:R-:W3:Y:S01]  /*60cc0*/  LDL.LU.64 R230, [R1+0x1bb8] ;  /* 0x001bb80001e67983 */ /* 0x001ee20000300a00 */
        /* <DEDUP_REMOVED lines=12> */
[----:B--2---:R0:W-:Y:S04]  /*60d90*/  @P0 STG.E.U8 desc[UR44][R30.64], R7 ;  /* 0x000000071e000986 */ /* 0x0041e8000c10112c */
[----:B0-----:R-:W2:Y:S06]  /*60da0*/  LDL.LU.64 R30, [R1+0x1bb0] ;  /* 0x001bb000011e7983 */ /* 0x001eac0000300a00 */
[----:B------:R-:W-:-:S02]  /*60db0*/  @P6 LOP3.LUT R8, R8, 0x800000, RZ, 0xfc, !PT ;  /* 0x0080000008086812 */ /* 0x000fc400078efcff */
[C---:B------:R-:W-:Y:S01]  /*60dc0*/  LOP3.LUT P6, RZ, R229.reuse, 0x400, RZ, 0xc0, !PT ;  /* 0x00000400e5ff7812 */ /* 0x040fe200078cc0ff */
[----:B------:R-:W2:Y:S01]  /*60dd0*/  LDL.LU R252, [R1+0x8] ;  /* 0x0000080001fc7983 */ /* 0x000ea20000300800 */
[----:B------:R-:W-:Y:S02]  /*60de0*/  LOP3.LUT R8, R8, 0xfeffffff, RZ, 0xc0, !PT ;  /* 0xfeffffff08087812 */ /* 0x000fe400078ec0ff */
[C---:B------:R-:W-:Y:S01]  /*60df0*/  LOP3.LUT P2, RZ, R229.reuse, 0x10, RZ, 0xc0, !PT ;  /* 0x00000010e5ff7812 */ /* 0x040fe2000784c0ff */
[----:B------:R-:W2:Y:S01]  /*60e00*/  LDL.LU.64 R224, [R1+0x1ba0] ;  /* 0x001ba00001e07983 */ /* 0x000ea20000300a00 */
[C---:B------:R-:W-:Y:S02]  /*60e10*/  LOP3.LUT P5, RZ, R229.reuse, 0x20, RZ, 0xc0, !PT ;  /* 0x00000020e5ff7812 */ /* 0x040fe400078ac0ff */
[----:B------:R-:W-:Y:S01]  /*60e20*/  PRMT R28, R28, 0x7773, RZ ;  /* 0x000077731c1c7816 */ /* 0x000fe200000000ff */
[----:B------:R-:W2:Y:S04]  /*60e30*/  LDL.LU.64 R226, [R1+0x1b98] ;  /* 0x001b980001e27983 */ /* 0x000ea80000300a00 */
[----:B------:R-:W-:Y:S01]  /*60e40*/  @P6 LOP3.LUT R8, R8, 0x1000000, RZ, 0xfc, !PT ;  /* 0x0100000008086812 */ /* 0x000fe200078efcff */
[----:B------:R-:W2:Y:S01]  /*60e50*/  LDL.LU.64 R62, [R1+0x1b90] ;  /* 0x001b9000013e7983 */ /* 0x000ea20000300a00 */
[----:B------:R-:W-:-:S02]  /*60e60*/  LOP3.LUT P6, RZ, R229, 0x200, RZ, 0xc0, !PT ;  /* 0x00000200e5ff7812 */ /* 0x000fc400078cc0ff */
[----:B------:R-:W-:-:S11]  /*60e70*/  LOP3.LUT R8, R8, 0xfdffffff, RZ, 0xc0, !PT ;  /* 0xfdffffff08087812 */ /* 0x000fd600078ec0ff */
[----:B------:R-:W-:Y:S02]  /*60e80*/  @P6 LOP3.LUT R8, R8, 0x2000000, RZ, 0xfc, !PT ;  /* 0x0200000008086812 */ /* 0x000fe400078efcff */
[----:B------:R-:W-:Y:S02]  /*60e90*/  LOP3.LUT P6, RZ, R229, 0x100, RZ, 0xc0, !PT ;  /* 0x00000100e5ff7812 */ /* 0x000fe400078cc0ff */
[----:B------:R-:W-:-:S11]  /*60ea0*/  LOP3.LUT R8, R8, 0xfbffffff, RZ, 0xc0, !PT ;  /* 0xfbffffff08087812 */ /* 0x000fd600078ec0ff */
[----:B------:R-:W-:Y:S02]  /*60eb0*/  @P6 LOP3.LUT R8, R8, 0x4000000, RZ, 0xfc, !PT ;  /* 0x0400000008086812 */ /* 0x000fe400078efcff */
[----:B------:R-:W-:Y:S02]  /*60ec0*/  LOP3.LUT P6, RZ, R229, 0x80, RZ, 0xc0, !PT ;  /* 0x00000080e5ff7812 */ /* 0x000fe400078cc0ff */
[----:B------:R-:W-:Y:S02]  /*60ed0*/  LOP3.LUT R8, R8, 0xf7ffffff, RZ, 0xc0, !PT ;  /* 0xf7ffffff08087812 */ /* 0x000fe400078ec0ff */
[----:B----4-:R-:W-:Y:S01]  /*60ee0*/  PRMT R7, R251, 0x7770, RZ ;  /* 0x00007770fb077816 */ /* 0x010fe200000000ff */
[----:B------:R0:W-:Y:S08]  /*60ef0*/  @P2 STG.E.U8 desc[UR44][R58.64], R28 ;  /* 0x0000001c3a002986 */ /* 0x0001f0000c10112c */
[----:B------:R-:W-:-:S02]  /*60f00*/  @P6 LOP3.LUT R8, R8, 0x8000000, RZ, 0xfc, !PT ;  /* 0x0800000008086812 */ /* 0x000fc400078efcff */
[----:B------:R-:W-:Y:S01]  /*60f10*/  LOP3.LUT P6, RZ, R229, 0x40, RZ, 0xc0, !PT ;  /* 0x00000040e5ff7812 */ /* 0x000fe200078cc0ff */
[----:B------:R1:W-:Y:S04]  /*60f20*/  @P5 STG.E.U8 desc[UR44][R56.64], R7 ;  /* 0x0000000738005986 */ /* 0x0003e8000c10112c */
[----:B0-----:R-:W4:Y:S01]  /*60f30*/  LDL.LU.64 R58, [R1+0x1b88] ;  /* 0x001b8800013a7983 */ /* 0x001f220000300a00 */
[----:B-1----:R-:W-:-:S03]  /*60f40*/  PRMT R7, R251, 0x7771, RZ ;  /* 0x00007771fb077816 */ /* 0x002fc600000000ff */
[----:B------:R-:W4:Y:S04]  /*60f50*/  LDL.LU.64 R56, [R1+0x1b80] ;  /* 0x001b800001387983 */ /* 0x000f280000300a00 */
[----:B------:R0:W-:Y:S01]  /*60f60*/  @P6 STG.E.U8 desc[UR44][R42.64], R7 ;  /* 0x000000072a006986 */ /* 0x0001e2000c10112c */
[C---:B------:R-:W-:Y:S02]  /*60f70*/  LOP3.LUT P6, RZ, R8.reuse, 0x8000000, RZ, 0xc0, !PT ;  /* 0x0800000008ff7812 */ /* 0x040fe400078cc0ff */
[----:B0-----:R-:W-:Y:S01]  /*60f80*/  PRMT R7, R251, 0x7772, RZ ;  /* 0x00007772fb077816 */ /* 0x001fe200000000ff */
[----:B------:R-:W4:Y:S10]  /*60f90*/  LDL.LU.64 R42, [R1+0x1b78] ;  /* 0x001b7800012a7983 */ /* 0x000f340000300a00 */
[----:B------:R0:W-:Y:S01]  /*60fa0*/  @P6 STG.E.U8 desc[UR44][R40.64], R7 ;  /* 0x0000000728006986 */ /* 0x0001e2000c10112c */
[----:B------:R-:W-:-:S02]  /*60fb0*/  LOP3.LUT P6, RZ, R8, 0x4000000, RZ, 0xc0, !PT ;  /* 0x0400000008ff7812 */ /* 0x000fc400078cc0ff */
        /* <DEDUP_REMOVED lines=10> */
[----:B---3--:R0:W-:Y:S01]  /*61060*/  @P6 STG.E.U8 desc[UR44][R230.64], R7 ;  /* 0x00000007e6006986 */ /* 0x0081e2000c10112c */
[----:B------:R-:W-:-:S02]  /*61070*/  LOP3.LUT P6, RZ, R8, 0x800000, RZ, 0xc0, !PT ;  /* 0x0080000008ff7812 */ /* 0x000fc400078cc0ff */
[----:B0-----:R-:W-:Y:S01]  /*61080*/  PRMT R7, R29, 0x7772, RZ ;  /* 0x000077721d077816 */ /* 0x001fe200000000ff */
[----:B------:R-:W3:Y:S10]  /*61090*/  LDL.LU.64 R230, [R1+0x2478] ;  /* 0x0024780001e67983 */ /* 0x000ef40000300a00 */
[----:B--2---:R0:W-:Y:S04]  /*610a0*/  @P6 STG.E.U8 desc[UR44][R30.64], R7 ;  /* 0x000000071e006986 */ /* 0x0041e8000c10112c */
[----:B0-----:R-:W2:Y:S01]  /*610b0*/  LDL.LU.64 R30, [R1+0x2470] ;  /* 0x00247000011e7983 */ /* 0x001ea20000300a00 */
[----:B------:R-:W-:-:S02]  /*610c0*/  LOP3.LUT P6, RZ, R8, 0x400000, RZ, 0xc0, !PT ;  /* 0x0040000008ff7812 */ /* 0x000fc400078cc0ff */
[----:B------:R-:W-:Y:S02]  /*610d0*/  PRMT R29, R29, 0x7773, RZ ;  /* 0x000077731d1d7816 */ /* 0x000fe400000000ff */
[----:B------:R-:W-:Y:S02]  /*610e0*/  PRMT R7, R252, 0x7770, RZ ;  /* 0x00007770fc077816 */ /* 0x000fe400000000ff */
[C---:B------:R-:W-:Y:S02]  /*610f0*/  LOP3.LUT P1, RZ, R229.reuse, 0x8000, RZ, 0xc0, !PT ;  /* 0x00008000e5ff7812 */ /* 0x040fe4000782c0ff */
[----:B------:R-:W-:-:S05]  /*61100*/  LOP3.LUT P4, RZ, R229, 0x10000, RZ, 0xc0, !PT ;  /* 0x00010000e5ff7812 */ /* 0x000fca000788c0ff */
[----:B--2---:R0:W-:Y:S04]  /*61110*/  @P6 STG.E.U8 desc[UR44][R30.64], R29 ;  /* 0x0000001d1e006986 */ /* 0x0041e8000c10112c */
[----:B0-----:R-:W2:Y:S01]  /*61120*/  LDL.LU.64 R30, [R1+0x2468] ;  /* 0x00246800011e7983 */ /* 0x001ea20000300a00 */
[----:B------:R-:W-:-:S13]  /*61130*/  LOP3.LUT P6, RZ, R8, 0x200000, RZ, 0xc0, !PT ;  /* 0x0020000008ff7812 */ /* 0x000fda00078cc0ff */
[----:B------:R0:W-:Y:S01]  /*61140*/  @P6 STG.E.U8 desc[UR44][R224.64], R7 ;  /* 0x00000007e0006986 */ /* 0x0001e2000c10112c */
[----:B------:R-:W-:Y:S02]  /*61150*/  LOP3.LUT P6, RZ, R8, 0x100000, RZ, 0xc0, !PT ;  /* 0x0010000008ff7812 */ /* 0x000fe400078cc0ff */
[----:B0-----:R-:W-:-:S11]  /*61160*/  PRMT R7, R252, 0x7771, RZ ;  /* 0x00007771fc077816 */ /* 0x001fd600000000ff */
[----:B------:R0:W-:Y:S01]  /*61170*/  @P6 STG.E.U8 desc[UR44][R226.64], R7 ;  /* 0x00000007e2006986 */ /* 0x0001e2000c10112c */
[----:B------:R-:W-:Y:S02]  /*61180*/  LOP3.LUT P3, RZ, R229, 0x20000, RZ, 0xc0, !PT ;  /* 0x00020000e5ff7812 */ /* 0x000fe4000786c0ff */
[----:B0-----:R-:W-:-:S05]  /*61190*/  PRMT R7, R252, 0x7772, RZ ;  /* 0x00007772fc077816 */ /* 0x001fca00000000ff */
[----:B------:R0:W-:Y:S01]  /*611a0*/  @P1 STG.E.U8 desc[UR44][R62.64], R7 ;  /* 0x000000073e001986 */ /* 0x0001e2000c10112c */
[----:B------:R-:W-:Y:S02]  /*611b0*/  LOP3.LUT P0, RZ, R229, 0x40000, RZ, 0xc0, !PT ;  /* 0x00040000e5ff7812 */ /* 0x000fe4000780c0ff */
[----:B0-----:R-:W-:-:S05]  /*611c0*/  PRMT R7, R252, 0x7773, RZ ;  /* 0x00007773fc077816 */ /* 0x001fca00000000ff */
[----:B----4-:R2:W-:Y:S01]  /*611d0*/  @P4 STG.E.U8 desc[UR44][R58.64], R7 ;  /* 0x000000073a004986 */ /* 0x0105e2000c10112c */
[C---:B------:R-:W-:Y:S02]  /*611e0*/  LOP3.LUT P2, RZ, R229.reuse, 0x80000, RZ, 0xc0, !PT ;  /* 0x00080000e5ff7812 */ /* 0x040fe4000784c0ff */
[----:B------:R-:W-:Y:S02]  /*611f0*/  LOP3.LUT P5, RZ, R229, 0x100000, RZ, 0xc0, !PT ;  /* 0x00100000e5ff7812 */ /* 0x000fe400078ac0ff */
[----:B--2---:R-:W-:-:S05]  /*61200*/  PRMT R7, R30, 0x7770, RZ ;  /* 0x000077701e077816 */ /* 0x004fca00000000ff */
[----:B------:R0:W-:Y:S02]  /*61210*/  @P3 STG.E.U8 desc[UR44][R56.64], R7 ;  /* 0x0000000738003986 */ /* 0x0001e4000c10112c */
[----:B0-----:R-:W-:-:S05]  /*61220*/  PRMT R7, R30, 0x7771, RZ ;  /* 0x000077711e077816 */ /* 0x001fca00000000ff */
[----:B------:R0:W-:Y:S02]  /*61230*/  @P0 STG.E.U8 desc[UR44][R42.64], R7 ;  /* 0x000000072a000986 */ /* 0x0001e4000c10112c */
[C---:B0-----:R-:W-:Y:S02]  /*61240*/  PRMT R7, R30.reuse, 0x7772, RZ ;  /* 0x000077721e077816 */ /* 0x041fe400000000ff */
[----:B------:R-:W-:-:S03]  /*61250*/  PRMT R30, R30, 0x7773, RZ ;  /* 0x000077731e1e7816 */ /* 0x000fc600000000ff */
[----:B------:R-:W-:Y:S04]  /*61260*/  @P2 STG.E.U8 desc[UR44][R40.64], R7 ;  /* 0x0000000728002986 */ /* 0x000fe8000c10112c */
[----:B---3--:R0:W-:Y:S04]  /*61270*/  @P5 STG.E.U8 desc[UR44][R230.64], R30 ;  /* 0x0000001ee6005986 */ /* 0x0081e8000c10112c */
[----:B0-----:R-:W2:Y:S04]  /*61280*/  LDL.LU.64 R230, [R1+0x2460] ;  /* 0x0024600001e67983 */ /* 0x001ea80000300a00 */
[----:B------:R-:W3:Y:S04]  /*61290*/  LDL.LU.64 R224, [R1+0x1b60] ;  /* 0x001b600001e07983 */ /* 0x000ee80000300a00 */
[----:B------:R-:W4:Y:S04]  /*612a0*/  LDL.LU.64 R40, [R1+0x1b58] ;  /* 0x001b580001287983 */ /* 0x000f280000300a00 */
[----:B------:R-:W4:Y:S04]  /*612b0*/  LDL.LU.64 R226, [R1+0x1b50] ;  /* 0x001b500001e27983 */ /* 0x000f280000300a00 */
[----:B------:R-:W3:Y:S04]  /*612c0*/  LDL.LU R252, [R1+0xc] ;  /* 0x00000c0001fc7983 */ /* 0x000ee80000300800 */
[----:B------:R-:W4:Y:S04]  /*612d0*/  LDL.LU.64 R62, [R1+0x1b48] ;  /* 0x001b4800013e7983 */ /* 0x000f280000300a00 */
[----:B------:R-:W4:Y:S04]  /*612e0*/  LDL.LU.64 R58, [R1+0x1b40] ;  /* 0x001b4000013a7983 */ /* 0x000f280000300a00 */
[----:B------:R-:W4:Y:S04]  /*612f0*/  LDL.LU.64 R56, [R1+0x1b38] ;  /* 0x001b380001387983 */ /* 0x000f280000300a00 */
[----:B------:R-:W4:Y:S01]  /*61300*/  LDL.LU.64 R42, [R1+0x1b30] ;  /* 0x001b3000012a7983 */ /* 0x000f220000300a00 */
[----:B------:R-:W-:-:S02]  /*61310*/  LOP3.LUT R8, R8, 0xffffefff, RZ, 0xc0, !PT ;  /* 0xffffefff08087812 */ /* 0x000fc400078ec0ff */
[C---:B------:R-:W-:Y:S02]  /*61320*/  LOP3.LUT P3, RZ, R229.reuse, 0x200000, RZ, 0xc0, !PT ;  /* 0x00200000e5ff7812 */ /* 0x040fe4000786c0ff */
[C---:B------:R-:W-:Y:S02]  /*61330*/  LOP3.LUT P0, RZ, R229.reuse, 0x400000, RZ, 0xc0, !PT ;  /* 0x00400000e5ff7812 */ /* 0x040fe4000780c0ff */
[C---:B------:R-:W-:Y:S02]  /*61340*/  LOP3.LUT P2, RZ, R229.reuse, 0x800000, RZ, 0xc0, !PT ;  /* 0x00800000e5ff7812 */ /* 0x040fe4000784c0ff */
[----:B------:R-:W-:Y:S02]  /*61350*/  LOP3.LUT P5, RZ, R229, 0x1000000, RZ, 0xc0, !PT ;  /* 0x01000000e5ff7812 */ /* 0x000fe400078ac0ff */
[----:B--2---:R-:W-:-:S13]  /*61360*/  LOP3.LUT P6, RZ, R230, 0x2, RZ, 0xc0, !PT ;  /* 0x00000002e6ff7812 */ /* 0x004fda00078cc0ff */
        /* <DEDUP_REMOVED lines=18> */
[----:B---3--:R-:W-:-:S05]  /*61490*/  PRMT R7, R252, 0x7770, RZ ;  /* 0x00007770fc077816 */ /* 0x008fca00000000ff */
[----:B------:R0:W-:Y:S04]  /*614a0*/  @P3 STG.E.U8 desc[UR44][R224.64], R7 ;  /* 0x00000007e0003986 */ /* 0x0001e8000c10112c */
[----:B------:R-:W-:Y:S02]  /*614b0*/  @P6 LOP3.LUT R8, R8, 0x40000, RZ, 0xfc, !PT ;  /* 0x0004000008086812 */ /* 0x000fe400078efcff */
[----:B------:R-:W-:Y:S02]  /*614c0*/  LOP3.LUT P6, RZ, R229, 0x4000000, RZ, 0xc0, !PT ;  /* 0x04000000e5ff7812 */ /* 0x000fe400078cc0ff */
[----:B0-----:R-:W-:Y:S02]  /*614d0*/  PRMT R7, R252, 0x7771, RZ ;  /* 0x00007771fc077816 */ /* 0x001fe400000000ff */
[----:B------:R-:W-:-:S03]  /*614e0*/  LOP3.LUT R8, R8, 0xfff7ffff, RZ, 0xc0, !PT ;  /* 0xfff7ffff08087812 */ /* 0x000fc600078ec0ff */
[----:B----4-:R0:W-:Y:S06]  /*614f0*/  @P0 STG.E.U8 desc[UR44][R40.64], R7 ;  /* 0x0000000728000986 */ /* 0x0101ec000c10112c */
[----:B------:R-:W-:Y:S02]  /*61500*/  @P6 LOP3.LUT R8, R8, 0x80000, RZ, 0xfc, !PT ;  /* 0x0008000008086812 */ /* 0x000fe400078efcff */
[----:B------:R-:W-:Y:S02]  /*61510*/  LOP3.LUT P6, RZ, R229, 0x2000000, RZ, 0xc0, !PT ;  /* 0x02000000e5ff7812 */ /* 0x000fe400078cc0ff */
[C---:B0-----:R-:W-:Y:S01]  /*61520*/  PRMT R7, R252.reuse, 0x7772, RZ ;  /* 0x00007772fc077816 */ /* 0x041fe200000000ff */
[----:B------:R-:W2:Y:S04]  /*61530*/  LDL.LU.64 R40, [R1+0x1b20] ;  /* 0x001b200001287983 */ /* 0x000ea80000300a00 */
[----:B------:R0:W-:Y:S04]  /*61540*/  @P2 STG.E.U8 desc[UR44][R226.64], R7 ;  /* 0x00000007e2002986 */ /* 0x0001e8000c10112c */
[----:B------:R-:W3:Y:S04]  /*61550*/  LDL.LU.64 R228, [R1+0x1b08] ;  /* 0x001b080001e47983 */ /* 0x000ee80000300a00 */
[----:B------:R-:W4:Y:S01]  /*61560*/  LDL.LU.64 R28, [R1+0x1b00] ;  /* 0x001b0000011c7983 */ /* 0x000f220000300a00 */
[----:B0-----:R-:W-:-:S03]  /*61570*/  PRMT R7, R252, 0x7773, RZ ;  /* 0x00007773fc077816 */ /* 0x001fc600000000ff */
[----:B------:R-:W4:Y:S04]  /*61580*/  LDL.LU.64 R224, [R1+0x1af8] ;  /* 0x001af80001e07983 */ /* 0x000f280000300a00 */
[----:B------:R0:W-:Y:S04]  /*61590*/  @P5 STG.E.U8 desc[UR44][R62.64], R7 ;  /* 0x000000073e005986 */ /* 0x0001e8000c10112c */
[----:B------:R-:W4:Y:S01]  /*615a0*/  LDL.LU.64 R226, [R1+0x1af0] ;  /* 0x001af00001e27983 */ /* 0x000f220000300a00 */
[----:B0-----:R-:W-:-:S03]  /*615b0*/  PRMT R7, R31, 0x7770, RZ ;  /* 0x000077701f077816 */ /* 0x001fc600000000ff */
        /* <DEDUP_REMOVED lines=11> */
[----:B------:R-:W-:Y:S01]  /*61670*/  PRMT R31, R31, 0x7773, RZ ;  /* 0x000077731f1f7816 */ /* 0x000fe200000000ff */
[----:B0-----:R-:W4:Y:S10]  /*61680*/  LDL.LU.64 R42, [R1+0x1ad0] ;  /* 0x001ad000012a7983 */ /* 0x001f340000300a00 */
[----:B------:R0:W-:Y:S04]  /*61690*/  @P6 STG.E.U8 desc[UR44][R36.64], R31 ;  /* 0x0000001f24006986 */ /* 0x0001e8000c10112c */
[----:B0-----:R-:W2:Y:S01]  /*616a0*/  LDL.LU.64 R36, [R1+0x2458] ;  /* 0x0024580001247983 */ /* 0x001ea20000300a00 */
[----:B------:R-:W-:-:S03]  /*616b0*/  LOP3.LUT P6, RZ, R8, 0x10000, RZ, 0xc0, !PT ;  /* 0x0001000008ff7812 */ /* 0x000fc600078cc0ff */
[----:B------:R-:W3:Y:S01]  /*616c0*/  LDL.LU.64 R30, [R1+0x1b10] ;  /* 0x001b1000011e7983 */ /* 0x000ee20000300a00 */
[----:B--2---:R-:W-:-:S09]  /*616d0*/  PRMT R7, R36, 0x7770, RZ ;  /* 0x0000777024077816 */ /* 0x004fd200000000ff */
[----:B------:R0:W-:Y:S04]  /*616e0*/  @P6 STG.E.U8 desc[UR44][R40.64], R7 ;  /* 0x0000000728006986 */ /* 0x0001e8000c10112c */
[----:B0-----:R-:W2:Y:S01]  /*616f0*/  LDL.LU.64 R40, [R1+0x2450] ;  /* 0x0024500001287983 */ /* 0x001ea20000300a00 */
[----:B------:R-:W-:Y:S02]  /*61700*/  LOP3.LUT P6, RZ, R8, 0x8000, RZ, 0xc0, !PT ;  /* 0x0000800008ff7812 */ /* 0x000fe400078cc0ff */
[----:B------:R-:W-:-:S11]  /*61710*/  PRMT R7, R36, 0x7771, RZ ;  /* 0x0000777124077816 */ /* 0x000fd600000000ff */
[----:B--2---:R0:W-:Y:S04]  /*61720*/  @P6 STG.E.U8 desc[UR44][R40.64], R7 ;  /* 0x0000000728006986 */ /* 0x0041e8000c10112c */
[----:B0-----:R-:W2:Y:S01]  /*61730*/  LDL.LU.64 R40, [R1+0x2448] ;  /* 0x0024480001287983 */ /* 0x001ea20000300a00 */
[----:B------:R-:W-:Y:S02]  /*61740*/  LOP3.LUT P6, RZ, R8, 0x4000, RZ, 0xc0, !PT ;  /* 0x0000400008ff7812 */ /* 0x000fe400078cc0ff */
[C---:B------:R-:W-:Y:S02]  /*61750*/  PRMT R7, R36.reuse, 0x7772, RZ ;  /* 0x0000777224077816 */ /* 0x040fe400000000ff */
[----:B------:R-:W-:-:S09]  /*61760*/  PRMT R36, R36, 0x7773, RZ ;  /* 0x0000777324247816 */ /* 0x000fd200000000ff */
[----:B---3--:R2:W-:Y:S01]  /*61770*/  @P6 STG.E.U8 desc[UR44][R30.64], R7 ;  /* 0x000000071e006986 */ /* 0x0085e2000c10112c */
[----:B------:R-:W-:Y:S02]  /*61780*/  LOP3.LUT P6, RZ, R8, 0x2000, RZ, 0xc0, !PT ;  /* 0x0000200008ff7812 */ /* 0x000fe400078cc0ff */
[----:B------:R-:W-:-:S11]  /*61790*/  LOP3.LUT P1, RZ, R230, 0x4, RZ, 0xc0, !PT ;  /* 0x00000004e6ff7812 */ /* 0x000fd6000782c0ff */
[----:B------:R-:W-:Y:S01]  /*617a0*/  @P6 STG.E.U8 desc[UR44][R228.64], R36 ;  /* 0x00000024e4006986 */ /* 0x000fe2000c10112c */
[----:B------:R-:W-:Y:S02]  /*617b0*/  LOP3.LUT P6, RZ, R8, 0x1000, RZ, 0xc0, !PT ;  /* 0x0000100008ff7812 */ /* 0x000fe400078cc0ff */
[C---:B------:R-:W-:Y:S02]  /*617c0*/  LOP3.LUT P4, RZ, R230.reuse, 0x8, RZ, 0xc0, !PT ;  /* 0x00000008e6ff7812 */ /* 0x040fe4000788c0ff */
[C---:B------:R-:W-:Y:S02]  /*617d0*/  LOP3.LUT P3, RZ, R230.reuse, 0x10, RZ, 0xc0, !PT ;  /* 0x00000010e6ff7812 */ /* 0x040fe4000786c0ff */
[C---:B------:R-:W-:Y:S02]  /*617e0*/  LOP3.LUT P0, RZ, R230.reuse, 0x20, RZ, 0xc0, !PT ;  /* 0x00000020e6ff7812 */ /* 0x040fe4000780c0ff */
[C---:B------:R-:W-:Y:S02]  /*617f0*/  LOP3.LUT P2, RZ, R230.reuse, 0x40, RZ, 0xc0, !PT ;  /* 0x00000040e6ff7812 */ /* 0x040fe4000784c0ff */
[----:B------:R-:W-:-:S02]  /*61800*/  LOP3.LUT P5, RZ, R230, 0x80, RZ, 0xc0, !PT ;  /* 0x00000080e6ff7812 */ /* 0x000fc400078ac0ff */
[----:B--2---:R-:W-:-:S05]  /*61810*/  PRMT R7, R40, 0x7770, RZ ;  /* 0x0000777028077816 */ /* 0x004fca00000000ff */
[----:B----4-:R0:W-:Y:S02]  /*61820*/  @P6 STG.E.U8 desc[UR44][R28.64], R7 ;  /* 0x000000071c006986 */ /* 0x0101e4000c10112c */
[----:B0-----:R-:W-:-:S05]  /*61830*/  PRMT R7, R40, 0x7771, RZ ;  /* 0x0000777128077816 */ /* 0x001fca00000000ff */
[----:B------:R0:W-:Y:S02]  /*61840*/  @P1 STG.E.U8 desc[UR44][R224.64], R7 ;  /* 0x00000007e0001986 */ /* 0x0001e4000c10112c */
[C---:B0-----:R-:W-:Y:S02]  /*61850*/  PRMT R7, R40.reuse, 0x7772, RZ ;  /* 0x0000777228077816 */ /* 0x041fe400000000ff */
[----:B------:R-:W-:-:S03]  /*61860*/  PRMT R40, R40, 0x7773, RZ ;  /* 0x0000777328287816 */ /* 0x000fc600000000ff */
[----:B------:R0:W-:Y:S04]  /*61870*/  @P4 STG.E.U8 desc[UR44][R226.64], R7 ;  /* 0x00000007e2004986 */ /* 0x0001e8000c10112c */
[----:B------:R-:W-:Y:S01]  /*61880*/  @P3 STG.E.U8 desc[UR44][R62.64], R40 ;  /* 0x000000283e003986 */ /* 0x000fe2000c10112c */
        /* <DEDUP_REMOVED lines=8> */
[----:B------:R-:W4:Y:S01]  /*61910*/  LDL.LU.64 R226, [R1+0x1ab8] ;  /* 0x001ab80001e27983 */ /* 0x000f220000300a00 */
[----:B------:R-:W-:-:S02]  /*61920*/  LOP3.LUT P3, RZ, R230, 0x100, RZ, 0xc0, !PT ;  /* 0x00000100e6ff7812 */ /* 0x000fc4000786c0ff */
[C---:B------:R-:W-:Y:S01]  /*61930*/  LOP3.LUT P0, RZ, R230.reuse, 0x200, RZ, 0xc0, !PT ;  /* 0x00000200e6ff7812 */ /* 0x040fe2000780c0ff */
[----:B------:R-:W4:Y:S01]  /*61940*/  LDL.LU.64 R62, [R1+0x1aa8] ;  /* 0x001aa800013e7983 */ /* 0x000f220000300a00 */
[C---:B------:R-:W-:Y:S02]  /*61950*/  LOP3.LUT P2, RZ, R230.reuse, 0x400, RZ, 0xc0, !PT ;  /* 0x00000400e6ff7812 */ /* 0x040fe4000784c0ff */
[----:B------:R-:W-:Y:S01]  /*61960*/  PRMT R37, R37, 0x7773, RZ ;  /* 0x0000777325257816 */ /* 0x000fe200000000ff */
[----:B------:R-:W4:Y:S01]  /*61970*/  LDL.LU.64 R58, [R1+0x1aa0] ;  /* 0x001aa000013a7983 */ /* 0x000f220000300a00 */
[----:B------:R-:W-:Y:S02]  /*61980*/  PRMT R7, R41, 0x7770, RZ ;  /* 0x0000777029077816 */ /* 0x000fe400000000ff */
[C---:B------:R-:W-:Y:S01]  /*61990*/  LOP3.LUT P5, RZ, R230.reuse, 0x800, RZ, 0xc0, !PT ;  /* 0x00000800e6ff7812 */ /* 0x040fe200078ac0ff */
[----:B------:R-:W4:Y:S01]  /*619a0*/  LDL.LU.64 R56, [R1+0x1a98] ;  /* 0x001a980001387983 */ /* 0x000f220000300a00 */
[----:B------:R-:W-:-:S02]  /*619b0*/  LOP3.LUT P6, RZ, R230, 0x100000, RZ, 0xc0, !PT ;  /* 0x00100000e6ff7812 */ /* 0x000fc400078cc0ff */
        /* <DEDUP_REMOVED lines=11> */
[----:B---3--:R1:W-:Y:S04]  /*61a70*/  @P0 STG.E.U8 desc[UR44][R224.64], R7 ;  /* 0x00000007e0000986 */ /* 0x0083e8000c10112c */
[----:B0-----:R-:W2:Y:S01]  /*61a80*/  LDL.LU.64 R42, [R1+0x1a90] ;  /* 0x001a9000012a7983 */ /* 0x001ea20000300a00 */
[----:B-1----:R-:W-:-:S03]  /*61a90*/  PRMT R7, R41, 0x7771, RZ ;  /* 0x0000777129077816 */ /* 0x002fc600000000ff */
[----:B------:R-:W3:Y:S04]  /*61aa0*/  LDL.LU.64 R36, [R1+0x1a78] ;  /* 0x001a780001247983 */ /* 0x000ee80000300a00 */
[----:B----4-:R0:W-:Y:S04]  /*61ab0*/  @P2 STG.E.U8 desc[UR44][R226.64], R7 ;  /* 0x00000007e2002986 */ /* 0x0101e8000c10112c */
[----:B------:R-:W4:Y:S01]  /*61ac0*/  LDL.LU.64 R30, [R1+0x1a70] ;  /* 0x001a7000011e7983 */ /* 0x000f220000300a00 */
[----:B0-----:R-:W-:-:S05]  /*61ad0*/  PRMT R7, R41, 0x7772, RZ ;  /* 0x0000777229077816 */ /* 0x001fca00000000ff */
[----:B------:R0:W-:Y:S04]  /*61ae0*/  @P5 STG.E.U8 desc[UR44][R38.64], R7 ;  /* 0x0000000726005986 */ /* 0x0001e8000c10112c */
[----:B0-----:R-:W2:Y:S01]  /*61af0*/  LDL.LU.64 R38, [R1+0x2440] ;  /* 0x0024400001267983 */ /* 0x001ea20000300a00 */
[----:B------:R-:W-:Y:S02]  /*61b00*/  @P6 LOP3.LUT R8, R8, 0x80, RZ, 0xfc, !PT ;  /* 0x0000008008086812 */ /* 0x000fe400078efcff */
[----:B------:R-:W-:Y:S01]  /*61b10*/  LOP3.LUT P6, RZ, R230, 0x10000, RZ, 0xc0, !PT ;  /* 0x00010000e6ff7812 */ /* 0x000fe200078cc0ff */
[----:B------:R-:W4:Y:S01]  /*61b20*/  LDL.LU.64 R228, [R1+0x1a68] ;  /* 0x001a680001e47983 */ /* 0x000f220000300a00 */
[----:B------:R-:W-:Y:S02]  /*61b30*/  LOP3.LUT R8, R8, 0xfffffeff, RZ, 0xc0, !PT ;  /* 0xfffffeff08087812 */ /* 0x000fe400078ec0ff */
[----:B------:R-:W-:Y:S01]  /*61b40*/  PRMT R41, R41, 0x7773, RZ ;  /* 0x0000777329297816 */ /* 0x000fe200000000ff */
[----:B------:R-:W4:Y:S08]  /*61b50*/  LDL.LU.64 R28, [R1+0x1a60] ;  /* 0x001a6000011c7983 */ /* 0x000f300000300a00 */
        /* <DEDUP_REMOVED lines=10> */
[----:B------:R-:W-:-:S13]  /*61c00*/  LOP3.LUT P6, RZ, R230, 0x1000, RZ, 0xc0, !PT ;  /* 0x00001000e6ff7812 */ /* 0x000fda00078cc0ff */
[----:B------:R0:W-:Y:S01]  /*61c10*/  @P6 STG.E.U8 desc[UR44][R62.64], R41 ;  /* 0x000000293e006986 */ /* 0x0001e2000c10112c */
[----:B------:R-:W-:-:S03]  /*61c20*/  LOP3.LUT P6, RZ, R8, 0x800, RZ, 0xc0, !PT ;  /* 0x0000080008ff7812 */ /* 0x000fc600078cc0ff */
[----:B0-----:R-:W3:Y:S04]  /*61c30*/  LDL.LU.64 R40, [R1+0x1a80] ;  /* 0x001a800001287983 */ /* 0x001ee80000300a00 */
[----:B------:R-:W4:Y:S04]  /*61c40*/  LDL.LU.64 R224, [R1+0x1a58] ;  /* 0x001a580001e07983 */ /* 0x000f280000300a00 */
[----:B------:R-:W4:Y:S04]  /*61c50*/  LDL.LU.64 R226, [R1+0x1a50] ;  /* 0x001a500001e27983 */ /* 0x000f280000300a00 */
[----:B------:R-:W4:Y:S01]  /*61c60*/  LDL.LU.64 R62, [R1+0x1a48] ;  /* 0x001a4800013e7983 */ /* 0x000f220000300a00 */
[----:B--2---:R-:W-:-:S05]  /*61c70*/  PRMT R7, R38, 0x7770, RZ ;  /* 0x0000777026077816 */ /* 0x004fca00000000ff */
[----:B------:R0:W-:Y:S01]  /*61c80*/  @P6 STG.E.U8 desc[UR44][R58.64], R7 ;  /* 0x000000073a006986 */ /* 0x0001e2000c10112c */
[----:B------:R-:W-:Y:S02]  /*61c90*/  LOP3.LUT P6, RZ, R8, 0x400, RZ, 0xc0, !PT ;  /* 0x0000040008ff7812 */ /* 0x000fe400078cc0ff */
[----:B0-----:R-:W-:Y:S01]  /*61ca0*/  PRMT R7, R38, 0x7771, RZ ;  /* 0x0000777126077816 */ /* 0x001fe200000000ff */
[----:B------:R-:W2:Y:S10]  /*61cb0*/  LDL.LU.64 R58, [R1+0x1a40] ;  /* 0x001a4000013a7983 */ /* 0x000eb40000300a00 */
[----:B------:R0:W-:Y:S01]  /*61cc0*/  @P6 STG.E.U8 desc[UR44][R56.64], R7 ;  /* 0x0000000738006986 */ /* 0x0001e2000c10112c */
[----:B------:R-:W-:-:S02]  /*61cd0*/  LOP3.LUT P6, RZ, R8, 0x200, RZ, 0xc0, !PT ;  /* 0x0000020008ff7812 */ /* 0x000fc400078cc0ff */
[----:B0-----:R-:W-:Y:S01]  /*61ce0*/  PRMT R7, R38, 0x7772, RZ ;  /* 0x0000777226077816 */ /* 0x001fe200000000ff */
[----:B------:R-:W2:Y:S10]  /*61cf0*/  LDL.LU.64 R56, [R1+0x2438] ;  /* 0x0024380001387983 */ /* 0x000eb40000300a00 */
[----:B------:R0:W-:Y:S04]  /*61d00*/  @P6 STG.E.U8 desc[UR44][R42.64], R7 ;  /* 0x000000072a006986 */ /* 0x0001e8000c10112c */
[----:B0-----:R-:W3:Y:S01]  /*61d10*/  LDL.LU.64 R42, [R1+0x2430] ;  /* 0x00243000012a7983 */ /* 0x001ee20000300a00 */
[----:B------:R-:W-:-:S02]  /*61d20*/  LOP3.LUT P6, RZ, R8, 0x100, RZ, 0xc0, !PT ;  /* 0x0000010008ff7812 */ /* 0x000fc400078cc0ff */
[----:B------:R-:W-:-:S11]  /*61d30*/  PRMT R38, R38, 0x7773, RZ ;  /* 0x0000777326267816 */ /* 0x000fd600000000ff */
[----:B---3--:R0:W-:Y:S04]  /*61d40*/  @P6 STG.E.U8 desc[UR44][R42.64], R38 ;  /* 0x000000262a006986 */ /* 0x0081e8000c10112c */
[----:B0-----:R-:W3:Y:S01]  /*61d50*/  LDL.LU.64 R42, [R1+0x2428] ;  /* 0x00242800012a7983 */ /* 0x001ee20000300a00 */
[----:B------:R-:W-:Y:S02]  /*61d60*/  LOP3.LUT P6, RZ, R8, 0x80, RZ, 0xc0, !PT ;  /* 0x0000008008ff7812 */ /* 0x000fe400078cc0ff */
[C---:B------:R-:W-:Y:S02]  /*61d70*/  LOP3.LUT P1, RZ, R230.reuse, 0x200000, RZ, 0xc0, !PT ;  /* 0x00200000e6ff7812 */ /* 0x040fe4000782c0ff */
[C---:B------:R-:W-:Y:S02]  /*61d80*/  LOP3.LUT P4, RZ, R230.reuse, 0x400000, RZ, 0xc0, !PT ;  /* 0x00400000e6ff7812 */ /* 0x040fe4000788c0ff */
[----:B------:R-:W-:-:S02]  /*61d90*/  LOP3.LUT P3, RZ, R230, 0x800000, RZ, 0xc0, !PT ;  /* 0x00800000e6ff7812 */ /* 0x000fc4000786c0ff */
[C---:B------:R-:W-:Y:S02]  /*61da0*/  LOP3.LUT P0, RZ, R230.reuse, 0x1000000, RZ, 0xc0, !PT ;  /* 0x01000000e6ff7812 */ /* 0x040fe4000780c0ff */
[C---:B------:R-:W-:Y:S02]  /*61db0*/  LOP3.LUT P2, RZ, R230.reuse, 0x2000000, RZ, 0xc0, !PT ;  /* 0x02000000e6ff7812 */ /* 0x040fe4000784c0ff */
[----:B------:R-:W-:Y:S02]  /*61dc0*/  LOP3.LUT P5, RZ, R230, 0x4000000, RZ, 0xc0, !PT ;  /* 0x04000000e6ff7812 */ /* 0x000fe400078ac0ff */
[----:B---3--:R-:W-:-:S05]  /*61dd0*/  PRMT R7, R42, 0x7770, RZ ;  /* 0x000077702a077816 */ /* 0x008fca00000000ff */
[----:B------:R0:W-:Y:S01]  /*61de0*/  @P6 STG.E.U8 desc[UR44][R40.64], R7 ;  /* 0x0000000728006986 */ /* 0x0001e2000c10112c */
[----:B------:R-:W-:Y:S02]  /*61df0*/  LOP3.LUT P6, RZ, R8, 0x40, RZ, 0xc0, !PT ;  /* 0x0000004008ff7812 */ /* 0x000fe400078cc0ff */
[----:B0-----:R-:W-:-:S11]  /*61e00*/  PRMT R7, R42, 0x7771, RZ ;  /* 0x000077712a077816 */ /* 0x001fd600000000ff */
[----:B------:R0:W-:Y:S01]  /*61e10*/  @P6 STG.E.U8 desc[UR44][R36.64], R7 ;  /* 0x0000000724006986 */ /* 0x0001e2000c10112c */
[----:B------:R-:W-:Y:S02]  /*61e20*/  LOP3.LUT P6, RZ, R8, 0x20, RZ, 0xc0, !PT ;  /* 0x0000002008ff7812 */ /* 0x000fe400078cc0ff */
[----:B0-----:R-:W-:-:S11]  /*61e30*/  PRMT R7, R42, 0x7772, RZ ;  /* 0x000077722a077816 */ /* 0x001fd600000000ff */
[----:B----4-:R0:W-:Y:S01]  /*61e40*/  @P6 STG.E.U8 desc[UR44][R30.64], R7 ;  /* 0x000000071e006986 */ /* 0x0101e2000c10112c */
[----:B------:R-:W-:Y:S02]  /*61e50*/  LOP3.LUT P6, RZ, R8, 0x10, RZ, 0xc0, !PT ;  /* 0x0000001008ff7812 */ /* 0x000fe400078cc0ff */
[----:B------:R-:W-:Y:S02]  /*61e60*/  PRMT R42, R42, 0x7773, RZ ;  /* 0x000077732a2a7816 */ /* 0x000fe400000000ff */
[----:B0-----:R-:W-:-:S09]  /*61e70*/  PRMT R7, R39, 0x7770, RZ ;  /* 0x0000777027077816 */ /* 0x001fd200000000ff */
[----:B------:R-:W-:Y:S04]  /*61e80*/  @P6 STG.E.U8 desc[UR44][R228.64], R42 ;  /* 0x0000002ae4006986 */ /* 0x000fe8000c10112c */
[----:B------:R0:W-:Y:S02]  /*61e90*/  @P1 STG.E.U8 desc[UR44][R28.64], R7 ;  /* 0x000000071c001986 */ /* 0x0001e4000c10112c */
[----:B0-----:R-:W-:-:S05]  /*61ea0*/  PRMT R7, R39, 0x7771, RZ ;  /* 0x0000777127077816 */ /* 0x001fca00000000ff */
[----:B------:R0:W-:Y:S02]  /*61eb0*/  @P4 STG.E.U8 desc[UR44][R224.64], R7 ;  /* 0x00000007e0004986 */ /* 0x0001e4000c10112c */
[C---:B0-----:R-:W-:Y:S02]  /*61ec0*/  PRMT R7, R39.reuse, 0x7772, RZ ;  /* 0x0000777227077816 */ /* 0x041fe400000000ff */
[----:B------:R-:W-:-:S03]  /*61ed0*/  PRMT R39, R39, 0x7773, RZ ;  /* 0x0000777327277816 */ /* 0x000fc600000000ff */
[----:B------:R0:W-:Y:S04]  /*61ee0*/  @P3 STG.E.U8 desc[UR44][R226.64], R7 ;  /* 0x00000007e2003986 */ /* 0x0001e8000c10112c */
[----:B------:R-:W-:Y:S01]  /*61ef0*/  @P0 STG.E.U8 desc[UR44][R62.64], R39 ;  /* 0x000000273e000986 */ /* 0x000fe2000c10112c */
[----:B0-----:R-:W-:-:S05]  /*61f00*/  PRMT R7, R43, 0x7770, RZ ;  /* 0x000077702b077816 */ /* 0x001fca00000000ff */
[----:B--2---:R0:W-:Y:S02]  /*61f10*/  @P2 STG.E.U8 desc[UR44][R58.64], R7 ;  /* 0x000000073a002986 */ /* 0x0041e4000c10112c */
[----:B0-----:R-:W-:-:S05]  /*61f20*/  PRMT R7, R43, 0x7771, RZ ;  /* 0x000077712b077816 */ /* 0x001fca00000000ff */
[----:B------:R0:W-:Y:S04]  /*61f30*/  @P5 STG.E.U8 desc[UR44][R56.64], R7 ;  /* 0x0000000738005986 */ /* 0x0001e8000c10112c */
[----:B0-----:R-:W2:Y:S04]  /*61f40*/  LDL.LU.64 R56, [R1+0x2420] ;  /* 0x0024200001387983 */ /* 0x001ea80000300a00 */
[----:B------:R-:W3:Y:S04]  /*61f50*/  LDL.LU.64 R62, [R1+0x1a30] ;  /* 0x001a3000013e7983 */ /* 0x000ee80000300a00 */
[----:B------:R-:W4:Y:S04]  /*61f60*/  LDL.LU.64 R58, [R1+0x1a28] ;  /* 0x001a2800013a7983 */ /* 0x000f280000300a00 */
[----:B------:R-:W2:Y:S01]  /*61f70*/  LDL.LU.64 R228, [R1+0x1a20] ;  /* 0x001a200001e47983 */ /* 0x000ea20000300a00 */
[----:B------:R-:W-:-:S03]  /*61f80*/  LOP3.LUT P3, RZ, R230, 0x8000000, RZ, 0xc0, !PT ;  /* 0x08000000e6ff7812 */ /* 0x000fc6000786c0ff */
[----:B------:R-:W2:Y:S01]  /*61f90*/  LDL.LU.64 R28, [R1+0x1a10] ;  /* 0x001a1000011c7983 */ /* 0x000ea20000300a00 */
[C---:B------:R-:W-:Y:S02]  /*61fa0*/  LOP3.LUT P0, RZ, R230.reuse, 0x10000000, RZ, 0xc0, !PT ;  /* 0x10000000e6ff7812 */ /* 0x040fe4000780c0ff */
[C---:B------:R-:W-:Y:S01]  /*61fb0*/  LOP3.LUT P2, RZ, R230.reuse, 0x20000000, RZ, 0xc0, !PT ;  /* 0x20000000e6ff7812 */ /* 0x040fe2000784c0ff */
[----:B------:R-:W2:Y:S01]  /*61fc0*/  LDL.LU.64 R224, [R1+0x1a08] ;  /* 0x001a080001e07983 */ /* 0x000ea20000300a00 */
[C---:B------:R-:W-:Y:S02]  /*61fd0*/  PRMT R7, R43.reuse, 0x7772, RZ ;  /* 0x000077722b077816 */ /* 0x040fe400000000ff */
[----:B------:R-:W-:Y:S01]  /*61fe0*/  LOP3.LUT P5, RZ, R230, 0x40000000, RZ, 0xc0, !PT ;  /* 0x40000000e6ff7812 */ /* 0x000fe200078ac0ff */
[----:B------:R-:W2:Y:S01]  /*61ff0*/  LDL.LU.64 R226, [R1+0x1a00] ;  /* 0x001a000001e27983 */ /* 0x000ea20000300a00 */
[----:B------:R-:W-:Y:S02]  /*62000*/  PRMT R43, R43, 0x7773, RZ ;  /* 0x000077732b2b7816 */ /* 0x000fe400000000ff */
        /* <DEDUP_REMOVED lines=12> */
[----:B----4-:R0:W-:Y:S01]  /*620d0*/  @P0 STG.E.U8 desc[UR44][R58.64], R43 ;  /* 0x0000002b3a000986 */ /* 0x0101e2000c10112c */
[----:B--2---:R-:W-:-:S03]  /*620e0*/  PRMT R7, R56, 0x7770, RZ ;  /* 0x0000777038077816 */ /* 0x004fc600000000ff */
[----:B------:R-:W2:Y:S04]  /*620f0*/  LDL.LU.64 R62, [R1+0x19f8] ;  /* 0x0019f800013e7983 */ /* 0x000ea80000300a00 */
[----:B------:R1:W-:Y:S04]  /*62100*/  @P2 STG.E.U8 desc[UR44][R228.64], R7 ;  /* 0x00000007e4002986 */ /* 0x0003e8000c10112c */
[----:B0-----:R-:W3:Y:S04]  /*62110*/  LDL.LU.64 R58, [R1+0x19f0] ;  /* 0x0019f000013a7983 */ /* 0x001ee80000300a00 */
[----:B------:R-:W4:Y:S01]  /*62120*/  LDL.LU.64 R42, [R1+0x19e8] ;  /* 0x0019e800012a7983 */ /* 0x000f220000300a00 */
[----:B-1----:R-:W-:-:S03]  /*62130*/  PRMT R7, R56, 0x7771, RZ ;  /* 0x0000777138077816 */ /* 0x002fc600000000ff */
[----:B------:R-:W4:Y:S04]  /*62140*/  LDL.LU.64 R38, [R1+0x19e0] ;  /* 0x0019e00001267983 */ /* 0x000f280000300a00 */
[----:B------:R-:W4:Y:S04]  /*62150*/  LDL.LU.64 R40, [R1+0x19d8] ;  /* 0x0019d80001287983 */ /* 0x000f280000300a00 */
[----:B------:R0:W-:Y:S04]  /*62160*/  @P5 STG.E.U8 desc[UR44][R60.64], R7 ;  /* 0x000000073c005986 */ /* 0x0001e8000c10112c */
[----:B0-----:R-:W2:Y:S01]  /*62170*/  LDL.LU.64 R60, [R1+0x2418] ;  /* 0x00241800013c7983 */ /* 0x001ea20000300a00 */
[----:B------:R-:W-:-:S02]  /*62180*/  @P6 LOP3.LUT R9, R9, 0x80000000, RZ, 0xfc, !PT ;  /* 0x8000000009096812 */ /* 0x000fc400078efcff */
[C---:B------:R-:W-:Y:S01]  /*62190*/  LOP3.LUT P6, RZ, R231.reuse, 0x8, RZ, 0xc0, !PT ;  /* 0x00000008e7ff7812 */ /* 0x040fe200078cc0ff */
[----:B------:R-:W4:Y:S01]  /*621a0*/  LDL.LU.64 R36, [R1+0x19c8] ;  /* 0x0019c80001247983 */ /* 0x000f220000300a00 */
[----:B------:R-:W-:Y:S02]  /*621b0*/  LOP3.LUT R8, R8, 0xfffffffe, RZ, 0xc0, !PT ;  /* 0xfffffffe08087812 */ /* 0x000fe400078ec0ff */
[----:B------:R-:W-:Y:S01]  /*621c0*/  PRMT R7, R56, 0x7772, RZ ;  /* 0x0000777238077816 */ /* 0x000fe200000000ff */
[----:B------:R-:W4:Y:S08]  /*621d0*/  LDL.LU.64 R30, [R1+0x19c0] ;  /* 0x0019c000011e7983 */ /* 0x000f300000300a00 */
[----:B------:R-:W-:Y:S01]  /*621e0*/  @P6 LOP3.LUT R8, R8, 0x1, RZ, 0xfc, !PT ;  /* 0x0000000108086812 */ /* 0x000fe200078efcff */
        /* <DEDUP_REMOVED lines=11> */
[----:B------:R-:W-:-:S11]  /*622a0*/  PRMT R56, R56, 0x7773, RZ ;  /* 0x0000777338387816 */ /* 0x000fd600000000ff */
[----:B------:R0:W-:Y:S01]  /*622b0*/  @P6 STG.E.U8 desc[UR44][R28.64], R7 ;  /* 0x000000071c006986 */ /* 0x0001e2000c10112c */
[----:B------:R-:W-:-:S03]  /*622c0*/  LOP3.LUT P6, RZ, R8, 0x8, RZ, 0xc0, !PT ;  /* 0x0000000808ff7812 */ /* 0x000fc600078cc0ff */
[----:B0-----:R-:W4:Y:S10]  /*622d0*/  LDL.LU.64 R28, [R1+0x19b0] ;  /* 0x0019b000011c7983 */ /* 0x001f340000300a00 */
[----:B------:R0:W-:Y:S01]  /*622e0*/  @P6 STG.E.U8 desc[UR44][R224.64], R56 ;  /* 0x00000038e0006986 */ /* 0x0001e2000c10112c */
[----:B------:R-:W-:-:S03]  /*622f0*/  LOP3.LUT P6, RZ, R8, 0x4, RZ, 0xc0, !PT ;  /* 0x0000000408ff7812 */ /* 0x000fc600078cc0ff */
[----:B0-----:R-:W4:Y:S01]  /*62300*/  LDL.LU.64 R224, [R1+0x19a8] ;  /* 0x0019a80001e07983 */ /* 0x001f220000300a00 */
[----:B--2---:R-:W-:-:S09]  /*62310*/  PRMT R7, R60, 0x7770, RZ ;  /* 0x000077703c077816 */ /* 0x004fd200000000ff */
        /* <DEDUP_REMOVED lines=8> */
[----:B---3--:R0:W-:Y:S04]  /*623a0*/  @P6 STG.E.U8 desc[UR44][R58.64], R7 ;  /* 0x000000073a006986 */ /* 0x0081e8000c10112c */
[----:B0-----:R-:W3:Y:S01]  /*623b0*/  LDL.LU.64 R58, [R1+0x2408] ;  /* 0x00240800013a7983 */ /* 0x001ee20000300a00 */
[----:B------:R-:W-:-:S02]  /*623c0*/  LOP3.LUT P6, RZ, R9, 0x80000000, RZ, 0xc0, !PT ;  /* 0x8000000009ff7812 */ /* 0x000fc400078cc0ff */
[----:B------:R-:W-:Y:S02]  /*623d0*/  PRMT R60, R60, 0x7773, RZ ;  /* 0x000077733c3c7816 */ /* 0x000fe400000000ff */
[----:B------:R-:W-:-:S09]  /*623e0*/  PRMT R7, R57, 0x7770, RZ ;  /* 0x0000777039077816 */ /* 0x000fd200000000ff */
[----:B----4-:R-:W-:Y:S01]  /*623f0*/  @P6 STG.E.U8 desc[UR44][R42.64], R60 ;  /* 0x0000003c2a006986 */ /* 0x010fe2000c10112c */
[----:B------:R-:W-:-:S13]  /*62400*/  LOP3.LUT P6, RZ, R9, 0x40000000, RZ, 0xc0, !PT ;  /* 0x4000000009ff7812 */ /* 0x000fda00078cc0ff */
[----:B------:R0:W-:Y:S01]  /*62410*/  @P6 STG.E.U8 desc[UR44][R38.64], R7 ;  /* 0x0000000726006986 */ /* 0x0001e2000c10112c */
[----:B------:R-:W-:Y:S02]  /*62420*/  LOP3.LUT P6, RZ, R9, 0x20000000, RZ, 0xc0, !PT ;  /* 0x2000000009ff7812 */ /* 0x000fe400078cc0ff */
[----:B0-----:R-:W-:-:S11]  /*62430*/  PRMT R7, R57, 0x7771, RZ ;  /* 0x0000777139077816 */ /* 0x001fd600000000ff */
[----:B------:R0:W-:Y:S01]  /*62440*/  @P6 STG.E.U8 desc[UR44][R40.64], R7 ;  /* 0x0000000728006986 */ /* 0x0001e2000c10112c */
[----:B------:R-:W-:Y:S02]  /*62450*/  LOP3.LUT P6, RZ, R9, 0x10000000, RZ, 0xc0, !PT ;  /* 0x1000000009ff7812 */ /* 0x000fe400078cc0ff */
[----:B0-----:R-:W-:-:S11]  /*62460*/  PRMT R7, R57, 0x7772, RZ ;  /* 0x0000777239077816 */ /* 0x001fd600000000ff */
[----:B---3--:R0:W-:Y:S04]  /*62470*/  @P6 STG.E.U8 desc[UR44][R58.64], R7 ;  /* 0x000000073a006986 */ /* 0x0081e8000c10112c */
[----:B0-----:R-:W3:Y:S01]  /*62480*/  LDL.LU.64 R58, [R1+0x2400] ;  /* 0x00240000013a7983 */ /* 0x001ee20000300a00 */
[C---:B------:R-:W-:Y:S02]  /*62490*/  LOP3.LUT P1, RZ, R231.reuse, 0x100, RZ, 0xc0, !PT ;  /* 0x00000100e7ff7812 */ /* 0x040fe4000782c0ff */
[C---:B------:R-:W-:Y:S02]  /*624a0*/  LOP3.LUT P4, RZ, R231.reuse, 0x200, RZ, 0xc0, !PT ;  /* 0x00000200e7ff7812 */ /* 0x040fe4000788c0ff */
[----:B------:R-:W-:Y:S02]  /*624b0*/  LOP3.LUT P3, RZ, R231, 0x400, RZ, 0xc0, !PT ;  /* 0x00000400e7ff7812 */ /* 0x000fe4000786c0ff */
[----:B------:R-:W-:-:S02]  /*624c0*/  PRMT R57, R57, 0x7773, RZ ;  /* 0x0000777339397816 */ /* 0x000fc400000000ff */
[----:B------:R-:W-:Y:S02]  /*624d0*/  PRMT R7, R61, 0x7770, RZ ;  /* 0x000077703d077816 */ /* 0x000fe400000000ff */
[----:B------:R-:W-:-:S03]  /*624e0*/  LOP3.LUT P0, RZ, R231, 0x800, RZ, 0xc0, !PT ;  /* 0x00000800e7ff7812 */ /* 0x000fc6000780c0ff */
[----:B------:R-:W-:Y:S04]  /*624f0*/  @P1 STG.E.U8 desc[UR44][R36.64], R57 ;  /* 0x0000003924001986 */ /* 0x000fe8000c10112c */
[----:B------:R0:W-:Y:S01]  /*62500*/  @P4 STG.E.U8 desc[UR44][R30.64], R7 ;  /* 0x000000071e004986 */ /* 0x0001e2000c10112c */
[C---:B------:R-:W-:Y:S02]  /*62510*/  LOP3.LUT P2, RZ, R231.reuse, 0x1000, RZ, 0xc0, !PT ;  /* 0x00001000e7ff7812 */ /* 0x040fe4000784c0ff */
[----:B------:R-:W-:Y:S02]  /*62520*/  LOP3.LUT P5, RZ, R231, 0x2000, RZ, 0xc0, !PT ;  /* 0x00002000e7ff7812 */ /* 0x000fe400078ac0ff */
[----:B0-----:R-:W-:-:S05]  /*62530*/  PRMT R7, R61, 0x7771, RZ ;  /* 0x000077713d077816 */ /* 0x001fca00000000ff */
[----:B------:R0:W-:Y:S01]  /*62540*/  @P3 STG.E.U8 desc[UR44][R228.64], R7 ;  /* 0x00000007e4003986 */ /* 0x0001e2000c10112c */
[----:B------:R-:W-:Y:S02]  /*62550*/  LOP3.LUT P3, RZ, R231, 0x4000, RZ, 0xc0, !PT ;  /* 0x00004000e7ff7812 */ /* 0x000fe4000786c0ff */
[C---:B0-----:R-:W-:Y:S01]  /*62560*/  PRMT R7, R61.reuse, 0x7772, RZ ;  /* 0x000077723d077816 */ /* 0x041fe200000000ff */
[----:B------:R-:W4:Y:S01]  /*62570*/  LDL.LU.64 R228, [R1+0x1988] ;  /* 0x0019880001e47983 */ /* 0x000f220000300a00 */
[----:B------:R-:W-:-:S03]  /*62580*/  PRMT R61, R61, 0x7773, RZ ;  /* 0x000077733d3d7816 */ /* 0x000fc600000000ff */
[----:B------:R0:W-:Y:S04]  /*62590*/  @P0 STG.E.U8 desc[UR44][R28.64], R7 ;  /* 0x000000071c000986 */ /* 0x0001e8000c10112c */
[----:B------:R1:W-:Y:S04]  /*625a0*/  @P2 STG.E.U8 desc[UR44][R224.64], R61 ;  /* 0x0000003de0002986 */ /* 0x0003e8000c10112c */
[----:B0-----:R-:W4:Y:S04]  /*625b0*/  LDL.LU.64 R28, [R1+0x1980] ;  /* 0x00198000011c7983 */ /* 0x001f280000300a00 */
[----:B-1----:R-:W4:Y:S01]  /*625c0*/  LDL.LU.64 R224, [R1+0x1978] ;  /* 0x0019780001e07983 */ /* 0x002f220000300a00 */
[----:B------:R-:W-:-:S02]  /*625d0*/  LOP3.LUT P0, RZ, R231, 0x8000, RZ, 0xc0, !PT ;  /* 0x00008000e7ff7812 */ /* 0x000fc4000780c0ff */
[----:B------:R-:W-:Y:S02]  /*625e0*/  LOP3.LUT P6, RZ, R231, 0x4000000, RZ, 0xc0, !PT ;  /* 0x04000000e7ff7812 */ /* 0x000fe400078cc0ff */
[----:B------:R-:W-:-:S11]  /*625f0*/  LOP3.LUT R9, R9, 0xffefffff, RZ, 0xc0, !PT ;  /* 0xffefffff09097812 */ /* 0x000fd600078ec0ff */
[----:B------:R-:W-:Y:S02]  /*62600*/  @P6 LOP3.LUT R9, R9, 0x100000, RZ, 0xfc, !PT ;  /* 0x0010000009096812 */ /* 0x000fe400078efcff */
[----:B------:R-:W-:Y:S02]  /*62610*/  LOP3.LUT P6, RZ, R231, 0x2000000, RZ, 0xc0, !PT ;  /* 0x02000000e7ff7812 */ /* 0x000fe400078cc0ff */
[----:B---3--:R-:W-:-:S05]  /*62620*/  PRMT R7, R58, 0x7770, RZ ;  /* 0x000077703a077816 */ /* 0x008fca00000000ff */
[----:B--2---:R0:W-:Y:S02]  /*62630*/  @P5 STG.E.U8 desc[UR44][R226.64], R7 ;  /* 0x00000007e2005986 */ /* 0x0041e4000c10112c */
[C---:B0-----:R-:W-:Y:S02]  /*62640*/  PRMT R7, R58.reuse, 0x7771, RZ ;  /* 0x000077713a077816 */ /* 0x041fe400000000ff */
[----:B------:R-:W2:Y:S04]  /*62650*/  LDL.LU.64 R226, [R1+0x1970] ;  /* 0x0019700001e27983 */ /* 0x000ea80000300a00 */
[----:B------:R-:W3:Y:S04]  /*62660*/  LDL.LU.64 R60, [R1+0x1968] ;  /* 0x00196800013c7983 */ /* 0x000ee80000300a00 */
[----:B------:R0:W-:Y:S04]  /*62670*/  @P3 STG.E.U8 desc[UR44][R62.64], R7 ;  /* 0x000000073e003986 */ /* 0x0001e8000c10112c */
[----:B0-----:R-:W2:Y:S04]  /*62680*/  LDL.LU.64 R62, [R1+0x23f8] ;  /* 0x0023f800013e7983 */ /* 0x001ea80000300a00 */
[----:B------:R-:W3:Y:S04]  /*62690*/  LDL.LU.64 R56, [R1+0x1960] ;  /* 0x0019600001387983 */ /* 0x000ee80000300a00 */
[----:B------:R-:W3:Y:S01]  /*626a0*/  LDL.LU.64 R42, [R1+0x1958] ;  /* 0x00195800012a7983 */ /* 0x000ee20000300a00 */
[----:B------:R-:W-:-:S05]  /*626b0*/  PRMT R7, R58, 0x7772, RZ ;  /* 0x000077723a077816 */ /* 0x000fca00000000ff */
[----:B------:R0:W-:Y:S04]  /*626c0*/  @P0 STG.E.U8 desc[UR44][R220.64], R7 ;  /* 0x00000007dc000986 */ /* 0x0001e8000c10112c */
[----:B0-----:R-:W3:Y:S04]  /*626d0*/  LDL.LU.64 R220, [R1+0x23f0] ;  /* 0x0023f00001dc7983 */ /* 0x001ee80000300a00 */
[----:B------:R-:W3:Y:S01]  /*626e0*/  LDL.LU.64 R38, [R1+0x1950] ;  /* 0x0019500001267983 */ /* 0x000ee20000300a00 */
[----:B------:R-:W-:Y:S02]  /*626f0*/  LOP3.LUT R9, R9, 0xffdfffff, RZ, 0xc0, !PT ;  /* 0xffdfffff09097812 */ /* 0x000fe400078ec0ff */
[----:B------:R-:W-:Y:S01]  /*62700*/  LOP3.LUT P2, RZ, R231, 0x10000, RZ, 0xc0, !PT ;  /* 0x00010000e7ff7812 */ /* 0x000fe2000784c0ff */
[----:B------:R-:W3:Y:S01]  /*62710*/  LDL.LU.64 R40, [R1+0x1940] ;  /* 0x0019400001287983 */ /* 0x000ee20000300a00 */
[----:B------:R-:W-:-:S02]  /*62720*/  @P6 LOP3.LUT R9, R9, 0x200000, RZ, 0xfc, !PT ;  /* 0x0020000009096812 */ /* 0x000fc400078efcff */
[----:B------:R-:W-:Y:S01]  /*62730*/  LOP3.LUT P6, RZ, R231, 0x1000000, RZ, 0xc0, !PT ;  /* 0x01000000e7ff7812 */ /* 0x000fe200078cc0ff */
[----:B------:R-:W3:Y:S01]  /*62740*/  LDL.LU.64 R36, [R1+0x1938] ;  /* 0x0019380001247983 */ /* 0x000ee20000300a00 */
[----:B------:R-:W-:Y:S02]  /*62750*/  LOP3.LUT R9, R9, 0xffbfffff, RZ, 0xc0, !PT ;  /* 0xffbfffff09097812 */ /* 0x000fe400078ec0ff */
[----:B------:R-:W-:Y:S01]  /*62760*/  LOP3.LUT P5, RZ, R231, 0x20000, RZ, 0xc0, !PT ;  /* 0x00020000e7ff7812 */ /* 0x000fe200078ac0ff */
[----:B------:R-:W3:Y:S08]  /*62770*/  LDL.LU.64 R30, [R1+0x1930] ;  /* 0x00193000011e7983 */ /* 0x000ef00000300a00 */
        /* <DEDUP_REMOVED lines=15> */
[----:B------:R-:W-:-:S09]  /*62870*/  PRMT R58, R58, 0x7773, RZ ;  /* 0x000077733a3a7816 */ /* 0x000fd200000000ff */
[----:B------:R-:W-:Y:S02]  /*62880*/  @P6 LOP3.LUT R9, R9, 0x8000000, RZ, 0xfc, !PT ;  /* 0x0800000009096812 */ /* 0x000fe400078efcff */
[----:B------:R-:W-:Y:S01]  /*62890*/  LOP3.LUT P6, RZ, R231, 0x40000, RZ, 0xc0, !PT ;  /* 0x00040000e7ff7812 */ /* 0x000fe200078cc0ff */
[----:B----4-:R0:W-:Y:S04]  /*628a0*/  @P2 STG.E.U8 desc[UR44][R228.64], R58 ;  /* 0x0000003ae4002986 */ /* 0x0101e8000c10112c */
[----:B0-----:R-:W4:Y:S01]  /*628b0*/  LDL.LU.64 R228, [R1+0x1928] ;  /* 0x0019280001e47983 */ /* 0x001f220000300a00 */
[----:B--2---:R-:W-:-:S05]  /*628c0*/  PRMT R7, R62, 0x7770, RZ ;  /* 0x000077703e077816 */ /* 0x004fca00000000ff */
[----:B------:R0:W-:Y:S02]  /*628d0*/  @P5 STG.E.U8 desc[UR44][R28.64], R7 ;  /* 0x000000071c005986 */ /* 0x0001e4000c10112c */
[C---:B0-----:R-:W-:Y:S02]  /*628e0*/  PRMT R7, R62.reuse, 0x7771, RZ ;  /* 0x000077713e077816 */ /* 0x041fe400000000ff */
[----:B------:R-:W2:Y:S04]  /*628f0*/  LDL.LU.64 R28, [R1+0x1920] ;  /* 0x00192000011c7983 */ /* 0x000ea80000300a00 */
[----:B------:R0:W-:Y:S01]  /*62900*/  @P6 STG.E.U8 desc[UR44][R224.64], R7 ;  /* 0x00000007e0006986 */ /* 0x0001e2000c10112c */
[C---:B------:R-:W-:Y:S02]  /*62910*/  LOP3.LUT P6, RZ, R9.reuse, 0x8000000, RZ, 0xc0, !PT ;  /* 0x0800000009ff7812 */ /* 0x040fe400078cc0ff */
[----:B0-----:R-:W-:Y:S01]  /*62920*/  PRMT R7, R62, 0x7772, RZ ;  /* 0x000077723e077816 */ /* 0x001fe200000000ff */
[----:B------:R-:W2:Y:S10]  /*62930*/  LDL.LU.64 R224, [R1+0x1918] ;  /* 0x0019180001e07983 */ /* 0x000eb40000300a00 */
[----:B------:R0:W-:Y:S01]  /*62940*/  @P6 STG.E.U8 desc[UR44][R226.64], R7 ;  /* 0x00000007e2006986 */ /* 0x0001e2000c10112c */
[----:B------:R-:W-:-:S02]  /*62950*/  LOP3.LUT P6, RZ, R9, 0x4000000, RZ, 0xc0, !PT ;  /* 0x0400000009ff7812 */ /* 0x000fc400078cc0ff */
[----:B------:R-:W-:Y:S02]  /*62960*/  PRMT R62, R62, 0x7773, RZ ;  /* 0x000077733e3e7816 */ /* 0x000fe400000000ff */
[----:B0-----:R-:W-:Y:S01]  /*62970*/  PRMT R7, R59, 0x7770, RZ ;  /* 0x000077703b077816 */ /* 0x001fe200000000ff */
[----:B------:R-:W2:Y:S08]  /*62980*/  LDL.LU.64 R226, [R1+0x1910] ;  /* 0x0019100001e27983 */ /* 0x000eb00000300a00 */
[----:B---3--:R-:W-:Y:S01]  /*62990*/  @P6 STG.E.U8 desc[UR44][R60.64], R62 ;  /* 0x0000003e3c006986 */ /* 0x008fe2000c10112c */
[----:B------:R-:W-:-:S13]  /*629a0*/  LOP3.LUT P6, RZ, R9, 0x2000000, RZ, 0xc0, !PT ;  /* 0x0200000009ff7812 */ /* 0x000fda00078cc0ff */
[----:B------:R0:W-:Y:S01]  /*629b0*/  @P6 STG.E.U8 desc[UR44][R56.64], R7 ;  /* 0x0000000738006986 */ /* 0x0001e2000c10112c */
[----:B------:R-:W-:Y:S02]  /*629c0*/  LOP3.LUT P6, RZ, R9, 0x1000000, RZ, 0xc0, !PT ;  /* 0x0100000009ff7812 */ /* 0x000fe400078cc0ff */
[----:B0-----:R-:W-:-:S11]  /*629d0*/  PRMT R7, R59, 0x7771, RZ ;  /* 0x000077713b077816 */ /* 0x001fd600000000ff */
[----:B------:R0:W-:Y:S01]  /*629e0*/  @P6 STG.E.U8 desc[UR44][R42.64], R7 ;  /* 0x000000072a006986 */ /* 0x0001e2000c10112c */
[----:B------:R-:W-:Y:S02]  /*629f0*/  LOP3.LUT P6, RZ, R9, 0x800000, RZ, 0xc0, !PT ;  /* 0x0080000009ff7812 */ /* 0x000fe400078cc0ff */
[----:B0-----:R-:W-:-:S11]  /*62a00*/  PRMT R7, R59, 0x7772, RZ ;  /* 0x000077723b077816 */ /* 0x001fd600000000ff */
[----:B------:R-:W-:Y:S01]  /*62a10*/  @P6 STG.E.U8 desc[UR44][R38.64], R7 ;  /* 0x0000000726006986 */ /* 0x000fe2000c10112c */
[----:B------:R-:W-:Y:S02]  /*62a20*/  LOP3.LUT P6, RZ, R9, 0x400000, RZ, 0xc0, !PT ;  /* 0x0040000009ff7812 */ /* 0x000fe400078cc0ff */
[----:B------:R-:W-:-:S11]  /*62a30*/  PRMT R59, R59, 0x7773, RZ ;  /* 0x000077733b3b7816 */ /* 0x000fd600000000ff */
[----:B------:R0:W-:Y:S04]  /*62a40*/  @P6 STG.E.U8 desc[UR44][R64.64], R59 ;  /* 0x0000003b40006986 */ /* 0x0001e8000c10112c */
[----:B0-----:R-:W3:Y:S01]  /*62a50*/  LDL.LU.64 R64, [R1+0x23e8] ;  /* 0x0023e80001407983 */ /* 0x001ee20000300a00 */
[----:B------:R-:W-:Y:S02]  /*62a60*/  LOP3.LUT P6, RZ, R9, 0x200000, RZ, 0xc0, !PT ;  /* 0x0020000009ff7812 */ /* 0x000fe400078cc0ff */
[----:B------:R-:W-:Y:S02]  /*62a70*/  PRMT R7, R63, 0x7770, RZ ;  /* 0x000077703f077816 */ /* 0x000fe400000000ff */
[----:B------:R-:W-:-:S09]  /*62a80*/  LOP3.LUT P1, RZ, R231, 0x8000000, RZ, 0xc0, !PT ;  /* 0x08000000e7ff7812 */ /* 0x000fd2000782c0ff */
[----:B------:R0:W-:Y:S01]  /*62a90*/  @P6 STG.E.U8 desc[UR44][R40.64], R7 ;  /* 0x0000000728006986 */ /* 0x0001e2000c10112c */
[----:B------:R-:W-:Y:S02]  /*62aa0*/  LOP3.LUT P6, RZ, R9, 0x100000, RZ, 0xc0, !PT ;  /* 0x0010000009ff7812 */ /* 0x000fe400078cc0ff */
[C---:B------:R-:W-:Y:S02]  /*62ab0*/  LOP3.LUT P4, RZ, R231.reuse, 0x10000000, RZ, 0xc0, !PT ;  /* 0x10000000e7ff7812 */ /* 0x040fe4000788c0ff */
[----:B------:R-:W-:Y:S02]  /*62ac0*/  LOP3.LUT P3, RZ, R231, 0x20000000, RZ, 0xc0, !PT ;  /* 0x20000000e7ff7812 */ /* 0x000fe4000786c0ff */
[----:B0-----:R-:W-:-:S07]  /*62ad0*/  PRMT R7, R63, 0x7771, RZ ;  /* 0x000077713f077816 */ /* 0x001fce00000000ff */
[----:B------:R0:W-:Y:S01]  /*62ae0*/  @P6 STG.E.U8 desc[UR44][R36.64], R7 ;  /* 0x0000000724006986 */ /* 0x0001e2000c10112c */
[----:B------:R-:W-:Y:S02]  /*62af0*/  LOP3.LUT P0, RZ, R231, 0x40000000, RZ, 0xc0, !PT ;  /* 0x40000000e7ff7812 */ /* 0x000fe4000780c0ff */
[C---:B0-----:R-:W-:Y:S02]  /*62b00*/  PRMT R7, R63.reuse, 0x7772, RZ ;  /* 0x000077723f077816 */ /* 0x041fe400000000ff */
[----:B------:R-:W-:-:S03]  /*62b10*/  PRMT R63, R63, 0x7773, RZ ;  /* 0x000077733f3f7816 */ /* 0x000fc600000000ff */
[----:B------:R3:W-:Y:S01]  /*62b20*/  @P1 STG.E.U8 desc[UR44][R30.64], R7 ;  /* 0x000000071e001986 */ /* 0x0007e2000c10112c */
[----:B------:R-:W-:Y:S02]  /*62b30*/  LOP3.LUT P2, RZ, R231, 0x80000000, RZ, 0xc0, !PT ;  /* 0x80000000e7ff7812 */ /* 0x000fe4000784c0ff */
[----:B------:R-:W-:Y:S01]  /*62b40*/  LOP3.LUT P5, RZ, R220, 0x1, RZ, 0xc0, !PT ;  /* 0x00000001dcff7812 */ /* 0x000fe200078ac0ff */
[----:B----4-:R-:W-:Y:S01]  /*62b50*/  @P4 STG.E.U8 desc[UR44][R228.64], R63 ;  /* 0x0000003fe4004986 */ /* 0x010fe2000c10112c */
[----:B---3--:R-:W-:-:S05]  /*62b60*/  PRMT R7, R64, 0x7770, RZ ;  /* 0x0000777040077816 */ /* 0x008fca00000000ff */
[----:B--2---:R0:W-:Y:S02]  /*62b70*/  @P3 STG.E.U8 desc[UR44][R28.64], R7 ;  /* 0x000000071c003986 */ /* 0x0041e4000c10112c */
[----:B0-----:R-:W-:-:S05]  /*62b80*/  PRMT R7, R64, 0x7771, RZ ;  /* 0x0000777140077816 */ /* 0x001fca00000000ff */
[----:B------:R0:W-:Y:S02]  /*62b90*/  @P0 STG.E.U8 desc[UR44][R224.64], R7 ;  /* 0x00000007e0000986 */ /* 0x0001e4000c10112c */
[C---:B0-----:R-:W-:Y:S02]  /*62ba0*/  PRMT R7, R64.reuse, 0x7772, RZ ;  /* 0x0000777240077816 */ /* 0x041fe400000000ff */
[----:B------:R-:W-:-:S03]  /*62bb0*/  PRMT R64, R64, 0x7773, RZ ;  /* 0x0000777340407816 */ /* 0x000fc600000000ff */
[----:B------:R-:W-:Y:S04]  /*62bc0*/  @P2 STG.E.U8 desc[UR44][R226.64], R7 ;  /* 0x00000007e2002986 */ /* 0x000fe8000c10112c */
[----:B------:R0:W-:Y:S04]  /*62bd0*/  @P5 STG.E.U8 desc[UR44][R16.64], R64 ;  /* 0x0000004010005986 */ /* 0x0001e8000c10112c */
[----:B0-----:R-:W2:Y:S04]  /*62be0*/  LDL.LU.64 R16, [R1+0x23e0] ;  /* 0x0023e00001107983 */ /* 0x001ea80000300a00 */
[----:B------:R-:W3:Y:S04]  /*62bf0*/  LDL.LU.64 R40, [R1+0x1900] ;  /* 0x0019000001287983 */ /* 0x000ee80000300a00 */
[----:B------:R-:W4:Y:S04]  /*62c00*/  LDL.LU.64 R36, [R1+0x18f8] ;  /* 0x0018f80001247983 */ /* 0x000f280000300a00 */
[----:B------:R-:W4:Y:S04]  /*62c10*/  LDL.LU.64 R30, [R1+0x18f0] ;  /* 0x0018f000011e7983 */ /* 0x000f280000300a00 */
[----:B------:R-:W4:Y:S04]  /*62c20*/  LDL.LU.64 R228, [R1+0x18e8] ;  /* 0x0018e80001e47983 */ /* 0x000f280000300a00 */
[----:B------:R-:W4:Y:S04]  /*62c30*/  LDL.LU.64 R28, [R1+0x18e0] ;  /* 0x0018e000011c7983 */ /* 0x000f280000300a00 */
[----:B------:R-:W4:Y:S04]  /*62c40*/  LDL.LU.64 R224, [R1+0x18d8] ;  /* 0x0018d80001e07983 */ /* 0x000f280000300a00 */
[----:B------:R-:W4:Y:S04]  /*62c50*/  LDL.LU.64 R226, [R1+0x18d0] ;  /* 0x0018d00001e27983 */ /* 0x000f280000300a00 */
[----:B------:R-:W4:Y:S01]  /*62c60*/  LDL.LU.64 R42, [R1+0x18c8] ;  /* 0x0018c800012a7983 */ /* 0x000f220000300a00 */
        /* <DEDUP_REMOVED lines=23> */
[----:B------:R-:W-:-:S07]  /*62de0*/  LOP3.LUT P2, RZ, R220, 0x8, RZ, 0xc0, !PT ;  /* 0x00000008dcff7812 */ /* 0x000fce000784c0ff */
[----:B------:R-:W-:Y:S02]  /*62df0*/  @P6 LOP3.LUT R9, R9, 0x40000, RZ, 0xfc, !PT ;  /* 0x0004000009096812 */ /* 0x000fe400078efcff */
[C---:B------:R-:W-:Y:S02]  /*62e00*/  LOP3.LUT P6, RZ, R220.reuse, 0x40, RZ, 0xc0, !PT ;  /* 0x00000040dcff7812 */ /* 0x040fe400078cc0ff */
[----:B------:R-:W-:Y:S02]  /*62e10*/  LOP3.LUT P5, RZ, R220, 0x10, RZ, 0xc0, !PT ;  /* 0x00000010dcff7812 */ /* 0x000fe400078ac0ff */
[----:B------:R-:W-:-:S09]  /*62e20*/  LOP3.LUT R9, R9, 0xfff7ffff, RZ, 0xc0, !PT ;  /* 0xfff7ffff09097812 */ /* 0x000fd200078ec0ff */
[----:B------:R-:W-:Y:S02]  /*62e30*/  @P6 LOP3.LUT R9, R9, 0x80000, RZ, 0xfc, !PT ;  /* 0x0008000009096812 */ /* 0x000fe400078efcff */
[----:B------:R-:W-:Y:S02]  /*62e40*/  LOP3.LUT P6, RZ, R220, 0x20, RZ, 0xc0, !PT ;  /* 0x00000020dcff7812 */ /* 0x000fe400078cc0ff */
[----:B--2---:R-:W-:-:S05]  /*62e50*/  PRMT R7, R16, 0x7770, RZ ;  /* 0x0000777010077816 */ /* 0x004fca00000000ff */
[----:B---3--:R0:W-:Y:S04]  /*62e60*/  @P3 STG.E.U8 desc[UR44][R40.64], R7 ;  /* 0x0000000728003986 */ /* 0x0081e8000c10112c */
[----:B0-----:R-:W2:Y:S01]  /*62e70*/  LDL.LU.64 R40, [R1+0x18b0] ;  /* 0x0018b00001287983 */ /* 0x001ea20000300a00 */
[----:B------:R-:W-:-:S05]  /*62e80*/  PRMT R7, R16, 0x7771, RZ ;  /* 0x0000777110077816 */ /* 0x000fca00000000ff */
[----:B----4-:R0:W-:Y:S02]  /*62e90*/  @P0 STG.E.U8 desc[UR44][R36.64], R7 ;  /* 0x0000000724000986 */ /* 0x0101e4000c10112c */
[C---:B0-----:R-:W-:Y:S02]  /*62ea0*/  PRMT R7, R16.reuse, 0x7772, RZ ;  /* 0x0000777210077816 */ /* 0x041fe400000000ff */
[----:B------:R-:W3:Y:S04]  /*62eb0*/  LDL.LU.64 R36, [R1+0x1898] ;  /* 0x0018980001247983 */ /* 0x000ee80000300a00 */
[----:B------:R0:W-:Y:S02]  /*62ec0*/  @P2 STG.E.U8 desc[UR44][R30.64], R7 ;  /* 0x000000071e002986 */ /* 0x0001e4000c10112c */
[----:B0-----:R-:W-:-:S02]  /*62ed0*/  PRMT R7, R16, 0x7773, RZ ;  /* 0x0000777310077816 */ /* 0x001fc400000000ff */
        /* <DEDUP_REMOVED lines=14> */
[----:B------:R-:W-:Y:S02]  /*62fc0*/  PRMT R65, R65, 0x7773, RZ ;  /* 0x0000777341417816 */ /* 0x000fe400000000ff */
[----:B0-----:R-:W-:Y:S01]  /*62fd0*/  PRMT R7, R17, 0x7770, RZ ;  /* 0x0000777011077816 */ /* 0x001fe200000000ff */
[----:B------:R-:W4:Y:S08]  /*62fe0*/  LDL.LU.64 R226, [R1+0x1870] ;  /* 0x0018700001e27983 */ /* 0x000f300000300a00 */
[----:B------:R-:W-:Y:S01]  /*62ff0*/  @P6 STG.E.U8 desc[UR44][R42.64], R65 ;  /* 0x000000412a006986 */ /* 0x000fe2000c10112c */
[----:B------:R-:W-:-:S13]  /*63000*/  LOP3.LUT P6, RZ, R9, 0x10000, RZ, 0xc0, !PT ;  /* 0x0001000009ff7812 */ /* 0x000fda00078cc0ff */
[----:B------:R0:W-:Y:S04]  /*63010*/  @P6 STG.E.U8 desc[UR44][R66.64], R7 ;  /* 0x0000000742006986 */ /* 0x0001e8000c10112c */
[----:B0-----:R-:W3:Y:S01]  /*63020*/  LDL.LU.64 R66, [R1+0x23d8] ;  /* 0x0023d80001427983 */ /* 0x001ee20000300a00 */
[----:B------:R-:W-:Y:S02]  /*63030*/  LOP3.LUT P6, RZ, R9, 0x8000, RZ, 0xc0, !PT ;  /* 0x0000800009ff7812 */ /* 0x000fe400078cc0ff */
[----:B------:R-:W-:-:S11]  /*63040*/  PRMT R7, R17, 0x7771, RZ ;  /* 0x0000777111077816 */ /* 0x000fd600000000ff */
[----:B------:R0:W-:Y:S01]  /*63050*/  @P6 STG.E.U8 desc[UR44][R38.64], R7 ;  /* 0x0000000726006986 */ /* 0x0001e2000c10112c */
[----:B------:R-:W-:Y:S02]  /*63060*/  LOP3.LUT P6, RZ, R9, 0x4000, RZ, 0xc0, !PT ;  /* 0x0000400009ff7812 */ /* 0x000fe400078cc0ff */
[C---:B0-----:R-:W-:Y:S02]  /*63070*/  PRMT R7, R17.reuse, 0x7772, RZ ;  /* 0x0000777211077816 */ /* 0x041fe400000000ff */
[----:B------:R-:W-:-:S09]  /*63080*/  PRMT R17, R17, 0x7773, RZ ;  /* 0x0000777311117816 */ /* 0x000fd200000000ff */
[----:B--2---:R-:W-:Y:S01]  /*63090*/  @P6 STG.E.U8 desc[UR44][R40.64], R7 ;  /* 0x0000000728006986 */ /* 0x004fe2000c10112c */
[----:B------:R-:W-:-:S13]  /*630a0*/  LOP3.LUT P6, RZ, R9, 0x2000, RZ, 0xc0, !PT ;  /* 0x0000200009ff7812 */ /* 0x000fda00078cc0ff */
[----:B------:R0:W-:Y:S04]  /*630b0*/  @P6 STG.E.U8 desc[UR44][R18.64], R17 ;  /* 0x0000001112006986 */ /* 0x0001e8000c10112c */
[----:B0-----:R-:W2:Y:S01]  /*630c0*/  LDL.LU.64 R18, [R1+0x23d0] ;  /* 0x0023d00001127983 */ /* 0x001ea20000300a00 */
[----:B------:R-:W-:Y:S02]  /*630d0*/  LOP3.LUT P6, RZ, R9, 0x1000, RZ, 0xc0, !PT ;  /* 0x0000100009ff7812 */ /* 0x000fe400078cc0ff */
[----:B------:R-:W-:Y:S02]  /*630e0*/  LOP3.LUT P1, RZ, R220, 0x1000000, RZ, 0xc0, !PT ;  /* 0x01000000dcff7812 */ /* 0x000fe4000782c0ff */
[----:B---3--:R-:W-:-:S09]  /*630f0*/  PRMT R7, R66, 0x7770, RZ ;  /* 0x0000777042077816 */ /* 0x008fd200000000ff */
[----:B------:R0:W-:Y:S04]  /*63100*/  @P6 STG.E.U8 desc[UR44][R232.64], R7 ;  /* 0x00000007e8006986 */ /* 0x0001e8000c10112c */
[----:B0-----:R-:W3:Y:S01]  /*63110*/  LDL.LU.64 R232, [R1+0x23c8] ;  /* 0x0023c80001e87983 */ /* 0x001ee20000300a00 */
[----:B------:R-:W-:Y:S02]  /*63120*/  LOP3.LUT P4, RZ, R220, 0x2000000, RZ, 0xc0, !PT ;  /* 0x02000000dcff7812 */ /* 0x000fe4000788c0ff */
[----:B------:R-:W-:Y:S02]  /*63130*/  PRMT R7, R66, 0x7771, RZ ;  /* 0x0000777142077816 */ /* 0x000fe400000000ff */
[C---:B------:R-:W-:Y:S02]  /*63140*/  LOP3.LUT P3, RZ, R220.reuse, 0x4000000, RZ, 0xc0, !PT ;  /* 0x04000000dcff7812 */ /* 0x040fe4000786c0ff */
[C---:B------:R-:W-:Y:S01]  /*63150*/  LOP3.LUT P0, RZ, R220.reuse, 0x8000000, RZ, 0xc0, !PT ;  /* 0x08000000dcff7812 */ /* 0x040fe2000780c0ff */
[----:B------:R0:W-:Y:S01]  /*63160*/  @P1 STG.E.U8 desc[UR44][R36.64], R7 ;  /* 0x0000000724001986 */ /* 0x0001e2000c10112c */
[----:B------:R-:W-:-:S02]  /*63170*/  LOP3.LUT P2, RZ, R220, 0x10000000, RZ, 0xc0, !PT ;  /* 0x10000000dcff7812 */ /* 0x000fc4000784c0ff */
[C---:B0-----:R-:W-:Y:S01]  /*63180*/  PRMT R7, R66.reuse, 0x7772, RZ ;  /* 0x0000777242077816 */ /* 0x041fe200000000ff */
[----:B------:R-:W3:Y:S01]  /*63190*/  LDL.LU.64 R36, [R1+0x1868] ;  /* 0x0018680001247983 */ /* 0x000ee20000300a00 */
[----:B------:R-:W-:-:S03]  /*631a0*/  PRMT R66, R66, 0x7773, RZ ;  /* 0x0000777342427816 */ /* 0x000fc600000000ff */
[----:B----4-:R0:W-:Y:S04]  /*631b0*/  @P4 STG.E.U8 desc[UR44][R30.64], R7 ;  /* 0x000000071e004986 */ /* 0x0101e8000c10112c */
[----:B------:R1:W-:Y:S04]  /*631c0*/  @P3 STG.E.U8 desc[UR44][R228.64], R66 ;  /* 0x00000042e4003986 */ /* 0x0003e8000c10112c */
[----:B0-----:R-:W4:Y:S04]  /*631d0*/  LDL.LU.64 R30, [R1+0x1860] ;  /* 0x00186000011e7983 */ /* 0x001f280000300a00 */
[----:B-1----:R-:W4:Y:S01]  /*631e0*/  LDL.LU.64 R228, [R1+0x1858] ;  /* 0x0018580001e47983 */ /* 0x002f220000300a00 */
[----:B------:R-:W-:-:S02]  /*631f0*/  LOP3.LUT P5, RZ, R220, 0x20000000, RZ, 0xc0, !PT ;  /* 0x20000000dcff7812 */ /* 0x000fc400078ac0ff */
[----:B--2---:R-:W-:-:S05]  /*63200*/  PRMT R7, R18, 0x7770, RZ ;  /* 0x0000777012077816 */ /* 0x004fca00000000ff */
[----:B------:R0:W-:Y:S02]  /*63210*/  @P0 STG.E.U8 desc[UR44][R28.64], R7 ;  /* 0x000000071c000986 */ /* 0x0001e4000c10112c */
[C---:B0-----:R-:W-:Y:S02]  /*63220*/  PRMT R7, R18.reuse, 0x7771, RZ ;  /* 0x0000777112077816 */ /* 0x041fe400000000ff */
[----:B------:R-:W2:Y:S04]  /*63230*/  LDL.LU.64 R28, [R1+0x1850] ;  /* 0x00185000011c7983 */ /* 0x000ea80000300a00 */
[----:B------:R0:W-:Y:S04]  /*63240*/  @P2 STG.E.U8 desc[UR44][R224.64], R7 ;  /* 0x00000007e0002986 */ /* 0x0001e8000c10112c */
[----:B0-----:R-:W2:Y:S01]  /*63250*/  LDL.LU.64 R224, [R1+0x1848] ;  /* 0x0018480001e07983 */ /* 0x001ea20000300a00 */
[----:B------:R-:W-:-:S05]  /*63260*/  PRMT R7, R18, 0x7772, RZ ;  /* 0x0000777212077816 */ /* 0x000fca00000000ff */
[----:B------:R0:W-:Y:S04]  /*63270*/  @P5 STG.E.U8 desc[UR44][R226.64], R7 ;  /* 0x00000007e2005986 */ /* 0x0001e8000c10112c */
[----:B0-----:R-:W2:Y:S04]  /*63280*/  LDL.LU.64 R226, [R1+0x1838] ;  /* 0x0018380001e27983 */ /* 0x001ea80000300a00 */
[----:B------:R-:W2:Y:S01]  /*63290*/  LDL.LU.64 R60, [R1+0x1830] ;  /* 0x00183000013c7983 */ /* 0x000ea20000300a00 */
[----:B------:R-:W-:Y:S02]  /*632a0*/  LOP3.LUT R9, R9, 0xffffffef, RZ, 0xc0, !PT ;  /* 0xffffffef09097812 */ /* 0x000fe400078ec0ff */
[----:B---3--:R-:W-:-:S02]  /*632b0*/  LOP3.LUT P6, RZ, R232, 0x1000, RZ, 0xc0, !PT ;  /* 0x00001000e8ff7812 */ /* 0x008fc400078cc0ff */
[C---:B------:R-:W-:Y:S02]  /*632c0*/  LOP3.LUT P3, RZ, R232.reuse, 0x1, RZ, 0xc0, !PT ;  /* 0x00000001e8ff7812 */ /* 0x040fe4000786c0ff */
[C---:B------:R-:W-:Y:S02]  /*632d0*/  LOP3.LUT P0, RZ, R232.reuse, 0x2, RZ, 0xc0, !PT ;  /* 0x00000002e8ff7812 */ /* 0x040fe4000780c0ff */
[----:B------:R-:W-:Y:S02]  /*632e0*/  LOP3.LUT P2, RZ, R232, 0x4, RZ, 0xc0, !PT ;  /* 0x00000004e8ff7812 */ /* 0x000fe4000784c0ff */
[----:B------:R-:W-:Y:S02]  /*632f0*/  PRMT R18, R18, 0x7773, RZ ;  /* 0x0000777312127816 */ /* 0x000fe400000000ff */
[----:B------:R-:W-:Y:S02]  /*63300*/  PRMT R7, R67, 0x7770, RZ ;  /* 0x0000777043077816 */ /* 0x000fe400000000ff */
[----:B------:R-:W-:Y:S01]  /*63310*/  LOP3.LUT P5, RZ, R232, 0x8, RZ, 0xc0, !PT ;  /* 0x00000008e8ff7812 */ /* 0x000fe200078ac0ff */
[----:B------:R-:W3:Y:S04]  /*63320*/  LDL.LU.64 R56, [R1+0x1820] ;  /* 0x0018200001387983 */ /* 0x000ee80000300a00 */
[----:B------:R-:W3:Y:S04]  /*63330*/  LDL.LU.64 R42, [R1+0x1818] ;  /* 0x00181800012a7983 */ /* 0x000ee80000300a00 */
[----:B------:R-:W3:Y:S04]  /*63340*/  LDL.LU.64 R38, [R1+0x1810] ;  /* 0x0018100001267983 */ /* 0x000ee80000300a00 */
[----:B------:R-:W3:Y:S01]  /*63350*/  LDL.LU.64 R40, [R1+0x1808] ;  /* 0x0018080001287983 */ /* 0x000ee20000300a00 */
        /* <DEDUP_REMOVED lines=21> */
[----:B------:R0:W-:Y:S04]  /*634b0*/  @P3 STG.E.U8 desc[UR44][R36.64], R18 ;  /* 0x0000001224003986 */ /* 0x0001e8000c10112c */
[----:B----4-:R1:W-:Y:S06]  /*634c0*/  @P0 STG.E.U8 desc[UR44][R30.64], R7 ;  /* 0x000000071e000986 */ /* 0x0103ec000c10112c */
[----:B------:R-:W-:-:S02]  /*634d0*/  @P6 LOP3.LUT R9, R9, 0x800, RZ, 0xfc, !PT ;  /* 0x0000080009096812 */ /* 0x000fc400078efcff */
[----:B------:R-:W-:Y:S01]  /*634e0*/  LOP3.LUT P6, RZ, R232, 0x10, RZ, 0xc0, !PT ;  /* 0x00000010e8ff7812 */ /* 0x000fe200078cc0ff */
[----:B0-----:R-:W4:Y:S01]  /*634f0*/  LDL.LU.64 R36, [R1+0x1800] ;  /* 0x0018000001247983 */ /* 0x001f220000300a00 */
[----:B-1----:R-:W-:-:S03]  /*63500*/  PRMT R7, R67, 0x7771, RZ ;  /* 0x0000777143077816 */ /* 0x002fc600000000ff */
[----:B------:R-:W4:Y:S04]  /*63510*/  LDL.LU.64 R30, [R1+0x17f8] ;  /* 0x0017f800011e7983 */ /* 0x000f280000300a00 */
[----:B------:R0:W-:Y:S02]  /*63520*/  @P2 STG.E.U8 desc[UR44][R228.64], R7 ;  /* 0x00000007e4002986 */ /* 0x0001e4000c10112c */
[C---:B0-----:R-:W-:Y:S02]  /*63530*/  PRMT R7, R67.reuse, 0x7772, RZ ;  /* 0x0000777243077816 */ /* 0x041fe400000000ff */
[----:B------:R-:W-:Y:S01]  /*63540*/  PRMT R67, R67, 0x7773, RZ ;  /* 0x0000777343437816 */ /* 0x000fe200000000ff */
[----:B------:R-:W4:Y:S04]  /*63550*/  LDL.LU.64 R228, [R1+0x17f0] ;  /* 0x0017f00001e47983 */ /* 0x000f280000300a00 */
[----:B--2---:R0:W-:Y:S04]  /*63560*/  @P5 STG.E.U8 desc[UR44][R28.64], R7 ;  /* 0x000000071c005986 */ /* 0x0041e8000c10112c */
[----:B------:R-:W-:Y:S01]  /*63570*/  @P6 STG.E.U8 desc[UR44][R224.64], R67 ;  /* 0x00000043e0006986 */ /* 0x000fe2000c10112c */
[----:B------:R-:W-:-:S02]  /*63580*/  LOP3.LUT P6, RZ, R9, 0x800, RZ, 0xc0, !PT ;  /* 0x0000080009ff7812 */ /* 0x000fc400078cc0ff */
[----:B0-----:R-:W-:-:S11]  /*63590*/  PRMT R7, R19, 0x7770, RZ ;  /* 0x0000777013077816 */ /* 0x001fd600000000ff */
[----:B------:R0:W-:Y:S01]  /*635a0*/  @P6 STG.E.U8 desc[UR44][R24.64], R7 ;  /* 0x0000000718006986 */ /* 0x0001e2000c10112c */
[----:B------:R-:W-:-:S03]  /*635b0*/  LOP3.LUT P6, RZ, R9, 0x400, RZ, 0xc0, !PT ;  /* 0x0000040009ff7812 */ /* 0x000fc600078cc0ff */
[----:B0-----:R-:W2:Y:S01]  /*635c0*/  LDL.LU.64 R24, [R1+0x23c0] ;  /* 0x0023c00001187983 */ /* 0x001ea20000300a00 */
[----:B------:R-:W-:-:S03]  /*635d0*/  PRMT R7, R19, 0x7771, RZ ;  /* 0x0000777113077816 */ /* 0x000fc600000000ff */
[----:B------:R-:W4:Y:S04]  /*635e0*/  LDL.LU.64 R28, [R1+0x17e8] ;  /* 0x0017e800011c7983 */ /* 0x000f280000300a00 */
[----:B------:R-:W4:Y:S04]  /*635f0*/  LDL.LU.64 R224, [R1+0x17e0] ;  /* 0x0017e00001e07983 */ /* 0x000f280000300a00 */
[----:B------:R0:W-:Y:S01]  /*63600*/  @P6 STG.E.U8 desc[UR44][R226.64], R7 ;  /* 0x00000007e2006986 */ /* 0x0001e2000c10112c */
[----:B------:R-:W-:Y:S02]  /*63610*/  LOP3.LUT P6, RZ, R9, 0x200, RZ, 0xc0, !PT ;  /* 0x0000020009ff7812 */ /* 0x000fe400078cc0ff */
[----:B0-----:R-:W-:Y:S01]  /*63620*/  PRMT R7, R19, 0x7772, RZ ;  /* 0x0000777213077816 */ /* 0x001fe200000000ff */
[----:B------:R-:W4:Y:S10]  /*63630*/  LDL.LU.64 R226, [R1+0x17d8] ;  /* 0x0017d80001e27983 */ /* 0x000f340000300a00 */
[----:B------:R-:W-:Y:S01]  /*63640*/  @P6 STG.E.U8 desc[UR44][R60.64], R7 ;  /* 0x000000073c006986 */ /* 0x000fe2000c10112c */
[----:B------:R-:W-:-:S02]  /*63650*/  LOP3.LUT P6, RZ, R9, 0x100, RZ, 0xc0, !PT ;  /* 0x0000010009ff7812 */ /* 0x000fc400078cc0ff */
[----:B------:R-:W-:-:S11]  /*63660*/  PRMT R19, R19, 0x7773, RZ ;  /* 0x0000777313137816 */ /* 0x000fd600000000ff */
[----:B------:R0:W-:Y:S04]  /*63670*/  @P6 STG.E.U8 desc[UR44][R20.64], R19 ;  /* 0x0000001314006986 */ /* 0x0001e8000c10112c */
[----:B0-----:R-:W4:Y:S01]  /*63680*/  LDL.LU.64 R20, [R1+0x23b8] ;  /* 0x0023b80001147983 */ /* 0x001f220000300a00 */
[----:B------:R-:W-:Y:S02]  /*63690*/  LOP3.LUT P6, RZ, R9, 0x80, RZ, 0xc0, !PT ;  /* 0x0000008009ff7812 */ /* 0x000fe400078cc0ff */
[C---:B------:R-:W-:Y:S02]  /*636a0*/  LOP3.LUT P1, RZ, R232.reuse, 0x2000, RZ, 0xc0, !PT ;  /* 0x00002000e8ff7812 */ /* 0x040fe4000782c0ff */
[C---:B------:R-:W-:Y:S02]  /*636b0*/  LOP3.LUT P4, RZ, R232.reuse, 0x4000, RZ, 0xc0, !PT ;  /* 0x00004000e8ff7812 */ /* 0x040fe4000788c0ff */
[----:B------:R-:W-:-:S02]  /*636c0*/  LOP3.LUT P3, RZ, R232, 0x8000, RZ, 0xc0, !PT ;  /* 0x00008000e8ff7812 */ /* 0x000fc4000786c0ff */
[----:B------:R-:W-:Y:S02]  /*636d0*/  LOP3.LUT P0, RZ, R232, 0x10000, RZ, 0xc0, !PT ;  /* 0x00010000e8ff7812 */ /* 0x000fe4000780c0ff */
[----:B--2---:R-:W-:-:S05]  /*636e0*/  PRMT R7, R24, 0x7770, RZ ;  /* 0x0000777018077816 */ /* 0x004fca00000000ff */
[----:B---3--:R0:W-:Y:S01]  /*636f0*/  @P6 STG.E.U8 desc[UR44][R56.64], R7 ;  /* 0x0000000738006986 */ /* 0x0081e2000c10112c */
[----:B------:R-:W-:Y:S02]  /*63700*/  LOP3.LUT P6, RZ, R9, 0x40, RZ, 0xc0, !PT ;  /* 0x0000004009ff7812 */ /* 0x000fe400078cc0ff */
[----:B0-----:R-:W-:-:S11]  /*63710*/  PRMT R7, R24, 0x7771, RZ ;  /* 0x0000777118077816 */ /* 0x001fd600000000ff */
[----:B------:R0:W-:Y:S01]  /*63720*/  @P6 STG.E.U8 desc[UR44][R42.64], R7 ;  /* 0x000000072a006986 */ /* 0x0001e2000c10112c */
[----:B------:R-:W-:Y:S02]  /*63730*/  LOP3.LUT P6, RZ, R9, 0x20, RZ, 0xc0, !PT ;  /* 0x0000002009ff7812 */ /* 0x000fe400078cc0ff */
[----:B0-----:R-:W-:-:S11]  /*63740*/  PRMT R7, R24, 0x7772, RZ ;  /* 0x0000777218077816 */ /* 0x001fd600000000ff */
[----:B------:R4:W-:Y:S01]  /*63750*/  @P6 STG.E.U8 desc[UR44][R38.64], R7 ;  /* 0x0000000726006986 */ /* 0x0009e2000c10112c */
[----:B------:R-:W-:Y:S02]  /*63760*/  LOP3.LUT P6, RZ, R9, 0x10, RZ, 0xc0, !PT ;  /* 0x0000001009ff7812 */ /* 0x000fe400078cc0ff */
[----:B------:R-:W-:Y:S02]  /*63770*/  PRMT R24, R24, 0x7773, RZ ;  /* 0x0000777318187816 */ /* 0x000fe400000000ff */
[----:B----4-:R-:W-:-:S09]  /*63780*/  PRMT R7, R20, 0x7770, RZ ;  /* 0x0000777014077816 */ /* 0x010fd200000000ff */
[----:B------:R-:W-:Y:S04]  /*63790*/  @P6 STG.E.U8 desc[UR44][R40.64], R24 ;  /* 0x0000001828006986 */ /* 0x000fe8000c10112c */
[----:B------:R0:W-:Y:S02]  /*637a0*/  @P1 STG.E.U8 desc[UR44][R36.64], R7 ;  /* 0x0000000724001986 */ /* 0x0001e4000c10112c */
[----:B0-----:R-:W-:-:S05]  /*637b0*/  PRMT R7, R20, 0x7771, RZ ;  /* 0x0000777114077816 */ /* 0x001fca00000000ff */
[----:B------:R0:W-:Y:S02]  /*637c0*/  @P4 STG.E.U8 desc[UR44][R30.64], R7 ;  /* 0x000000071e004986 */ /* 0x0001e4000c10112c */
[C---:B0-----:R-:W-:Y:S02]  /*637d0*/  PRMT R7, R20.reuse, 0x7772, RZ ;  /* 0x0000777214077816 */ /* 0x041fe400000000ff */
[----:B------:R-:W-:Y:S01]  /*637e0*/  PRMT R20, R20, 0x7773, RZ ;  /* 0x0000777314147816 */ /* 0x000fe200000000ff */
[----:B------:R-:W2:Y:S04]  /*637f0*/  LDL.LU.64 R30, [R1+0x17d0] ;  /* 0x0017d000011e7983 */ /* 0x000ea80000300a00 */
[----:B------:R0:W-:Y:S04]  /*63800*/  @P3 STG.E.U8 desc[UR44][R228.64], R7 ;  /* 0x00000007e4003986 */ /* 0x0001e8000c10112c */
[----:B------:R1:W-:Y:S04]  /*63810*/  @P0 STG.E.U8 desc[UR44][R28.64], R20 ;  /* 0x000000141c000986 */ /* 0x0003e8000c10112c */
[----:B0-----:R-:W3:Y:S04]  /*63820*/  LDL.LU.64 R228, [R1+0x17c8] ;  /* 0x0017c80001e47983 */ /* 0x001ee80000300a00 */
[----:B-1----:R-:W4:Y:S01]  /*63830*/  LDL.LU.64 R28, [R1+0x17c0] ;  /* 0x0017c000011c7983 */ /* 0x002f220000300a00 */
[----:B------:R-:W-:-:S02]  /*63840*/  LOP3.LUT P2, RZ, R232, 0x20000, RZ, 0xc0, !PT ;  /* 0x00020000e8ff7812 */ /* 0x000fc4000784c0ff */
[C---:B------:R-:W-:Y:S02]  /*63850*/  LOP3.LUT P5, RZ, R232.reuse, 0x40000, RZ, 0xc0, !PT ;  /* 0x00040000e8ff7812 */ /* 0x040fe400078ac0ff */
[----:B------:R-:W-:Y:S02]  /*63860*/  PRMT R7, R25, 0x7770, RZ ;  /* 0x0000777019077816 */ /* 0x000fe400000000ff */
[C---:B------:R-:W-:Y:S02]  /*63870*/  LOP3.LUT P3, RZ, R232.reuse, 0x80000, RZ, 0xc0, !PT ;  /* 0x00080000e8ff7812 */ /* 0x040fe4000786c0ff */
[----:B------:R-:W-:-:S05]  /*63880*/  LOP3.LUT P0, RZ, R232, 0x100000, RZ, 0xc0, !PT ;  /* 0x00100000e8ff7812 */ /* 0x000fca000780c0ff */
[----:B------:R0:W-:Y:S01]  /*63890*/  @P2 STG.E.U8 desc[UR44][R224.64], R7 ;  /* 0x00000007e0002986 */ /* 0x0001e2000c10112c */
[C---:B------:R-:W-:Y:S02]  /*638a0*/  LOP3.LUT P2, RZ, R232.reuse, 0x200000, RZ, 0xc0, !PT ;  /* 0x00200000e8ff7812 */ /* 0x040fe4000784c0ff */
[C---:B0-----:R-:W-:Y:S01]  /*638b0*/  PRMT R7, R25.reuse, 0x7771, RZ ;  /* 0x0000777119077816 */ /* 0x041fe200000000ff */
[----:B------:R-:W4:Y:S04]  /*638c0*/  LDL.LU.64 R224, [R1+0x17b0] ;  /* 0x0017b00001e07983 */ /* 0x000f280000300a00 */
[----:B------:R0:W-:Y:S01]  /*638d0*/  @P5 STG.E.U8 desc[UR44][R226.64], R7 ;  /* 0x00000007e2005986 */ /* 0x0001e2000c10112c */
[----:B------:R-:W-:Y:S02]  /*638e0*/  LOP3.LUT P5, RZ, R232, 0x400000, RZ, 0xc0, !PT ;  /* 0x00400000e8ff7812 */ /* 0x000fe400078ac0ff */
[----:B0-----:R-:W-:-:S02]  /*638f0*/  PRMT R7, R25, 0x7772, RZ ;  /* 0x0000777219077816 */ /* 0x001fc400000000ff */
[----:B------:R-:W-:Y:S01]  /*63900*/  PRMT R25, R25, 0x7773, RZ ;  /* 0x0000777319197816 */ /* 0x000fe200000000ff */
[----:B------:R-:W4:Y:S04]  /*63910*/  LDL.LU.64 R226, [R1+0x17a8] ;  /* 0x0017a80001e27983 */ /* 0x000f280000300a00 */
[----:B------:R-:W4:Y:S04]  /*63920*/  LDL.LU.64 R230, [R1+0x1798] ;  /* 0x0017980001e67983 */ /* 0x000f280000300a00 */
[----:B------:R-:W4:Y:S04]  /*63930*/  LDL.LU.64 R60, [R1+0x1790] ;  /* 0x00179000013c7983 */ /* 0x000f280000300a00 */
[----:B------:R-:W4:Y:S04]  /*63940*/  LDL.LU.64 R56, [R1+0x1788] ;  /* 0x0017880001387983 */ /* 0x000f280000300a00 */
        /* <DEDUP_REMOVED lines=8> */
[----:B------:R-:W-:Y:S01]  /*639d0*/  LOP3.LUT R10, R10, 0xbfffffff, RZ, 0xc0, !PT ;  /* 0xbfffffff0a0a7812 */ /* 0x000fe200078ec0ff */
[----:B--2---:R0:W-:Y:S02]  /*639e0*/  @P3 STG.E.U8 desc[UR44][R30.64], R7 ;  /* 0x000000071e003986 */ /* 0x0041e4000c10112c */
[C---:B0-----:R-:W-:Y:S02]  /*639f0*/  PRMT R7, R21.reuse, 0x7770, RZ ;  /* 0x0000777015077816 */ /* 0x041fe400000000ff */
[----:B---3--:R-:W-:Y:S04]  /*63a00*/  @P0 STG.E.U8 desc[UR44][R228.64], R25 ;  /* 0x00000019e4000986 */ /* 0x008fe8000c10112c */
[----:B----4-:R0:W-:Y:S02]  /*63a10*/  @P2 STG.E.U8 desc[UR44][R28.64], R7 ;  /* 0x000000071c002986 */ /* 0x0101e4000c10112c */
[----:B0-----:R-:W-:-:S05]  /*63a20*/  PRMT R7, R21, 0x7771, RZ ;  /* 0x0000777115077816 */ /* 0x001fca00000000ff */
[----:B------:R0:W-:Y:S04]  /*63a30*/  @P5 STG.E.U8 desc[UR44][R26.64], R7 ;  /* 0x000000071a005986 */ /* 0x0001e8000c10112c */
[----:B0-----:R-:W2:Y:S01]  /*63a40*/  LDL.LU.64 R26, [R1+0x23b0] ;  /* 0x0023b000011a7983 */ /* 0x001ea20000300a00 */
[----:B------:R-:W-:Y:S02]  /*63a50*/  @P6 LOP3.LUT R10, R10, 0x40000000, RZ, 0xfc, !PT ;  /* 0x400000000a0a6812 */ /* 0x000fe400078efcff */
[----:B------:R-:W-:Y:S02]  /*63a60*/  LOP3.LUT P6, RZ, R232, 0x10000000, RZ, 0xc0, !PT ;  /* 0x10000000e8ff7812 */ /* 0x000fe400078cc0ff */
[----:B------:R-:W-:Y:S02]  /*63a70*/  LOP3.LUT R9, R9, 0xfffffffe, RZ, 0xc0, !PT ;  /* 0xfffffffe09097812 */ /* 0x000fe400078ec0ff */
[----:B------:R-:W-:-:S02]  /*63a80*/  PRMT R7, R21, 0x7772, RZ ;  /* 0x0000777215077816 */ /* 0x000fc400000000ff */
[----:B------:R-:W-:Y:S01]  /*63a90*/  LOP3.LUT R10, R10, 0x7fffffff, RZ, 0xc0, !PT ;  /* 0x7fffffff0a0a7812 */ /* 0x000fe200078ec0ff */
[----:B------:R-:W3:Y:S01]  /*63aa0*/  LDL.LU.64 R38, [R1+0x1778] ;  /* 0x0017780001267983 */ /* 0x000ee20000300a00 */
[----:B------:R-:W-:-:S03]  /*63ab0*/  PRMT R21, R21, 0x7773, RZ ;  /* 0x0000777315157816 */ /* 0x000fc600000000ff */
[----:B------:R-:W4:Y:S04]  /*63ac0*/  LDL.LU.64 R40, [R1+0x1770] ;  /* 0x0017700001287983 */ /* 0x000f280000300a00 */
[----:B------:R-:W4:Y:S04]  /*63ad0*/  LDL.LU.64 R36, [R1+0x1768] ;  /* 0x0017680001247983 */ /* 0x000f280000300a00 */
[----:B------:R-:W4:Y:S04]  /*63ae0*/  LDL.LU.64 R30, [R1+0x1760] ;  /* 0x00176000011e7983 */ /* 0x000f280000300a00 */
[----:B------:R-:W4:Y:S04]  /*63af0*/  LDL.LU.64 R228, [R1+0x1758] ;  /* 0x0017580001e47983 */ /* 0x000f280000300a00 */
[----:B------:R-:W4:Y:S01]  /*63b00*/  LDL.LU.64 R28, [R1+0x1750] ;  /* 0x00175000011c7983 */ /* 0x000f220000300a00 */
[----:B------:R-:W-:-:S02]  /*63b10*/  @P6 LOP3.LUT R10, R10, 0x80000000, RZ, 0xfc, !PT ;  /* 0x800000000a0a6812 */ /* 0x000fc400078efcff */
[----:B------:R-:W-:-:S13]  /*63b20*/  LOP3.LUT P6, RZ, R232, 0x8000000, RZ, 0xc0, !PT ;  /* 0x08000000e8ff7812 */ /* 0x000fda00078cc0ff */
        /* <DEDUP_REMOVED lines=13> */
[----:B0-----:R-:W4:Y:S10]  /*63c00*/  LDL.LU.64 R224, [R1+0x1748] ;  /* 0x0017480001e07983 */ /* 0x001f340000300a00 */
[----:B------:R-:W-:Y:S01]  /*63c10*/  @P6 STG.E.U8 desc[UR44][R226.64], R21 ;  /* 0x00000015e2006986 */ /* 0x000fe2000c10112c */
[----:B------:R-:W-:-:S02]  /*63c20*/  LOP3.LUT P6, RZ, R9, 0x4, RZ, 0xc0, !PT ;  /* 0x0000000409ff7812 */ /* 0x000fc400078cc0ff */
[----:B--2---:R-:W-:-:S11]  /*63c30*/  PRMT R7, R26, 0x7770, RZ ;  /* 0x000077701a077816 */ /* 0x004fd600000000ff */
[----:B------:R0:W-:Y:S04]  /*63c40*/  @P6 STG.E.U8 desc[UR44][R22.64], R7 ;  /* 0x0000000716006986 */ /* 0x0001e8000c10112c */
[----:B0-----:R-:W2:Y:S04]  /*63c50*/  LDL.LU.64 R22, [R1+0x23a8] ;  /* 0x0023a80001167983 */ /* 0x001ea80000300a00 */
[----:B------:R-:W4:Y:S01]  /*63c60*/  LDL.LU.64 R226, [R1+0x1740] ;  /* 0x0017400001e27983 */ /* 0x000f220000300a00 */
[----:B------:R-:W-:Y:S02]  /*63c70*/  LOP3.LUT P6, RZ, R9, 0x2, RZ, 0xc0, !PT ;  /* 0x0000000209ff7812 */ /* 0x000fe400078cc0ff */
[----:B------:R-:W-:-:S11]  /*63c80*/  PRMT R7, R26, 0x7771, RZ ;  /* 0x000077711a077816 */ /* 0x000fd600000000ff */
[----:B------:R0:W-:Y:S01]  /*63c90*/  @P6 STG.E.U8 desc[UR44][R230.64], R7 ;  /* 0x00000007e6006986 */ /* 0x0001e2000c10112c */
[----:B------:R-:W-:Y:S02]  /*63ca0*/  LOP3.LUT P6, RZ, R9, 0x1, RZ, 0xc0, !PT ;  /* 0x0000000109ff7812 */ /* 0x000fe400078cc0ff */
[----:B0-----:R-:W-:-:S11]  /*63cb0*/  PRMT R7, R26, 0x7772, RZ ;  /* 0x000077721a077816 */ /* 0x001fd600000000ff */
[----:B------:R2:W-:Y:S01]  /*63cc0*/  @P6 STG.E.U8 desc[UR44][R60.64], R7 ;  /* 0x000000073c006986 */ /* 0x0005e2000c10112c */
[----:B------:R-:W-:Y:S02]  /*63cd0*/  LOP3.LUT P6, RZ, R10, 0x80000000, RZ, 0xc0, !PT ;  /* 0x800000000aff7812 */ /* 0x000fe400078cc0ff */
[----:B------:R-:W-:-:S11]  /*63ce0*/  PRMT R26, R26, 0x7773, RZ ;  /* 0x000077731a1a7816 */ /* 0x000fd600000000ff */
[----:B------:R-:W-:Y:S01]  /*63cf0*/  @P6 STG.E.U8 desc[UR44][R56.64], R26 ;  /* 0x0000001a38006986 */ /* 0x000fe2000c10112c */
[----:B------:R-:W-:Y:S02]  /*63d00*/  LOP3.LUT P6, RZ, R10, 0x40000000, RZ, 0xc0, !PT ;  /* 0x400000000aff7812 */ /* 0x000fe400078cc0ff */
[C---:B------:R-:W-:Y:S02]  /*63d10*/  LOP3.LUT P1, RZ, R233.reuse, 0x1, RZ, 0xc0, !PT ;  /* 0x00000001e9ff7812 */ /* 0x040fe4000782c0ff */
[C---:B------:R-:W-:Y:S02]  /*63d20*/  LOP3.LUT P4, RZ, R233.reuse, 0x2, RZ, 0xc0, !PT ;  /* 0x00000002e9ff7812 */ /* 0x040fe4000788c0ff */
[C---:B------:R-:W-:Y:S02]  /*63d30*/  LOP3.LUT P3, RZ, R233.reuse, 0x4, RZ, 0xc0, !PT ;  /* 0x00000004e9ff7812 */ /* 0x040fe4000786c0ff */
[C---:B------:R-:W-:Y:S02]  /*63d40*/  LOP3.LUT P0, RZ, R233.reuse, 0x8, RZ, 0xc0, !PT ;  /* 0x00000008e9ff7812 */ /* 0x040fe4000780c0ff */
[----:B------:R-:W-:-:S02]  /*63d50*/  LOP3.LUT P2, RZ, R233, 0x10, RZ, 0xc0, !PT ;  /* 0x00000010e9ff7812 */ /* 0x000fc4000784c0ff */
[----:B------:R-:W-:Y:S02]  /*63d60*/  LOP3.LUT P5, RZ, R233, 0x20, RZ, 0xc0, !PT ;  /* 0x00000020e9ff7812 */ /* 0x000fe400078ac0ff */
[----:B--2---:R-:W-:-:S05]  /*63d70*/  PRMT R7, R22, 0x7770, RZ ;  /* 0x0000777016077816 */ /* 0x004fca00000000ff */
[----:B------:R0:W-:Y:S01]  /*63d80*/  @P6 STG.E.U8 desc[UR44][R42.64], R7 ;  /* 0x000000072a006986 */ /* 0x0001e2000c10112c */
[----:B------:R-:W-:Y:S02]  /*63d90*/  LOP3.LUT P6, RZ, R10, 0x20000000, RZ, 0xc0, !PT ;  /* 0x200000000aff7812 */ /* 0x000fe400078cc0ff */
[----:B0-----:R-:W-:-:S11]  /*63da0*/  PRMT R7, R22, 0x7771, RZ ;  /* 0x0000777116077816 */ /* 0x001fd600000000ff */
[----:B---3--:R0:W-:Y:S01]  /*63db0*/  @P6 STG.E.U8 desc[UR44][R38.64], R7 ;  /* 0x0000000726006986 */ /* 0x0081e2000c10112c */
[----:B------:R-:W-:Y:S02]  /*63dc0*/  LOP3.LUT P6, RZ, R10, 0x10000000, RZ, 0xc0, !PT ;  /* 0x100000000aff7812 */ /* 0x000fe400078cc0ff */
[C---:B0-----:R-:W-:Y:S02]  /*63dd0*/  PRMT R7, R22.reuse, 0x7772, RZ ;  /* 0x0000777216077816 */ /* 0x041fe400000000ff */
[----:B------:R-:W-:-:S09]  /*63de0*/  PRMT R22, R22, 0x7773, RZ ;  /* 0x0000777316167816 */ /* 0x000fd200000000ff */
[----:B----4-:R0:W-:Y:S04]  /*63df0*/  @P6 STG.E.U8 desc[UR44][R40.64], R7 ;  /* 0x0000000728006986 */ /* 0x0101e8000c10112c */
[----:B------:R-:W-:Y:S01]  /*63e00*/  @P1 STG.E.U8 desc[UR44][R36.64], R22 ;  /* 0x0000001624001986 */ /* 0x000fe2000c10112c */
[----:B0-----:R-:W-:-:S05]  /*63e10*/  PRMT R7, R27, 0x7770, RZ ;  /* 0x000077701b077816 */ /* 0x001fca00000000ff */
[----:B------:R0:W-:Y:S02]  /*63e20*/  @P4 STG.E.U8 desc[UR44][R30.64], R7 ;  /* 0x000000071e004986 */ /* 0x0001e4000c10112c */
[----:B0-----:R-:W-:-:S05]  /*63e30*/  PRMT R7, R27, 0x7771, RZ ;  /* 0x000077711b077816 */ /* 0x001fca00000000ff */
[----:B------:R0:W-:Y:S01]  /*63e40*/  @P3 STG.E.U8 desc[UR44][R228.64], R7 ;  /* 0x00000007e4003986 */ /* 0x0001e2000c10112c */
[----:B------:R-:W-:Y:S02]  /*63e50*/  LOP3.LUT P3, RZ, R233, 0x40, RZ, 0xc0, !PT ;  /* 0x00000040e9ff7812 */ /* 0x000fe4000786c0ff */
[C---:B0-----:R-:W-:Y:S02]  /*63e60*/  PRMT R7, R27.reuse, 0x7772, RZ ;  /* 0x000077721b077816 */ /* 0x041fe400000000ff */
[----:B------:R-:W-:-:S03]  /*63e70*/  PRMT R27, R27, 0x7773, RZ ;  /* 0x000077731b1b7816 */ /* 0x000fc600000000ff */
[----:B------:R0:W-:Y:S04]  /*63e80*/  @P0 STG.E.U8 desc[UR44][R28.64], R7 ;  /* 0x000000071c000986 */ /* 0x0001e8000c10112c */
[----:B------:R1:W-:Y:S01]  /*63e90*/  @P2 STG.E.U8 desc[UR44][R224.64], R27 ;  /* 0x0000001be0002986 */ /* 0x0003e2000c10112c */
[----:B0-----:R-:W-:-:S03]  /*63ea0*/  PRMT R7, R23, 0x7770, RZ ;  /* 0x0000777017077816 */ /* 0x001fc600000000ff */
[----:B------:R-:W2:Y:S04]  /*63eb0*/  LDL.LU.64 R28, [R1+0x1730] ;  /* 0x00173000011c7983 */ /* 0x000ea80000300a00 */
[----:B-1----:R-:W3:Y:S04]  /*63ec0*/  LDL.LU.64 R224, [R1+0x1728] ;  /* 0x0017280001e07983 */ /* 0x002ee80000300a00 */
[----:B------:R0:W-:Y:S02]  /*63ed0*/  @P5 STG.E.U8 desc[UR44][R226.64], R7 ;  /* 0x00000007e2005986 */ /* 0x0001e4000c10112c */
[----:B0-----:R-:W-:-:S02]  /*63ee0*/  PRMT R7, R23, 0x7771, RZ ;  /* 0x0000777117077816 */ /* 0x001fc400000000ff */
[----:B------:R-:W4:Y:S04]  /*63ef0*/  LDL.LU.64 R226, [R1+0x1718] ;  /* 0x0017180001e27983 */ /* 0x000f280000300a00 */
[----:B------:R-:W4:Y:S04]  /*63f00*/  LDL.LU.64 R230, [R1+0x1710] ;  /* 0x0017100001e67983 */ /* 0x000f280000300a00 */
[----:B------:R-:W4:Y:S04]  /*63f10*/  LDL.LU.64 R60, [R1+0x1708] ;  /* 0x00170800013c7983 */ /* 0x000f280000300a00 */
[----:B------:R0:W-:Y:S04]  /*63f20*/  @P3 STG.E.U8 desc[UR44][R44.64], R7 ;  /* 0x000000072c003986 */ /* 0x0001e8000c10112c */
[----:B0-----:R-:W4:Y:S01]  /*63f30*/  LDL.LU.64 R44, [R1+0x23a0] ;  /* 0x0023a000012c7983 */ /* 0x001f220000300a00 */
[----:B------:R-:W-:-:S02]  /*63f40*/  LOP3.LUT P6, RZ, R233, 0x40000, RZ, 0xc0, !PT ;  /* 0x00040000e9ff7812 */ /* 0x000fc400078cc0ff */
[----:B------:R-:W-:Y:S02]  /*63f50*/  LOP3.LUT R10, R10, 0xffefffff, RZ, 0xc0, !PT ;  /* 0xffefffff0a0a7812 */ /* 0x000fe400078ec0ff */
[C---:B------:R-:W-:Y:S02]  /*63f60*/  LOP3.LUT P0, RZ, R233.reuse, 0x80, RZ, 0xc0, !PT ;  /* 0x00000080e9ff7812 */ /* 0x040fe4000780c0ff */
[C---:B------:R-:W-:Y:S02]  /*63f70*/  LOP3.LUT P2, RZ, R233.reuse, 0x100, RZ, 0xc0, !PT ;  /* 0x00000100e9ff7812 */ /* 0x040fe4000784c0ff */
[----:B------:R-:W-:Y:S02]  /*63f80*/  LOP3.LUT P5, RZ, R233, 0x200, RZ, 0xc0, !PT ;  /* 0x00000200e9ff7812 */ /* 0x000fe400078ac0ff */
[----:B------:R-:W-:Y:S01]  /*63f90*/  PRMT R7, R23, 0x7772, RZ ;  /* 0x0000777217077816 */ /* 0x000fe200000000ff */
[----:B------:R-:W4:Y:S02]  /*63fa0*/  LDL.LU.64 R56, [R1+0x1700] ;  /* 0x0017000001387983 */ /* 0x000f240000300a00 */
[----:B------:R-:W-:-:S02]  /*63fb0*/  @P6 LOP3.LUT R10, R10, 0x100000, RZ, 0xfc, !PT ;  /* 0x001000000a0a6812 */ /* 0x000fc400078efcff */
[----:B------:R-:W-:Y:S02]  /*63fc0*/  LOP3.LUT P6, RZ, R233, 0x20000, RZ, 0xc0, !PT ;  /* 0x00020000e9ff7812 */ /* 0x000fe400078cc0ff */
[----:B------:R-:W-:Y:S01]  /*63fd0*/  PRMT R23, R23, 0x7773, RZ ;  /* 0x0000777317177816 */ /* 0x000fe200000000ff */
[----:B------:R-:W4:Y:S01]  /*63fe0*/  LDL.LU.64 R42, [R1+0x16f8] ;  /* 0x0016f800012a7983 */ /* 0x000f220000300a00 */
[----:B------:R-:W-:-:S03]  /*63ff0*/  LOP3.LUT R10, R10, 0xffdfffff, RZ, 0xc0, !PT ;  /* 0xffdfffff0a0a7812 */ /* 0x000fc600078ec0ff */
[----:B------:R-:W4:Y:S04]  /*64000*/  LDL.LU.64 R38, [R1+0x16f0] ;  /* 0x0016f00001267983 */ /* 0x000f280000300a00 */
[----:B------:R-:W4:Y:S04]  /*64010*/  LDL.LU.64 R40, [R1+0x16e8] ;  /* 0x0016e80001287983 */ /* 0x000f280000300a00 */
[----:B------:R-:W4:Y:S01]  /*64020*/  LDL.LU.64 R36, [R1+0x16e0] ;  /* 0x0016e00001247983 */ /* 0x000f220000300a00 */
[----:B------:R-:W-:Y:S02]  /*64030*/  @P6 LOP3.LUT R10, R10, 0x200000, RZ, 0xfc, !PT ;  /* 0x002000000a0a6812 */ /* 0x000fe400078efcff */
        /* <DEDUP_REMOVED lines=19> */
[----:B--2---:R4:W-:Y:S04]  /*64170*/  @P0 STG.E.U8 desc[UR44][R28.64], R7 ;  /* 0x000000071c000986 */ /* 0x0049e8000c10112c */
[----:B---3--:R-:W-:Y:S01]  /*64180*/  @P2 STG.E.U8 desc[UR44][R224.64], R23 ;  /* 0x00000017e0002986 */ /* 0x008fe2000c10112c */
[----:B----4-:R-:W-:-:S05]  /*64190*/  PRMT R7, R44, 0x7770, RZ ;  /* 0x000077702c077816 */ /* 0x010fca00000000ff */
[----:B------:R0:W-:Y:S04]  /*641a0*/  @P5 STG.E.U8 desc[UR44][R52.64], R7 ;  /* 0x0000000734005986 */ /* 0x0001e8000c10112c */
[----:B0-----:R-:W2:Y:S04]  /*641b0*/  LDL.LU.64 R52, [R1+0x2398] ;  /* 0x0023980001347983 */ /* 0x001ea80000300a00 */
[----:B------:R-:W3:Y:S04]  /*641c0*/  LDL.LU.64 R30, [R1+0x16d8] ;  /* 0x0016d800011e7983 */ /* 0x000ee80000300a00 */
[----:B------:R-:W4:Y:S04]  /*641d0*/  LDL.LU.64 R228, [R1+0x16d0] ;  /* 0x0016d00001e47983 */ /* 0x000f280000300a00 */
[----:B------:R-:W4:Y:S01]  /*641e0*/  LDL.LU.64 R28, [R1+0x16c8] ;  /* 0x0016c800011c7983 */ /* 0x000f220000300a00 */
[----:B------:R-:W-:-:S03]  /*641f0*/  PRMT R7, R44, 0x7771, RZ ;  /* 0x000077712c077816 */ /* 0x000fc600000000ff */
[----:B------:R-:W4:Y:S04]  /*64200*/  LDL.LU.64 R224, [R1+0x16c0] ;  /* 0x0016c00001e07983 */ /* 0x000f280000300a00 */
[----:B------:R0:W-:Y:S04]  /*64210*/  @P6 STG.E.U8 desc[UR44][R226.64], R7 ;  /* 0x00000007e2006986 */ /* 0x0001e8000c10112c */
[----:B0-----:R-:W4:Y:S01]  /*64220*/  LDL.LU.64 R226, [R1+0x16b8] ;  /* 0x0016b80001e27983 */ /* 0x001f220000300a00 */
[----:B------:R-:W-:Y:S02]  /*64230*/  LOP3.LUT P6, RZ, R10, 0x8000000, RZ, 0xc0, !PT ;  /* 0x080000000aff7812 */ /* 0x000fe400078cc0ff */
[----:B------:R-:W-:-:S02]  /*64240*/  PRMT R7, R44, 0x7772, RZ ;  /* 0x000077722c077816 */ /* 0x000fc400000000ff */
[----:B------:R-:W-:-:S09]  /*64250*/  PRMT R44, R44, 0x7773, RZ ;  /* 0x000077732c2c7816 */ /* 0x000fd200000000ff */
[----:B------:R2:W-:Y:S01]  /*64260*/  @P6 STG.E.U8 desc[UR44][R230.64], R7 ;  /* 0x00000007e6006986 */ /* 0x0005e2000c10112c */
[----:B------:R-:W-:-:S13]  /*64270*/  LOP3.LUT P6, RZ, R10, 0x4000000, RZ, 0xc0, !PT ;  /* 0x040000000aff7812 */ /* 0x000fda00078cc0ff */
        /* <DEDUP_REMOVED lines=20> */
[----:B0-----:R-:W-:-:S11]  /*643c0*/  PRMT R7, R45, 0x7770, RZ ;  /* 0x000077702d077816 */ /* 0x001fd600000000ff */
[----:B------:R0:W-:Y:S01]  /*643d0*/  @P6 STG.E.U8 desc[UR44][R36.64], R7 ;  /* 0x0000000724006986 */ /* 0x0001e2000c10112c */
[----:B------:R-:W-:Y:S02]  /*643e0*/  LOP3.LUT P6, RZ, R10, 0x100000, RZ, 0xc0, !PT ;  /* 0x001000000aff7812 */ /* 0x000fe400078cc0ff */
[----:B0-----:R-:W-:-:S11]  /*643f0*/  PRMT R7, R45, 0x7771, RZ ;  /* 0x000077712d077816 */ /* 0x001fd600000000ff */
[----:B---3--:R0:W-:Y:S02]  /*64400*/  @P6 STG.E.U8 desc[UR44][R30.64], R7 ;  /* 0x000000071e006986 */ /* 0x0081e4000c10112c */
[C---:B0-----:R-:W-:Y:S02]  /*64410*/  PRMT R7, R45.reuse, 0x7772, RZ ;  /* 0x000077722d077816 */ /* 0x041fe400000000ff */
[----:B------:R-:W-:-:S03]  /*64420*/  PRMT R45, R45, 0x7773, RZ ;  /* 0x000077732d2d7816 */ /* 0x000fc600000000ff */
[----:B----4-:R0:W-:Y:S04]  /*64430*/  @P1 STG.E.U8 desc[UR44][R228.64], R7 ;  /* 0x00000007e4001986 */ /* 0x0101e8000c10112c */
[----:B------:R-:W-:Y:S01]  /*64440*/  @P4 STG.E.U8 desc[UR44][R28.64], R45 ;  /* 0x0000002d1c004986 */ /* 0x000fe2000c10112c */
[----:B0-----:R-:W-:-:S05]  /*64450*/  PRMT R7, R53, 0x7770, RZ ;  /* 0x0000777035077816 */ /* 0x001fca00000000ff */
[----:B------:R0:W-:Y:S02]  /*64460*/  @P3 STG.E.U8 desc[UR44][R224.64], R7 ;  /* 0x00000007e0003986 */ /* 0x0001e4000c10112c */
[----:B0-----:R-:W-:-:S05]  /*64470*/  PRMT R7, R53, 0x7771, RZ ;  /* 0x0000777135077816 */ /* 0x001fca00000000ff */
[----:B------:R0:W-:Y:S02]  /*64480*/  @P0 STG.E.U8 desc[UR44][R226.64], R7 ;  /* 0x00000007e2000986 */ /* 0x0001e4000c10112c */
[C---:B0-----:R-:W-:Y:S02]  /*64490*/  PRMT R7, R53.reuse, 0x7772, RZ ;  /* 0x0000777235077816 */ /* 0x041fe400000000ff */
[----:B------:R-:W-:-:S03]  /*644a0*/  PRMT R53, R53, 0x7773, RZ ;  /* 0x0000777335357816 */ /* 0x000fc600000000ff */
[----:B------:R0:W-:Y:S04]  /*644b0*/  @P2 STG.E.U8 desc[UR44][R234.64], R7 ;  /* 0x00000007ea002986 */ /* 0x0001e8000c10112c */
[----:B------:R1:W-:Y:S04]  /*644c0*/  @P5 STG.E.U8 desc[UR44][R46.64], R53 ;  /* 0x000000352e005986 */ /* 0x0003e8000c10112c */
[----:B0-----:R-:W2:Y:S04]  /*644d0*/  LDL.LU.64 R234, [R1+0x2390] ;  /* 0x0023900001ea7983 */ /* 0x001ea80000300a00 */
[----:B-1----:R-:W3:Y:S04]  /*644e0*/  LDL.LU.64 R46, [R1+0x2388] ;  /* 0x00238800012e7983 */ /* 0x002ee80000300a00 */
[----:B------:R-:W4:Y:S01]  /*644f0*/  LDL.LU.64 R30, [R1+0x16a0] ;  /* 0x0016a000011e7983 */ /* 0x000f220000300a00 */
[----:B------:R-:W-:-:S02]  /*64500*/  LOP3.LUT P3, RZ, R233, 0x2000000, RZ, 0xc0, !PT ;  /* 0x02000000e9ff7812 */ /* 0x000fc4000786c0ff */
[----:B------:R-:W-:Y:S01]  /*64510*/  LOP3.LUT P0, RZ, R233, 0x4000000, RZ, 0xc0, !PT ;  /* 0x04000000e9ff7812 */ /* 0x000fe2000780c0ff */
[----:B------:R-:W2:Y:S04]  /*64520*/  LDL.LU.64 R228, [R1+0x1690] ;  /* 0x0016900001e47983 */ /* 0x000ea80000300a00 */
[----:B------:R-:W2:Y:S04]  /*64530*/  LDL.LU.64 R28, [R1+0x1688] ;  /* 0x00168800011c7983 */ /* 0x000ea80000300a00 */
[----:B------:R-:W2:Y:S04]  /*64540*/  LDL.LU.64 R224, [R1+0x1680] ;  /* 0x0016800001e07983 */ /* 0x000ea80000300a00 */
[----:B------:R-:W2:Y:S04]  /*64550*/  LDL.LU.64 R226, [R1+0x1678] ;  /* 0x0016780001e27983 */ /* 0x000ea80000300a00 */
[----:B------:R-:W2:Y:S04]  /*64560*/  LDL.LU.64 R60, [R1+0x1670] ;  /* 0x00167000013c7983 */ /* 0x000ea80000300a00 */
[----:B------:R-:W2:Y:S04]  /*64570*/  LDL.LU.64 R56, [R1+0x1668] ;  /* 0x0016680001387983 */ /* 0x000ea80000300a00 */
[----:B------:R-:W2:Y:S01]  /*64580*/  LDL.LU.64 R42, [R1+0x1660] ;  /* 0x00166000012a7983 */ /* 0x000ea20000300a00 */
[----:B------:R-:W-:-:S02]  /*64590*/  LOP3.LUT R10, R10, 0xffffefff, RZ, 0xc0, !PT ;  /* 0xffffefff0a0a7812 */ /* 0x000fc400078ec0ff */
[----:B---3--:R-:W-:-:S05]  /*645a0*/  PRMT R7, R46, 0x7770, RZ ;  /* 0x000077702e077816 */ /* 0x008fca00000000ff */
[----:B----4-:R0:W-:Y:S02]  /*645b0*/  @P3 STG.E.U8 desc[UR44][R30.64], R7 ;  /* 0x000000071e003986 */ /* 0x0101e4000c10112c */
[----:B0-----:R-:W-:-:S05]  /*645c0*/  PRMT R7, R46, 0x7771, RZ ;  /* 0x000077712e077816 */ /* 0x001fca00000000ff */
[----:B------:R0:W-:Y:S04]  /*645d0*/  @P0 STG.E.U8 desc[UR44][R54.64], R7 ;  /* 0x0000000736000986 */ /* 0x0001e8000c10112c */
[----:B0-----:R-:W3:Y:S04]  /*645e0*/  LDL.LU.64 R54, [R1+0x2380] ;  /* 0x0023800001367983 */ /* 0x001ee80000300a00 */
[----:B------:R-:W4:Y:S01]  /*645f0*/  LDL.LU.64 R38, [R1+0x1658] ;  /* 0x0016580001267983 */ /* 0x000f220000300a00 */
[----:B--2---:R-:W-:Y:S02]  /*64600*/  LOP3.LUT P6, RZ, R234, 0x20, RZ, 0xc0, !PT ;  /* 0x00000020eaff7812 */ /* 0x004fe400078cc0ff */
[----:B------:R-:W-:-:S02]  /*64610*/  LOP3.LUT P2, RZ, R233, 0x8000000, RZ, 0xc0, !PT ;  /* 0x08000000e9ff7812 */ /* 0x000fc4000784c0ff */
[----:B------:R-:W-:Y:S02]  /*64620*/  LOP3.LUT P5, RZ, R233, 0x10000000, RZ, 0xc0, !PT ;  /* 0x10000000e9ff7812 */ /* 0x000fe400078ac0ff */
[----:B------:R-:W-:Y:S01]  /*64630*/  PRMT R7, R46, 0x7772, RZ ;  /* 0x000077722e077816 */ /* 0x000fe200000000ff */
[----:B------:R-:W2:Y:S06]  /*64640*/  LDL.LU.64 R40, [R1+0x1648] ;  /* 0x0016480001287983 */ /* 0x000eac0000300a00 */
[----:B------:R-:W-:Y:S02]  /*64650*/  @P6 LOP3.LUT R10, R10, 0x1000, RZ, 0xfc, !PT ;  /* 0x000010000a0a6812 */ /* 0x000fe400078efcff */
[----:B------:R-:W-:Y:S01]  /*64660*/  LOP3.LUT P6, RZ, R234, 0x10, RZ, 0xc0, !PT ;  /* 0x00000010eaff7812 */ /* 0x000fe200078cc0ff */
[----:B------:R0:W-:Y:S01]  /*64670*/  @P2 STG.E.U8 desc[UR44][R228.64], R7 ;  /* 0x00000007e4002986 */ /* 0x0001e2000c10112c */
[----:B------:R-:W-:-:S02]  /*64680*/  PRMT R46, R46, 0x7773, RZ ;  /* 0x000077732e2e7816 */ /* 0x000fc400000000ff */
[----:B------:R-:W-:Y:S01]  /*64690*/  LOP3.LUT R10, R10, 0xffffdfff, RZ, 0xc0, !PT ;  /* 0xffffdfff0a0a7812 */ /* 0x000fe200078ec0ff */
[----:B------:R-:W2:Y:S04]  /*646a0*/  LDL.LU.64 R36, [R1+0x1640] ;  /* 0x0016400001247983 */ /* 0x000ea80000300a00 */
[----:B------:R1:W-:Y:S04]  /*646b0*/  @P5 STG.E.U8 desc[UR44][R28.64], R46 ;  /* 0x0000002e1c005986 */ /* 0x0003e8000c10112c */
[----:B------:R-:W2:Y:S01]  /*646c0*/  LDL.LU.64 R30, [R1+0x1638] ;  /* 0x00163800011e7983 */ /* 0x000ea20000300a00 */
[----:B------:R-:W-:-:S02]  /*646d0*/  @P6 LOP3.LUT R10, R10, 0x2000, RZ, 0xfc, !PT ;  /* 0x000020000a0a6812 */ /* 0x000fc400078efcff */
[----:B------:R-:W-:Y:S01]  /*646e0*/  LOP3.LUT P6, RZ, R234, 0x8, RZ, 0xc0, !PT ;  /* 0x00000008eaff7812 */ /* 0x000fe200078cc0ff */
[----:B0-----:R-:W2:Y:S04]  /*646f0*/  LDL.LU.64 R228, [R1+0x1630] ;  /* 0x0016300001e47983 */ /* 0x001ea80000300a00 */
[----:B-1----:R-:W2:Y:S01]  /*64700*/  LDL.LU.64 R28, [R1+0x1628] ;  /* 0x00162800011c7983 */ /* 0x002ea20000300a00 */
[----:B------:R-:W-:-:S07]  /*64710*/  LOP3.LUT R10, R10, 0xffffbfff, RZ, 0xc0, !PT ;  /* 0xffffbfff0a0a7812 */ /* 0x000fce00078ec0ff */
        /* <DEDUP_REMOVED lines=17> */
[----:B---3--:R-:W-:-:S11]  /*64830*/  PRMT R7, R54, 0x7770, RZ ;  /* 0x0000777036077816 */ /* 0x008fd600000000ff */
[----:B------:R0:W-:Y:S01]  /*64840*/  @P6 STG.E.U8 desc[UR44][R224.64], R7 ;  /* 0x00000007e0006986 */ /* 0x0001e2000c10112c */
[----:B------:R-:W-:Y:S02]  /*64850*/  LOP3.LUT P6, RZ, R10, 0x80000, RZ, 0xc0, !PT ;  /* 0x000800000aff7812 */ /* 0x000fe400078cc0ff */
[----:B0-----:R-:W-:Y:S01]  /*64860*/  PRMT R7, R54, 0x7771, RZ ;  /* 0x0000777136077816 */ /* 0x001fe200000000ff */
[----:B------:R-:W3:Y:S10]  /*64870*/  LDL.LU.64 R224, [R1+0x1620] ;  /* 0x0016200001e07983 */ /* 0x000ef40000300a00 */
[----:B------:R0:W-:Y:S01]  /*64880*/  @P6 STG.E.U8 desc[UR44][R226.64], R7 ;  /* 0x00000007e2006986 */ /* 0x0001e2000c10112c */
[----:B------:R-:W-:-:S02]  /*64890*/  LOP3.LUT P6, RZ, R10, 0x40000, RZ, 0xc0, !PT ;  /* 0x000400000aff7812 */ /* 0x000fc400078cc0ff */
[----:B0-----:R-:W-:Y:S01]  /*648a0*/  PRMT R7, R54, 0x7772, RZ ;  /* 0x0000777236077816 */ /* 0x001fe200000000ff */
[----:B------:R-:W3:Y:S10]  /*648b0*/  LDL.LU.64 R226, [R1+0x1618] ;  /* 0x0016180001e27983 */ /* 0x000ef40000300a00 */
[----:B------:R0:W-:Y:S01]  /*648c0*/  @P6 STG.E.U8 desc[UR44][R60.64], R7 ;  /* 0x000000073c006986 */ /* 0x0001e2000c10112c */
[----:B------:R-:W-:-:S02]  /*648d0*/  LOP3.LUT P6, RZ, R10, 0x20000, RZ, 0xc0, !PT ;  /* 0x000200000aff7812 */ /* 0x000fc400078cc0ff */
[----:B------:R-:W-:-:S11]  /*648e0*/  PRMT R54, R54, 0x7773, RZ ;  /* 0x0000777336367816 */ /* 0x000fd600000000ff */
[----:B------:R-:W-:Y:S01]  /*648f0*/  @P6 STG.E.U8 desc[UR44][R56.64], R54 ;  /* 0x0000003638006986 */ /* 0x000fe2000c10112c */
[----:B------:R-:W-:Y:S02]  /*64900*/  LOP3.LUT P6, RZ, R10, 0x10000, RZ, 0xc0, !PT ;  /* 0x000100000aff7812 */ /* 0x000fe400078cc0ff */
[----:B0-----:R-:W-:-:S11]  /*64910*/  PRMT R7, R47, 0x7770, RZ ;  /* 0x000077702f077816 */ /* 0x001fd600000000ff */
[----:B------:R0:W-:Y:S01]  /*64920*/  @P6 STG.E.U8 desc[UR44][R42.64], R7 ;  /* 0x000000072a006986 */ /* 0x0001e2000c10112c */
[----:B------:R-:W-:Y:S02]  /*64930*/  LOP3.LUT P6, RZ, R10, 0x8000, RZ, 0xc0, !PT ;  /* 0x000080000aff7812 */ /* 0x000fe400078cc0ff */
[----:B0-----:R-:W-:-:S11]  /*64940*/  PRMT R7, R47, 0x7771, RZ ;  /* 0x000077712f077816 */ /* 0x001fd600000000ff */
[----:B----4-:R0:W-:Y:S01]  /*64950*/  @P6 STG.E.U8 desc[UR44][R38.64], R7 ;  /* 0x0000000726006986 */ /* 0x0101e2000c10112c */
[----:B------:R-:W-:Y:S02]  /*64960*/  LOP3.LUT P6, RZ, R10, 0x4000, RZ, 0xc0, !PT ;  /* 0x000040000aff7812 */ /* 0x000fe400078cc0ff */
[----:B0-----:R-:W-:-:S11]  /*64970*/  PRMT R7, R47, 0x7772, RZ ;  /* 0x000077722f077816 */ /* 0x001fd600000000ff */
[----:B------:R0:W-:Y:S04]  /*64980*/  @P6 STG.E.U8 desc[UR44][R48.64], R7 ;  /* 0x0000000730006986 */ /* 0x0001e8000c10112c */
[----:B0-----:R-:W4:Y:S01]  /*64990*/  LDL.LU.64 R48, [R1+0x2378] ;  /* 0x0023780001307983 */ /* 0x001f220000300a00 */
[----:B------:R-:W-:Y:S02]  /*649a0*/  LOP3.LUT P6, RZ, R10, 0x2000, RZ, 0xc0, !PT ;  /* 0x000020000aff7812 */ /* 0x000fe400078cc0ff */
[----:B------:R-:W-:Y:S02]  /*649b0*/  PRMT R47, R47, 0x7773, RZ ;  /* 0x000077732f2f7816 */ /* 0x000fe400000000ff */
[----:B------:R-:W-:Y:S02]  /*649c0*/  LOP3.LUT P1, RZ, R234, 0x40, RZ, 0xc0, !PT ;  /* 0x00000040eaff7812 */ /* 0x000fe4000782c0ff */
[----:B------:R-:W-:-:S07]  /*649d0*/  PRMT R7, R55, 0x7770, RZ ;  /* 0x0000777037077816 */ /* 0x000fce00000000ff */
[----:B--2---:R-:W-:Y:S01]  /*649e0*/  @P6 STG.E.U8 desc[UR44][R40.64], R47 ;  /* 0x0000002f28006986 */ /* 0x004fe2000c10112c */
[----:B------:R-:W-:Y:S02]  /*649f0*/  LOP3.LUT P6, RZ, R10, 0x1000, RZ, 0xc0, !PT ;  /* 0x000010000aff7812 */ /* 0x000fe400078cc0ff */
[C---:B------:R-:W-:Y:S02]  /*64a00*/  LOP3.LUT P4, RZ, R234.reuse, 0x80, RZ, 0xc0, !PT ;  /* 0x00000080eaff7812 */ /* 0x040fe4000788c0ff */
[C---:B------:R-:W-:Y:S02]  /*64a10*/  LOP3.LUT P3, RZ, R234.reuse, 0x100, RZ, 0xc0, !PT ;  /* 0x00000100eaff7812 */ /* 0x040fe4000786c0ff */
[----:B------:R-:W-:-:S07]  /*64a20*/  LOP3.LUT P0, RZ, R234, 0x200, RZ, 0xc0, !PT ;  /* 0x00000200eaff7812 */ /* 0x000fce000780c0ff */
[----:B------:R0:W-:Y:S01]  /*64a30*/  @P6 STG.E.U8 desc[UR44][R36.64], R7 ;  /* 0x0000000724006986 */ /* 0x0001e2000c10112c */
[----:B------:R-:W-:Y:S02]  /*64a40*/  LOP3.LUT P2, RZ, R234, 0x400, RZ, 0xc0, !PT ;  /* 0x00000400eaff7812 */ /* 0x000fe4000784c0ff */
[----:B0-----:R-:W-:-:S05]  /*64a50*/  PRMT R7, R55, 0x7771, RZ ;  /* 0x0000777137077816 */ /* 0x001fca00000000ff */
[----:B------:R0:W-:Y:S01]  /*64a60*/  @P1 STG.E.U8 desc[UR44][R30.64], R7 ;  /* 0x000000071e001986 */ /* 0x0001e2000c10112c */
[----:B------:R-:W-:Y:S02]  /*64a70*/  LOP3.LUT P5, RZ, R234, 0x800, RZ, 0xc0, !PT ;  /* 0x00000800eaff7812 */ /* 0x000fe400078ac0ff */
[C---:B0-----:R-:W-:Y:S02]  /*64a80*/  PRMT R7, R55.reuse, 0x7772, RZ ;  /* 0x0000777237077816 */ /* 0x041fe400000000ff */
[----:B------:R-:W-:-:S03]  /*64a90*/  PRMT R55, R55, 0x7773, RZ ;  /* 0x0000777337377816 */ /* 0x000fc600000000ff */
[----:B------:R4:W-:Y:S04]  /*64aa0*/  @P4 STG.E.U8 desc[UR44][R228.64], R7 ;  /* 0x00000007e4004986 */ /* 0x0009e8000c10112c */
[----:B------:R-:W-:Y:S01]  /*64ab0*/  @P3 STG.E.U8 desc[UR44][R28.64], R55 ;  /* 0x000000371c003986 */ /* 0x000fe2000c10112c */
[----:B------:R-:W-:Y:S02]  /*64ac0*/  LOP3.LUT P6, RZ, R234, 0x1000000, RZ, 0xc0, !PT ;  /* 0x01000000eaff7812 */ /* 0x000fe400078cc0ff */
[----:B------:R-:W-:Y:S02]  /*64ad0*/  LOP3.LUT R10, R10, 0xffffffef, RZ, 0xc0, !PT ;  /* 0xffffffef0a0a7812 */ /* 0x000fe400078ec0ff */
[----:B----4-:R-:W-:-:S05]  /*64ae0*/  PRMT R7, R48, 0x7770, RZ ;  /* 0x0000777030077816 */ /* 0x010fca00000000ff */
[----:B---3--:R0:W-:Y:S02]  /*64af0*/  @P0 STG.E.U8 desc[UR44][R224.64], R7 ;  /* 0x00000007e0000986 */ /* 0x0081e4000c10112c */
        /* <DEDUP_REMOVED lines=33> */
[C---:B------:R-:W-:Y:S02]  /*64d10*/  LOP3.LUT P3, RZ, R234.reuse, 0x1000, RZ, 0xc0, !PT ;  /* 0x00001000eaff7812 */ /* 0x040fe4000786c0ff */
[----:B------:R-:W-:-:S07]  /*64d20*/  LOP3.LUT P0, RZ, R234, 0x2000, RZ, 0xc0, !PT ;  /* 0x00002000eaff7812 */ /* 0x000fce000780c0ff */
[----:B------:R-:W-:Y:S02]  /*64d30*/  @P6 LOP3.LUT R10, R10, 0x400, RZ, 0xfc, !PT ;  /* 0x000004000a0a6812 */ /* 0x000fe400078efcff */
[C---:B------:R-:W-:Y:S02]  /*64d40*/  LOP3.LUT P6, RZ, R234.reuse, 0x20000, RZ, 0xc0, !PT ;  /* 0x00020000eaff7812 */ /* 0x040fe400078cc0ff */
[----:B------:R-:W-:Y:S02]  /*64d50*/  LOP3.LUT P2, RZ, R234, 0x4000, RZ, 0xc0, !PT ;  /* 0x00004000eaff7812 */ /* 0x000fe4000784c0ff */
[----:B------:R-:W-:Y:S02]  /*64d60*/  PRMT R48, R48, 0x7773, RZ ;  /* 0x0000777330307816 */ /* 0x000fe400000000ff */
[----:B------:R-:W-:Y:S02]  /*64d70*/  LOP3.LUT R10, R10, 0xfffff7ff, RZ, 0xc0, !PT ;  /* 0xfffff7ff0a0a7812 */ /* 0x000fe400078ec0ff */
[----:B------:R-:W-:-:S05]  /*64d80*/  LOP3.LUT P5, RZ, R234, 0x8000, RZ, 0xc0, !PT ;  /* 0x00008000eaff7812 */ /* 0x000fca00078ac0ff */
[----:B------:R-:W-:Y:S02]  /*64d90*/  @P6 LOP3.LUT R10, R10, 0x800, RZ, 0xfc, !PT ;  /* 0x000008000a0a6812 */ /* 0x000fe400078efcff */
[----:B------:R-:W-:Y:S02]  /*64da0*/  LOP3.LUT P6, RZ, R234, 0x10000, RZ, 0xc0, !PT ;  /* 0x00010000eaff7812 */ /* 0x000fe400078cc0ff */
[C---:B--2---:R-:W-:Y:S01]  /*64db0*/  PRMT R7, R32.reuse, 0x7770, RZ ;  /* 0x0000777020077816 */ /* 0x044fe200000000ff */
[----:B---3--:R0:W-:Y:S04]  /*64dc0*/  @P3 STG.E.U8 desc[UR44][R40.64], R48 ;  /* 0x0000003028003986 */ /* 0x0081e8000c10112c */
[----:B----4-:R1:W-:Y:S04]  /*64dd0*/  @P0 STG.E.U8 desc[UR44][R36.64], R7 ;  /* 0x0000000724000986 */ /* 0x0103e8000c10112c */
[----:B0-----:R-:W2:Y:S01]  /*64de0*/  LDL.LU.64 R40, [R1+0x15a8] ;  /* 0x0015a80001287983 */ /* 0x001ea20000300a00 */
[----:B-1----:R-:W-:-:S03]  /*64df0*/  PRMT R7, R32, 0x7771, RZ ;  /* 0x0000777120077816 */ /* 0x002fc600000000ff */
[----:B------:R-:W3:Y:S04]  /*64e00*/  LDL.LU.64 R36, [R1+0x15a0] ;  /* 0x0015a00001247983 */ /* 0x000ee80000300a00 */
[----:B------:R0:W-:Y:S02]  /*64e10*/  @P2 STG.E.U8 desc[UR44][R30.64], R7 ;  /* 0x000000071e002986 */ /* 0x0001e4000c10112c */
[C---:B0-----:R-:W-:Y:S02]  /*64e20*/  PRMT R7, R32.reuse, 0x7772, RZ ;  /* 0x0000777220077816 */ /* 0x041fe400000000ff */
[----:B------:R-:W-:Y:S01]  /*64e30*/  PRMT R32, R32, 0x7773, RZ ;  /* 0x0000777320207816 */ /* 0x000fe200000000ff */
[----:B------:R-:W4:Y:S04]  /*64e40*/  LDL.LU.64 R30, [R1+0x1598] ;  /* 0x00159800011e7983 */ /* 0x000f280000300a00 */
[----:B------:R0:W-:Y:S04]  /*64e50*/  @P5 STG.E.U8 desc[UR44][R228.64], R7 ;  /* 0x00000007e4005986 */ /* 0x0001e8000c10112c */
[----:B------:R1:W-:Y:S01]  /*64e60*/  @P6 STG.E.U8 desc[UR44][R28.64], R32 ;  /* 0x000000201c006986 */ /* 0x0003e2000c10112c */
[----:B------:R-:W-:-:S02]  /*64e70*/  LOP3.LUT P6, RZ, R10, 0x800, RZ, 0xc0, !PT ;  /* 0x000008000aff7812 */ /* 0x000fc400078cc0ff */
[----:B0-----:R-:W-:Y:S01]  /*64e80*/  PRMT R7, R49, 0x7770, RZ ;  /* 0x0000777031077816 */ /* 0x001fe200000000ff */
[----:B------:R-:W4:Y:S04]  /*64e90*/  LDL.LU.64 R228, [R1+0x1590] ;  /* 0x0015900001e47983 */ /* 0x000f280000300a00 */
[----:B-1----:R-:W4:Y:S06]  /*64ea0*/  LDL.LU.64 R28, [R1+0x1588] ;  /* 0x00158800011c7983 */ /* 0x002f2c0000300a00 */
        /* <DEDUP_REMOVED lines=10> */
[----:B------:R-:W-:-:S11]  /*64f50*/  PRMT R49, R49, 0x7773, RZ ;  /* 0x0000777331317816 */ /* 0x000fd600000000ff */
[----:B------:R-:W-:Y:S01]  /*64f60*/  @P6 STG.E.U8 desc[UR44][R42.64], R49 ;  /* 0x000000312a006986 */ /* 0x000fe2000c10112c */
[----:B------:R-:W-:Y:S02]  /*64f70*/  LOP3.LUT P6, RZ, R10, 0x80, RZ, 0xc0, !PT ;  /* 0x000000800aff7812 */ /* 0x000fe400078cc0ff */
[----:B0-----:R-:W-:-:S11]  /*64f80*/  PRMT R7, R33, 0x7770, RZ ;  /* 0x0000777021077816 */ /* 0x001fd600000000ff */
[----:B------:R0:W-:Y:S01]  /*64f90*/  @P6 STG.E.U8 desc[UR44][R50.64], R7 ;  /* 0x0000000732006986 */ /* 0x0001e2000c10112c */
[----:B------:R-:W-:-:S03]  /*64fa0*/  LOP3.LUT P6, RZ, R10, 0x40, RZ, 0xc0, !PT ;  /* 0x000000400aff7812 */ /* 0x000fc600078cc0ff */
[----:B0-----:R-:W3:Y:S01]  /*64fb0*/  LDL.LU.64 R50, [R1+0x2368] ;  /* 0x0023680001327983 */ /* 0x001ee20000300a00 */
[----:B------:R-:W-:-:S09]  /*64fc0*/  PRMT R7, R33, 0x7771, RZ ;  /* 0x0000777121077816 */ /* 0x000fd200000000ff */
[----:B------:R0:W-:Y:S01]  /*64fd0*/  @P6 STG.E.U8 desc[UR44][R38.64], R7 ;  /* 0x0000000726006986 */ /* 0x0001e2000c10112c */
[----:B------:R-:W-:Y:S02]  /*64fe0*/  LOP3.LUT P6, RZ, R10, 0x20, RZ, 0xc0, !PT ;  /* 0x000000200aff7812 */ /* 0x000fe400078cc0ff */
[----:B0-----:R-:W-:-:S11]  /*64ff0*/  PRMT R7, R33, 0x7772, RZ ;  /* 0x0000777221077816 */ /* 0x001fd600000000ff */
[----:B------:R0:W-:Y:S04]  /*65000*/  @P6 STG.E.U8 desc[UR44][R34.64], R7 ;  /* 0x0000000722006986 */ /* 0x0001e8000c10112c */
[----:B0-----:R-:W4:Y:S01]  /*65010*/  LDL.LU.64 R34, [R1+0x2360] ;  /* 0x0023600001227983 */ /* 0x001f220000300a00 */
[----:B------:R-:W-:Y:S02]  /*65020*/  LOP3.LUT P6, RZ, R10, 0x10, RZ, 0xc0, !PT ;  /* 0x000000100aff7812 */ /* 0x000fe400078cc0ff */
[C---:B------:R-:W-:Y:S02]  /*65030*/  LOP3.LUT P1, RZ, R234.reuse, 0x2000000, RZ, 0xc0, !PT ;  /* 0x02000000eaff7812 */ /* 0x040fe4000782c0ff */
[----:B------:R-:W-:Y:S02]  /*65040*/  LOP3.LUT P4, RZ, R234, 0x4000000, RZ, 0xc0, !PT ;  /* 0x04000000eaff7812 */ /* 0x000fe4000788c0ff */
[----:B------:R-:W-:-:S02]  /*65050*/  PRMT R33, R33, 0x7773, RZ ;  /* 0x0000777321217816 */ /* 0x000fc400000000ff */
[C---:B------:R-:W-:Y:S02]  /*65060*/  LOP3.LUT P3, RZ, R234.reuse, 0x8000000, RZ, 0xc0, !PT ;  /* 0x08000000eaff7812 */ /* 0x040fe4000786c0ff */
[C---:B------:R-:W-:Y:S02]  /*65070*/  LOP3.LUT P0, RZ, R234.reuse, 0x10000000, RZ, 0xc0, !PT ;  /* 0x10000000eaff7812 */ /* 0x040fe4000780c0ff */
[C---:B------:R-:W-:Y:S02]  /*65080*/  LOP3.LUT P2, RZ, R234.reuse, 0x20000000, RZ, 0xc0, !PT ;  /* 0x20000000eaff7812 */ /* 0x040fe4000784c0ff */
[----:B------:R-:W-:Y:S01]  /*65090*/  LOP3.LUT P5, RZ, R234, 0x40000000, RZ, 0xc0, !PT ;  /* 0x40000000eaff7812 */ /* 0x000fe200078ac0ff */
[----:B--2---:R-:W-:Y:S01]  /*650a0*/  @P6 STG.E.U8 desc[UR44][R40.64], R33 ;  /* 0x0000002128006986 */ /* 0x004fe2000c10112c */
[----:B---3--:R-:W-:-:S05]  /*650b0*/  PRMT R7, R50, 0x7770, RZ ;  /* 0x0000777032077816 */ /* 0x008fca00000000ff */
[----:B------:R0:W-:Y:S02]  /*650c0*/  @P1 STG.E.U8 desc[UR44][R36.64], R7 ;  /* 0x0000000724001986 */ /* 0x0001e4000c10112c */
[C---:B0-----:R-:W-:Y:S02]  /*650d0*/  PRMT R7, R50.reuse, 0x7771, RZ ;  /* 0x0000777132077816 */ /* 0x041fe400000000ff */
[----:B------:R-:W2:Y:S04]  /*650e0*/  LDL.LU.64 R36, [R1+0x1570] ;  /* 0x0015700001247983 */ /* 0x000ea80000300a00 */
[----:B----4-:R0:W-:Y:S02]  /*650f0*/  @P4 STG.E.U8 desc[UR44][R30.64], R7 ;  /* 0x000000071e004986 */ /* 0x0101e4000c10112c */
[----:B0-----:R-:W-:-:S02]  /*65100*/  PRMT R7, R50, 0x7772, RZ ;  /* 0x0000777232077816 */ /* 0x001fc400000000ff */
[----:B------:R-:W3:Y:S01]  /*65110*/  LDL.LU.64 R30, [R1+0x1568] ;  /* 0x00156800011e7983 */ /* 0x000ee20000300a00 */
[----:B------:R-:W-:-:S03]  /*65120*/  PRMT R50, R50, 0x7773, RZ ;  /* 0x0000777332327816 */ /* 0x000fc600000000ff */
[----:B------:R0:W-:Y:S04]  /*65130*/  @P3 STG.E.U8 desc[UR44][R228.64], R7 ;  /* 0x00000007e4003986 */ /* 0x0001e8000c10112c */
[----:B------:R1:W-:Y:S04]  /*65140*/  @P0 STG.E.U8 desc[UR44][R28.64], R50 ;  /* 0x000000321c000986 */ /* 0x0003e8000c10112c */
[----:B0-----:R-:W4:Y:S01]  /*65150*/  LDL.LU.64 R228, [R1+0x1560] ;  /* 0x0015600001e47983 */ /* 0x001f220000300a00 */
[----:B------:R-:W-:-:S03]  /*65160*/  PRMT R7, R34, 0x7770, RZ ;  /* 0x0000777022077816 */ /* 0x000fc600000000ff */
[----:B-1----:R-:W4:Y:S04]  /*65170*/  LDL.LU.64 R28, [R1+0x1558] ;  /* 0x00155800011c7983 */ /* 0x002f280000300a00 */
[----:B------:R0:W-:Y:S04]  /*65180*/  @P2 STG.E.U8 desc[UR44][R224.64], R7 ;  /* 0x00000007e0002986 */ /* 0x0001e8000c10112c */
[----:B0-----:R-:W4:Y:S01]  /*65190*/  LDL.LU.64 R224, [R1+0x1550] ;  /* 0x0015500001e07983 */ /* 0x001f220000300a00 */
[----:B------:R-:W-:-:S05]  /*651a0*/  PRMT R7, R34, 0x7771, RZ ;  /* 0x0000777122077816 */ /* 0x000fca00000000ff */
[----:B------:R0:W-:Y:S04]  /*651b0*/  @P5 STG.E.U8 desc[UR44][R226.64], R7 ;  /* 0x00000007e2005986 */ /* 0x0001e8000c10112c */
[----:B0-----:R-:W4:Y:S04]  /*651c0*/  LDL.LU.64 R226, [R1+0x1548] ;  /* 0x0015480001e27983 */ /* 0x001f280000300a00 */
[----:B------:R-:W4:Y:S04]  /*651d0*/  LDL.LU.64 R56, [R1+0x1538] ;  /* 0x0015380001387983 */ /* 0x000f280000300a00 */
[----:B------:R-:W4:Y:S01]  /*651e0*/  LDL.LU.64 R42, [R1+0x1530] ;  /* 0x00153000012a7983 */ /* 0x000f220000300a00 */
[----:B------:R-:W-:-:S02]  /*651f0*/  LOP3.LUT P6, RZ, R235, 0x800, RZ, 0xc0, !PT ;  /* 0x00000800ebff7812 */ /* 0x000fc400078cc0ff */
[----:B------:R-:W-:Y:S02]  /*65200*/  LOP3.LUT R11, R11, 0xefffffff, RZ, 0xc0, !PT ;  /* 0xefffffff0b0b7812 */ /* 0x000fe400078ec0ff */
[----:B------:R-:W-:Y:S02]  /*65210*/  LOP3.LUT R10, R10, 0xfffffffe, RZ, 0xc0, !PT ;  /* 0xfffffffe0a0a7812 */ /* 0x000fe400078ec0ff */
[----:B------:R-:W-:Y:S02]  /*65220*/  LOP3.LUT P3, RZ, R234, 0x80000000, RZ, 0xc0, !PT ;  /* 0x80000000eaff7812 */ /* 0x000fe4000786c0ff */
[C---:B------:R-:W-:Y:S02]  /*65230*/  LOP3.LUT P0, RZ, R235.reuse, 0x1, RZ, 0xc0, !PT ;  /* 0x00000001ebff7812 */ /* 0x040fe4000780c0ff */
[----:B------:R-:W-:Y:S02]  /*65240*/  LOP3.LUT P2, RZ, R235, 0x2, RZ, 0xc0, !PT ;  /* 0x00000002ebff7812 */ /* 0x000fe4000784c0ff */
[----:B------:R-:W-:-:S02]  /*65250*/  PRMT R7, R34, 0x7772, RZ ;  /* 0x0000777222077816 */ /* 0x000fc400000000ff */
[----:B------:R-:W-:Y:S01]  /*65260*/  LOP3.LUT P5, RZ, R235, 0x4, RZ, 0xc0, !PT ;  /* 0x00000004ebff7812 */ /* 0x000fe200078ac0ff */
[----:B------:R-:W4:Y:S01]  /*65270*/  LDL.LU.64 R38, [R1+0x1520] ;  /* 0x0015200001267983 */ /* 0x000f220000300a00 */
[----:B------:R-:W-:Y:S02]  /*65280*/  @P6 LOP3.LUT R11, R11, 0x10000000, RZ, 0xfc, !PT ;  /* 0x100000000b0b6812 */ /* 0x000fe400078efcff */
[----:B------:R-:W-:Y:S02]  /*65290*/  LOP3.LUT P6, RZ, R235, 0x400, RZ, 0xc0, !PT ;  /* 0x00000400ebff7812 */ /* 0x000fe400078cc0ff */
[----:B------:R-:W-:Y:S01]  /*652a0*/  PRMT R34, R34, 0x7773, RZ ;  /* 0x0000777322227816 */ /* 0x000fe200000000ff */
[----:B------:R-:W4:Y:S01]  /*652b0*/  LDL.LU.64 R40, [R1+0x1518] ;  /* 0x0015180001287983 */ /* 0x000f220000300a00 */
[----:B------:R-:W-:-:S09]  /*652c0*/  LOP3.LUT R11, R11, 0xdfffffff, RZ, 0xc0, !PT ;  /* 0xdfffffff0b0b7812 */ /* 0x000fd200078ec0ff */
        /* <DEDUP_REMOVED lines=19> */
[----:B--2---:R0:W-:Y:S02]  /*65400*/  @P3 STG.E.U8 desc[UR44][R36.64], R7 ;  /* 0x0000000724003986 */ /* 0x0041e4000c10112c */
[C---:B0-----:R-:W-:Y:S02]  /*65410*/  PRMT R7, R51.reuse, 0x7770, RZ ;  /* 0x0000777033077816 */ /* 0x041fe400000000ff */
[----:B------:R-:W2:Y:S04]  /*65420*/  LDL.LU.64 R36, [R1+0x1510] ;  /* 0x0015100001247983 */ /* 0x000ea80000300a00 */
[----:B---3--:R0:W-:Y:S04]  /*65430*/  @P0 STG.E.U8 desc[UR44][R30.64], R34 ;  /* 0x000000221e000986 */ /* 0x0081e8000c10112c */
[----:B0-----:R-:W3:Y:S04]  /*65440*/  LDL.LU.64 R30, [R1+0x1508] ;  /* 0x00150800011e7983 */ /* 0x001ee80000300a00 */
[----:B----4-:R0:W-:Y:S02]  /*65450*/  @P2 STG.E.U8 desc[UR44][R228.64], R7 ;  /* 0x00000007e4002986 */ /* 0x0101e4000c10112c */
[----:B0-----:R-:W-:-:S02]  /*65460*/  PRMT R7, R51, 0x7771, RZ ;  /* 0x0000777133077816 */ /* 0x001fc400000000ff */
[----:B------:R-:W4:Y:S04]  /*65470*/  LDL.LU.64 R228, [R1+0x1500] ;  /* 0x0015000001e47983 */ /* 0x000f280000300a00 */
[----:B------:R0:W-:Y:S02]  /*65480*/  @P5 STG.E.U8 desc[UR44][R28.64], R7 ;  /* 0x000000071c005986 */ /* 0x0001e4000c10112c */
[----:B0-----:R-:W-:Y:S02]  /*65490*/  PRMT R7, R51, 0x7772, RZ ;  /* 0x0000777233077816 */ /* 0x001fe400000000ff */
[----:B------:R-:W4:Y:S04]  /*654a0*/  LDL.LU.64 R28, [R1+0x14f8] ;  /* 0x0014f800011c7983 */ /* 0x000f280000300a00 */
[----:B------:R0:W-:Y:S01]  /*654b0*/  @P6 STG.E.U8 desc[UR44][R224.64], R7 ;  /* 0x00000007e0006986 */ /* 0x0001e2000c10112c */
[----:B------:R-:W-:-:S02]  /*654c0*/  LOP3.LUT P6, RZ, R10, 0x8, RZ, 0xc0, !PT ;  /* 0x000000080aff7812 */ /* 0x000fc400078cc0ff */
[----:B------:R-:W-:Y:S02]  /*654d0*/  PRMT R51, R51, 0x7773, RZ ;  /* 0x0000777333337816 */ /* 0x000fe400000000ff */
[----:B0-----:R-:W-:Y:S01]  /*654e0*/  PRMT R7, R35, 0x7770, RZ ;  /* 0x0000777023077816 */ /* 0x001fe200000000ff */
[----:B------:R-:W4:Y:S08]  /*654f0*/  LDL.LU.64 R224, [R1+0x14f0] ;  /* 0x0014f00001e07983 */ /* 0x000f300000300a00 */
[----:B------:R0:W-:Y:S01]  /*65500*/  @P6 STG.E.U8 desc[UR44][R226.64], R51 ;  /* 0x00000033e2006986 */ /* 0x0001e2000c10112c */
[----:B------:R-:W-:-:S03]  /*65510*/  LOP3.LUT P6, RZ, R10, 0x4, RZ, 0xc0, !PT ;  /* 0x000000040aff7812 */ /* 0x000fc600078cc0ff */
[----:B0-----:R-:W4:Y:S10]  /*65520*/  LDL.LU.64 R226, [R1+0x14e8] ;  /* 0x0014e80001e27983 */ /* 0x001f340000300a00 */
[----:B------:R0:W-:Y:S01]  /*65530*/  @P6 STG.E.U8 desc[UR44][R68.64], R7 ;  /* 0x0000000744006986 */ /* 0x0001e2000c10112c */
[----:B------:R-:W-:-:S03]  /*65540*/  LOP3.LUT P6, RZ, R10, 0x2, RZ, 0xc0, !PT ;  /* 0x000000020aff7812 */ /* 0x000fc600078cc0ff */
[----:B0-----:R-:W2:Y:S01]  /*65550*/  LDL.LU.64 R68, [R1+0x2358] ;  /* 0x0023580001447983 */ /* 0x001ea20000300a00 */
[----:B------:R-:W-:-:S09]  /*65560*/  PRMT R7, R35, 0x7771, RZ ;  /* 0x0000777123077816 */ /* 0x000fd200000000ff */
[----:B------:R0:W-:Y:S01]  /*65570*/  @P6 STG.E.U8 desc[UR44][R56.64], R7 ;  /* 0x0000000738006986 */ /* 0x0001e2000c10112c */
[----:B------:R-:W-:Y:S02]  /*65580*/  LOP3.LUT P6, RZ, R10, 0x1, RZ, 0xc0, !PT ;  /* 0x000000010aff7812 */ /* 0x000fe400078cc0ff */
[----:B0-----:R-:W-:-:S11]  /*65590*/  PRMT R7, R35, 0x7772, RZ ;  /* 0x0000777223077816 */ /* 0x001fd600000000ff */
[----:B------:R-:W-:Y:S01]  /*655a0*/  @P6 STG.E.U8 desc[UR44][R42.64], R7 ;  /* 0x000000072a006986 */ /* 0x000fe2000c10112c */
[----:B------:R-:W-:Y:S02]  /*655b0*/  LOP3.LUT P6, RZ, R11, 0x80000000, RZ, 0xc0, !PT ;  /* 0x800000000bff7812 */ /* 0x000fe400078cc0ff */
[----:B------:R-:W-:-:S11]  /*655c0*/  PRMT R35, R35, 0x7773, RZ ;  /* 0x0000777323237816 */ /* 0x000fd600000000ff */
[----:B------:R0:W-:Y:S04]  /*655d0*/  @P6 STG.E.U8 desc[UR44][R72.64], R35 ;  /* 0x0000002348006986 */ /* 0x0001e8000c10112c */
[----:B0-----:R-:W4:Y:S01]  /*655e0*/  LDL.LU.64 R72, [R1+0x2350] ;  /* 0x0023500001487983 */ /* 0x001f220000300a00 */
[----:B------:R-:W-:Y:S02]  /*655f0*/  LOP3.LUT P6, RZ, R11, 0x40000000, RZ, 0xc0, !PT ;  /* 0x400000000bff7812 */ /* 0x000fe400078cc0ff */
[C---:B------:R-:W-:Y:S02]  /*65600*/  LOP3.LUT P1, RZ, R235.reuse, 0x1000, RZ, 0xc0, !PT ;  /* 0x00001000ebff7812 */ /* 0x040fe4000782c0ff */
[C---:B------:R-:W-:Y:S02]  /*65610*/  LOP3.LUT P4, RZ, R235.reuse, 0x2000, RZ, 0xc0, !PT ;  /* 0x00002000ebff7812 */ /* 0x040fe4000788c0ff */
[----:B------:R-:W-:-:S02]  /*65620*/  LOP3.LUT P3, RZ, R235, 0x4000, RZ, 0xc0, !PT ;  /* 0x00004000ebff7812 */ /* 0x000fc4000786c0ff */
[C---:B------:R-:W-:Y:S02]  /*65630*/  LOP3.LUT P0, RZ, R235.reuse, 0x8000, RZ, 0xc0, !PT ;  /* 0x00008000ebff7812 */ /* 0x040fe4000780c0ff */
[C---:B------:R-:W-:Y:S02]  /*65640*/  LOP3.LUT P2, RZ, R235.reuse, 0x10000, RZ, 0xc0, !PT ;  /* 0x00010000ebff7812 */ /* 0x040fe4000784c0ff */
[----:B------:R-:W-:Y:S02]  /*65650*/  LOP3.LUT P5, RZ, R235, 0x20000, RZ, 0xc0, !PT ;  /* 0x00020000ebff7812 */ /* 0x000fe400078ac0ff */
[----:B--2---:R-:W-:-:S05]  /*65660*/  PRMT R7, R68, 0x7770, RZ ;  /* 0x0000777044077816 */ /* 0x004fca00000000ff */
[----:B------:R0:W-:Y:S01]  /*65670*/  @P6 STG.E.U8 desc[UR44][R38.64], R7 ;  /* 0x0000000726006986 */ /* 0x0001e2000c10112c */
[----:B------:R-:W-:Y:S02]  /*65680*/  LOP3.LUT P6, RZ, R11, 0x20000000, RZ, 0xc0, !PT ;  /* 0x200000000bff7812 */ /* 0x000fe400078cc0ff */
[----:B0-----:R-:W-:-:S11]  /*65690*/  PRMT R7, R68, 0x7771, RZ ;  /* 0x0000777144077816 */ /* 0x001fd600000000ff */
[----:B------:R0:W-:Y:S01]  /*656a0*/  @P6 STG.E.U8 desc[UR44][R40.64], R7 ;  /* 0x0000000728006986 */ /* 0x0001e2000c10112c */
[----:B------:R-:W-:Y:S02]  /*656b0*/  LOP3.LUT P6, RZ, R11, 0x10000000, RZ, 0xc0, !PT ;  /* 0x100000000bff7812 */ /* 0x000fe400078cc0ff */
[C---:B0-----:R-:W-:Y:S02]  /*656c0*/  PRMT R7, R68.reuse, 0x7772, RZ ;  /* 0x0000777244077816 */ /* 0x041fe400000000ff */
[----:B------:R-:W-:-:S09]  /*656d0*/  PRMT R68, R68, 0x7773, RZ ;  /* 0x0000777344447816 */ /* 0x000fd200000000ff */
[----:B------:R4:W-:Y:S04]  /*656e0*/  @P6 STG.E.U8 desc[UR44][R36.64], R7 ;  /* 0x0000000724006986 */ /* 0x0009e8000c10112c */
[----:B---3--:R-:W-:Y:S01]  /*656f0*/  @P1 STG.E.U8 desc[UR44][R30.64], R68 ;  /* 0x000000441e001986 */ /* 0x008fe2000c10112c */
[----:B----4-:R-:W-:-:S05]  /*65700*/  PRMT R7, R72, 0x7770, RZ ;  /* 0x0000777048077816 */ /* 0x010fca00000000ff */
        /* <DEDUP_REMOVED lines=8> */
[----:B------:R0:W-:Y:S04]  /*65790*/  @P5 STG.E.U8 desc[UR44][R236.64], R7 ;  /* 0x00000007ec005986 */ /* 0x0001e8000c10112c */
[----:B0-----:R-:W2:Y:S04]  /*657a0*/  LDL.LU.64 R236, [R1+0x2348] ;  /* 0x0023480001ec7983 */ /* 0x001ea80000300a00 */
[----:B------:R-:W3:Y:S04]  /*657b0*/  LDL.LU.64 R36, [R1+0x14d8] ;  /* 0x0014d80001247983 */ /* 0x000ee80000300a00 */
[----:B------:R-:W4:Y:S04]  /*657c0*/  LDL.LU.64 R30, [R1+0x14d0] ;  /* 0x0014d000011e7983 */ /* 0x000f280000300a00 */
[----:B------:R-:W2:Y:S04]  /*657d0*/  LDL.LU.64 R228, [R1+0x14c8] ;  /* 0x0014c80001e47983 */ /* 0x000ea80000300a00 */
[----:B------:R-:W2:Y:S01]  /*657e0*/  LDL.LU.64 R28, [R1+0x14b8] ;  /* 0x0014b800011c7983 */ /* 0x000ea20000300a00 */
[----:B------:R-:W-:-:S02]  /*657f0*/  LOP3.LUT P6, RZ, R235, 0x40000000, RZ, 0xc0, !PT ;  /* 0x40000000ebff7812 */ /* 0x000fc400078cc0ff */
[----:B------:R-:W-:Y:S02]  /*65800*/  LOP3.LUT R11, R11, 0xffefffff, RZ, 0xc0, !PT ;  /* 0xffefffff0b0b7812 */ /* 0x000fe400078ec0ff */
[C---:B------:R-:W-:Y:S02]  /*65810*/  LOP3.LUT P3, RZ, R235.reuse, 0x40000, RZ, 0xc0, !PT ;  /* 0x00040000ebff7812 */ /* 0x040fe4000786c0ff */
[----:B------:R-:W-:Y:S02]  /*65820*/  LOP3.LUT P0, RZ, R235, 0x80000, RZ, 0xc0, !PT ;  /* 0x00080000ebff7812 */ /* 0x000fe4000780c0ff */
[----:B------:R-:W-:Y:S01]  /*65830*/  PRMT R7, R69, 0x7771, RZ ;  /* 0x0000777145077816 */ /* 0x000fe200000000ff */
[----:B------:R-:W2:Y:S01]  /*65840*/  LDL.LU.64 R224, [R1+0x14a8] ;  /* 0x0014a80001e07983 */ /* 0x000ea20000300a00 */
[C---:B------:R-:W-:Y:S02]  /*65850*/  LOP3.LUT P2, RZ, R235.reuse, 0x100000, RZ, 0xc0, !PT ;  /* 0x00100000ebff7812 */ /* 0x040fe4000784c0ff */
[----:B------:R-:W-:Y:S01]  /*65860*/  LOP3.LUT P5, RZ, R235, 0x200000, RZ, 0xc0, !PT ;  /* 0x00200000ebff7812 */ /* 0x000fe200078ac0ff */
[----:B------:R-:W2:Y:S04]  /*65870*/  LDL.LU.64 R226, [R1+0x14a0] ;  /* 0x0014a00001e27983 */ /* 0x000ea80000300a00 */
[----:B------:R-:W2:Y:S04]  /*65880*/  LDL.LU.64 R60, [R1+0x1490] ;  /* 0x00149000013c7983 */ /* 0x000ea80000300a00 */
[----:B------:R-:W2:Y:S04]  /*65890*/  LDL.LU.64 R56, [R1+0x1488] ;  /* 0x0014880001387983 */ /* 0x000ea80000300a00 */
[----:B------:R-:W2:Y:S04]  /*658a0*/  LDL.LU.64 R42, [R1+0x1480] ;  /* 0x00148000012a7983 */ /* 0x000ea80000300a00 */
[----:B------:R-:W2:Y:S01]  /*658b0*/  LDL.LU.64 R38, [R1+0x1478] ;  /* 0x0014780001267983 */ /* 0x000ea20000300a00 */
[----:B------:R-:W-:-:S02]  /*658c0*/  @P6 LOP3.LUT R11, R11, 0x100000, RZ, 0xfc, !PT ;  /* 0x001000000b0b6812 */ /* 0x000fc400078efcff */
[----:B------:R-:W-:Y:S01]  /*658d0*/  LOP3.LUT P6, RZ, R235, 0x20000000, RZ, 0xc0, !PT ;  /* 0x20000000ebff7812 */ /* 0x000fe200078cc0ff */
[----:B------:R-:W2:Y:S01]  /*658e0*/  LDL.LU.64 R40, [R1+0x1470] ;  /* 0x0014700001287983 */ /* 0x000ea20000300a00 */
        /* <DEDUP_REMOVED lines=21> */
[----:B---3--:R0:W-:Y:S02]  /*65a40*/  @P3 STG.E.U8 desc[UR44][R36.64], R7 ;  /* 0x0000000724003986 */ /* 0x0081e4000c10112c */
[C---:B0-----:R-:W-:Y:S02]  /*65a50*/  PRMT R7, R69.reuse, 0x7772, RZ ;  /* 0x0000777245077816 */ /* 0x041fe400000000ff */
[----:B------:R-:W-:-:S03]  /*65a60*/  PRMT R69, R69, 0x7773, RZ ;  /* 0x0000777345457816 */ /* 0x000fc600000000ff */
[----:B----4-:R0:W-:Y:S04]  /*65a70*/  @P0 STG.E.U8 desc[UR44][R30.64], R7 ;  /* 0x000000071e000986 */ /* 0x0101e8000c10112c */
[----:B--2---:R-:W-:Y:S01]  /*65a80*/  @P2 STG.E.U8 desc[UR44][R228.64], R69 ;  /* 0x00000045e4002986 */ /* 0x004fe2000c10112c */
[----:B0-----:R-:W-:-:S05]  /*65a90*/  PRMT R7, R73, 0x7770, RZ ;  /* 0x0000777049077816 */ /* 0x001fca00000000ff */
[----:B------:R0:W-:Y:S02]  /*65aa0*/  @P5 STG.E.U8 desc[UR44][R28.64], R7 ;  /* 0x000000071c005986 */ /* 0x0001e4000c10112c */
[----:B0-----:R-:W-:-:S05]  /*65ab0*/  PRMT R7, R73, 0x7771, RZ ;  /* 0x0000777149077816 */ /* 0x001fca00000000ff */
[----:B------:R0:W-:Y:S04]  /*65ac0*/  @P6 STG.E.U8 desc[UR44][R70.64], R7 ;  /* 0x0000000746006986 */ /* 0x0001e8000c10112c */
[----:B0-----:R-:W2:Y:S01]  /*65ad0*/  LDL.LU.64 R70, [R1+0x2340] ;  /* 0x0023400001467983 */ /* 0x001ea20000300a00 */
[----:B------:R-:W-:Y:S02]  /*65ae0*/  LOP3.LUT P6, RZ, R11, 0x8000000, RZ, 0xc0, !PT ;  /* 0x080000000bff7812 */ /* 0x000fe400078cc0ff */
[C---:B------:R-:W-:Y:S02]  /*65af0*/  PRMT R7, R73.reuse, 0x7772, RZ ;  /* 0x0000777249077816 */ /* 0x040fe400000000ff */
[----:B------:R-:W-:Y:S01]  /*65b00*/  PRMT R73, R73, 0x7773, RZ ;  /* 0x0000777349497816 */ /* 0x000fe200000000ff */
[----:B------:R-:W3:Y:S04]  /*65b10*/  LDL.LU.64 R36, [R1+0x1468] ;  /* 0x0014680001247983 */ /* 0x000ee80000300a00 */
[----:B------:R-:W4:Y:S04]  /*65b20*/  LDL.LU.64 R30, [R1+0x1460] ;  /* 0x00146000011e7983 */ /* 0x000f280000300a00 */
[----:B------:R-:W4:Y:S04]  /*65b30*/  LDL.LU.64 R228, [R1+0x1450] ;  /* 0x0014500001e47983 */ /* 0x000f280000300a00 */
[----:B------:R-:W4:Y:S04]  /*65b40*/  LDL.LU.64 R28, [R1+0x1448] ;  /* 0x00144800011c7983 */ /* 0x000f280000300a00 */
[----:B------:R0:W-:Y:S01]  /*65b50*/  @P6 STG.E.U8 desc[UR44][R224.64], R7 ;  /* 0x00000007e0006986 */ /* 0x0001e2000c10112c */
[----:B------:R-:W-:-:S03]  /*65b60*/  LOP3.LUT P6, RZ, R11, 0x4000000, RZ, 0xc0, !PT ;  /* 0x040000000bff7812 */ /* 0x000fc600078cc0ff */
[----:B0-----:R-:W4:Y:S10]  /*65b70*/  LDL.LU.64 R224, [R1+0x1440] ;  /* 0x0014400001e07983 */ /* 0x001f340000300a00 */
[----:B------:R0:W-:Y:S01]  /*65b80*/  @P6 STG.E.U8 desc[UR44][R226.64], R73 ;  /* 0x00000049e2006986 */ /* 0x0001e2000c10112c */
[----:B------:R-:W-:-:S03]  /*65b90*/  LOP3.LUT P6, RZ, R11, 0x2000000, RZ, 0xc0, !PT ;  /* 0x020000000bff7812 */ /* 0x000fc600078cc0ff */
[----:B0-----:R-:W4:Y:S01]  /*65ba0*/  LDL.LU.64 R226, [R1+0x1438] ;  /* 0x0014380001e27983 */ /* 0x001f220000300a00 */
[----:B--2---:R-:W-:-:S09]  /*65bb0*/  PRMT R7, R70, 0x7770, RZ ;  /* 0x0000777046077816 */ /* 0x004fd200000000ff */
[----:B------:R0:W-:Y:S04]  /*65bc0*/  @P6 STG.E.U8 desc[UR44][R74.64], R7 ;  /* 0x000000074a006986 */ /* 0x0001e8000c10112c */
        /* <DEDUP_REMOVED lines=11> */
[----:B------:R-:W-:Y:S02]  /*65c80*/  LOP3.LUT P1, RZ, R235, 0x80000000, RZ, 0xc0, !PT ;  /* 0x80000000ebff7812 */ /* 0x000fe4000782c0ff */
[C---:B------:R-:W-:Y:S02]  /*65c90*/  LOP3.LUT P4, RZ, R236.reuse, 0x1, RZ, 0xc0, !PT ;  /* 0x00000001ecff7812 */ /* 0x040fe4000788c0ff */
[----:B------:R-:W-:Y:S02]  /*65ca0*/  LOP3.LUT P3, RZ, R236, 0x2, RZ, 0xc0, !PT ;  /* 0x00000002ecff7812 */ /* 0x000fe4000786c0ff */
[----:B--2---:R-:W-:-:S05]  /*65cb0*/  PRMT R7, R74, 0x7770, RZ ;  /* 0x000077704a077816 */ /* 0x004fca00000000ff */
[----:B------:R0:W-:Y:S01]  /*65cc0*/  @P6 STG.E.U8 desc[UR44][R38.64], R7 ;  /* 0x0000000726006986 */ /* 0x0001e2000c10112c */
[----:B------:R-:W-:Y:S02]  /*65cd0*/  LOP3.LUT P6, RZ, R11, 0x100000, RZ, 0xc0, !PT ;  /* 0x001000000bff7812 */ /* 0x000fe400078cc0ff */
[----:B0-----:R-:W-:-:S11]  /*65ce0*/  PRMT R7, R74, 0x7771, RZ ;  /* 0x000077714a077816 */ /* 0x001fd600000000ff */
[----:B------:R0:W-:Y:S02]  /*65cf0*/  @P6 STG.E.U8 desc[UR44][R40.64], R7 ;  /* 0x0000000728006986 */ /* 0x0001e4000c10112c */
[C---:B0-----:R-:W-:Y:S02]  /*65d00*/  PRMT R7, R74.reuse, 0x7772, RZ ;  /* 0x000077724a077816 */ /* 0x041fe400000000ff */
[----:B------:R-:W-:-:S03]  /*65d10*/  PRMT R74, R74, 0x7773, RZ ;  /* 0x000077734a4a7816 */ /* 0x000fc600000000ff */
[----:B---3--:R0:W-:Y:S04]  /*65d20*/  @P1 STG.E.U8 desc[UR44][R36.64], R7 ;  /* 0x0000000724001986 */ /* 0x0081e8000c10112c */
[----:B----4-:R-:W-:Y:S01]  /*65d30*/  @P4 STG.E.U8 desc[UR44][R30.64], R74 ;  /* 0x0000004a1e004986 */ /* 0x010fe2000c10112c */
[----:B0-----:R-:W-:-:S05]  /*65d40*/  PRMT R7, R71, 0x7770, RZ ;  /* 0x0000777047077816 */ /* 0x001fca00000000ff */
[----:B------:R0:W-:Y:S04]  /*65d50*/  @P3 STG.E.U8 desc[UR44][R228.64], R7 ;  /* 0x00000007e4003986 */ /* 0x0001e8000c10112c */
[----:B0-----:R-:W2:Y:S01]  /*65d60*/  LDL.LU.64 R228, [R1+0x1430] ;  /* 0x0014300001e47983 */ /* 0x001ea20000300a00 */
[C---:B------:R-:W-:Y:S02]  /*65d70*/  LOP3.LUT P0, RZ, R236.reuse, 0x4, RZ, 0xc0, !PT ;  /* 0x00000004ecff7812 */ /* 0x040fe4000780c0ff */
[C---:B------:R-:W-:Y:S02]  /*65d80*/  LOP3.LUT P2, RZ, R236.reuse, 0x8, RZ, 0xc0, !PT ;  /* 0x00000008ecff7812 */ /* 0x040fe4000784c0ff */
[----:B------:R-:W-:Y:S02]  /*65d90*/  PRMT R7, R71, 0x7771, RZ ;  /* 0x0000777147077816 */ /* 0x000fe400000000ff */
[----:B------:R-:W-:-:S02]  /*65da0*/  LOP3.LUT P5, RZ, R236, 0x10, RZ, 0xc0, !PT ;  /* 0x00000010ecff7812 */ /* 0x000fc400078ac0ff */
[----:B------:R-:W-:-:S05]  /*65db0*/  LOP3.LUT P3, RZ, R236, 0x20, RZ, 0xc0, !PT ;  /* 0x00000020ecff7812 */ /* 0x000fca000786c0ff */
[----:B------:R0:W-:Y:S01]  /*65dc0*/  @P0 STG.E.U8 desc[UR44][R28.64], R7 ;  /* 0x000000071c000986 */ /* 0x0001e2000c10112c */
[----:B------:R-:W-:Y:S02]  /*65dd0*/  LOP3.LUT P0, RZ, R236, 0x40, RZ, 0xc0, !PT ;  /* 0x00000040ecff7812 */ /* 0x000fe4000780c0ff */
[C---:B0-----:R-:W-:Y:S02]  /*65de0*/  PRMT R7, R71.reuse, 0x7772, RZ ;  /* 0x0000777247077816 */ /* 0x041fe400000000ff */
[----:B------:R-:W-:Y:S01]  /*65df0*/  PRMT R71, R71, 0x7773, RZ ;  /* 0x0000777347477816 */ /* 0x000fe200000000ff */
[----:B------:R-:W3:Y:S04]  /*65e00*/  LDL.LU.64 R28, [R1+0x1420] ;  /* 0x00142000011c7983 */ /* 0x000ee80000300a00 */
[----:B------:R0:W-:Y:S04]  /*65e10*/  @P2 STG.E.U8 desc[UR44][R224.64], R7 ;  /* 0x00000007e0002986 */ /* 0x0001e8000c10112c */
[----:B------:R1:W-:Y:S01]  /*65e20*/  @P5 STG.E.U8 desc[UR44][R226.64], R71 ;  /* 0x00000047e2005986 */ /* 0x0003e2000c10112c */
[----:B0-----:R-:W-:-:S03]  /*65e30*/  PRMT R7, R75, 0x7770, RZ ;  /* 0x000077704b077816 */ /* 0x001fc600000000ff */
[----:B------:R-:W4:Y:S04]  /*65e40*/  LDL.LU.64 R224, [R1+0x1418] ;  /* 0x0014180001e07983 */ /* 0x000f280000300a00 */
[----:B-1----:R-:W4:Y:S04]  /*65e50*/  LDL.LU.64 R226, [R1+0x1408] ;  /* 0x0014080001e27983 */ /* 0x002f280000300a00 */
        /* <DEDUP_REMOVED lines=8> */
[----:B------:R-:W-:Y:S01]  /*65ee0*/  LOP3.LUT P6, RZ, R236, 0x8000, RZ, 0xc0, !PT ;  /* 0x00008000ecff7812 */ /* 0x000fe200078cc0ff */
[----:B--2---:R0:W-:Y:S02]  /*65ef0*/  @P3 STG.E.U8 desc[UR44][R228.64], R7 ;  /* 0x00000007e4003986 */ /* 0x0041e4000c10112c */
[----:B0-----:R-:W-:-:S05]  /*65f00*/  PRMT R7, R75, 0x7771, RZ ;  /* 0x000077714b077816 */ /* 0x001fca00000000ff */
[----:B------:R0:W-:Y:S04]  /*65f10*/  @P0 STG.E.U8 desc[UR44][R76.64], R7 ;  /* 0x000000074c000986 */ /* 0x0001e8000c10112c */
[----:B0-----:R-:W2:Y:S01]  /*65f20*/  LDL.LU.64 R76, [R1+0x2330] ;  /* 0x00233000014c7983 */ /* 0x001ea20000300a00 */
[----:B------:R-:W-:Y:S02]  /*65f30*/  LOP3.LUT R11, R11, 0xffffbfff, RZ, 0xc0, !PT ;  /* 0xffffbfff0b0b7812 */ /* 0x000fe400078ec0ff */
[C---:B------:R-:W-:Y:S02]  /*65f40*/  LOP3.LUT P2, RZ, R236.reuse, 0x80, RZ, 0xc0, !PT ;  /* 0x00000080ecff7812 */ /* 0x040fe4000784c0ff */
[----:B------:R-:W-:Y:S02]  /*65f50*/  LOP3.LUT P5, RZ, R236, 0x100, RZ, 0xc0, !PT ;  /* 0x00000100ecff7812 */ /* 0x000fe400078ac0ff */
[----:B------:R-:W-:-:S02]  /*65f60*/  PRMT R7, R75, 0x7772, RZ ;  /* 0x000077724b077816 */ /* 0x000fc400000000ff */
[----:B------:R-:W-:Y:S02]  /*65f70*/  @P6 LOP3.LUT R11, R11, 0x4000, RZ, 0xfc, !PT ;  /* 0x000040000b0b6812 */ /* 0x000fe400078efcff */
[----:B------:R-:W-:Y:S01]  /*65f80*/  LOP3.LUT P6, RZ, R236, 0x4000, RZ, 0xc0, !PT ;  /* 0x00004000ecff7812 */ /* 0x000fe200078cc0ff */
[----:B------:R-:W2:Y:S01]  /*65f90*/  LDL.LU.64 R56, [R1+0x13e8] ;  /* 0x0013e80001387983 */ /* 0x000ea20000300a00 */
[----:B------:R-:W-:Y:S02]  /*65fa0*/  PRMT R75, R75, 0x7773, RZ ;  /* 0x000077734b4b7816 */ /* 0x000fe400000000ff */
[----:B------:R-:W-:Y:S01]  /*65fb0*/  LOP3.LUT R11, R11, 0xffff7fff, RZ, 0xc0, !PT ;  /* 0xffff7fff0b0b7812 */ /* 0x000fe200078ec0ff */
[----:B------:R-:W2:Y:S04]  /*65fc0*/  LDL.LU.64 R42, [R1+0x13e0] ;  /* 0x0013e000012a7983 */ /* 0x000ea80000300a00 */
[----:B------:R-:W2:Y:S04]  /*65fd0*/  LDL.LU.64 R38, [R1+0x13d8] ;  /* 0x0013d80001267983 */ /* 0x000ea80000300a00 */
[----:B------:R-:W2:Y:S04]  /*65fe0*/  LDL.LU.64 R40, [R1+0x13d0] ;  /* 0x0013d00001287983 */ /* 0x000ea80000300a00 */
[----:B------:R-:W2:Y:S04]  /*65ff0*/  LDL.LU.64 R36, [R1+0x13c8] ;  /* 0x0013c80001247983 */ /* 0x000ea80000300a00 */
[----:B------:R-:W2:Y:S01]  /*66000*/  LDL.LU.64 R30, [R1+0x13c0] ;  /* 0x0013c000011e7983 */ /* 0x000ea20000300a00 */
        /* <DEDUP_REMOVED lines=12> */
[----:B---3--:R2:W-:Y:S10]  /*660d0*/  @P2 STG.E.U8 desc[UR44][R28.64], R7 ;  /* 0x000000071c002986 */ /* 0x0085f4000c10112c */
[----:B------:R-:W-:-:S02]  /*660e0*/  @P6 LOP3.LUT R11, R11, 0x80000, RZ, 0xfc, !PT ;  /* 0x000800000b0b6812 */ /* 0x000fc400078efcff */
[----:B------:R-:W-:Y:S01]  /*660f0*/  LOP3.LUT P6, RZ, R236, 0x200, RZ, 0xc0, !PT ;  /* 0x00000200ecff7812 */ /* 0x000fe200078cc0ff */
[----:B----4-:R-:W-:Y:S01]  /*66100*/  @P5 STG.E.U8 desc[UR44][R224.64], R75 ;  /* 0x0000004be0005986 */ /* 0x010fe2000c10112c */
[----:B--2---:R-:W-:-:S11]  /*66110*/  PRMT R7, R76, 0x7770, RZ ;  /* 0x000077704c077816 */ /* 0x004fd600000000ff */
[----:B------:R0:W-:Y:S04]  /*66120*/  @P6 STG.E.U8 desc[UR44][R80.64], R7 ;  /* 0x0000000750006986 */ /* 0x0001e8000c10112c */
[----:B0-----:R-:W2:Y:S01]  /*66130*/  LDL.LU.64 R80, [R1+0x2328] ;  /* 0x0023280001507983 */ /* 0x001ea20000300a00 */
[----:B------:R-:W-:-:S03]  /*66140*/  LOP3.LUT P6, RZ, R11, 0x80000, RZ, 0xc0, !PT ;  /* 0x000800000bff7812 */ /* 0x000fc600078cc0ff */
[----:B------:R-:W3:Y:S04]  /*66150*/  LDL.LU.64 R228, [R1+0x13b8] ;  /* 0x0013b80001e47983 */ /* 0x000ee80000300a00 */
[----:B------:R-:W4:Y:S04]  /*66160*/  LDL.LU.64 R28, [R1+0x13b0] ;  /* 0x0013b000011c7983 */ /* 0x000f280000300a00 */
[----:B------:R-:W4:Y:S01]  /*66170*/  LDL.LU.64 R224, [R1+0x13a8] ;  /* 0x0013a80001e07983 */ /* 0x000f220000300a00 */
[----:B------:R-:W-:-:S05]  /*66180*/  PRMT R7, R76, 0x7771, RZ ;  /* 0x000077714c077816 */ /* 0x000fca00000000ff */
[----:B------:R0:W-:Y:S04]  /*66190*/  @P6 STG.E.U8 desc[UR44][R226.64], R7 ;  /* 0x00000007e2006986 */ /* 0x0001e8000c10112c */
[----:B0-----:R-:W4:Y:S01]  /*661a0*/  LDL.LU.64 R226, [R1+0x13a0] ;  /* 0x0013a00001e27983 */ /* 0x001f220000300a00 */
[----:B------:R-:W-:Y:S02]  /*661b0*/  LOP3.LUT P6, RZ, R11, 0x40000, RZ, 0xc0, !PT ;  /* 0x000400000bff7812 */ /* 0x000fe400078cc0ff */
[C---:B------:R-:W-:Y:S02]  /*661c0*/  PRMT R7, R76.reuse, 0x7772, RZ ;  /* 0x000077724c077816 */ /* 0x040fe400000000ff */
        /* <DEDUP_REMOVED lines=24> */
[----:B------:R0:W-:Y:S02]  /*66350*/  @P6 STG.E.U8 desc[UR44][R36.64], R7 ;  /* 0x0000000724006986 */ /* 0x0001e4000c10112c */
[----:B0-----:R-:W-:-:S05]  /*66360*/  PRMT R7, R77, 0x7771, RZ ;  /* 0x000077714d077816 */ /* 0x001fca00000000ff */
[----:B------:R0:W-:Y:S02]  /*66370*/  @P1 STG.E.U8 desc[UR44][R30.64], R7 ;  /* 0x000000071e001986 */ /* 0x0001e4000c10112c */
[C---:B0-----:R-:W-:Y:S02]  /*66380*/  PRMT R7, R77.reuse, 0x7772, RZ ;  /* 0x000077724d077816 */ /* 0x041fe400000000ff */
[----:B------:R-:W-:-:S03]  /*66390*/  PRMT R77, R77, 0x7773, RZ ;  /* 0x000077734d4d7816 */ /* 0x000fc600000000ff */
[----:B---3--:R0:W-:Y:S04]  /*663a0*/  @P4 STG.E.U8 desc[UR44][R228.64], R7 ;  /* 0x00000007e4004986 */ /* 0x0081e8000c10112c */
[----:B----4-:R-:W-:Y:S01]  /*663b0*/  @P3 STG.E.U8 desc[UR44][R28.64], R77 ;  /* 0x0000004d1c003986 */ /* 0x010fe2000c10112c */
        /* <DEDUP_REMOVED lines=10> */
[C---:B------:R-:W-:Y:S02]  /*66460*/  LOP3.LUT P0, RZ, R236.reuse, 0x2000000, RZ, 0xc0, !PT ;  /* 0x02000000ecff7812 */ /* 0x040fe4000780c0ff */
[----:B------:R-:W-:Y:S02]  /*66470*/  LOP3.LUT P2, RZ, R236, 0x4000000, RZ, 0xc0, !PT ;  /* 0x04000000ecff7812 */ /* 0x000fe4000784c0ff */
[----:B------:R-:W-:Y:S01]  /*66480*/  PRMT R81, R81, 0x7773, RZ ;  /* 0x0000777351517816 */ /* 0x000fe200000000ff */
        /* <DEDUP_REMOVED lines=19> */
[C---:B--2---:R-:W-:Y:S01]  /*665c0*/  PRMT R7, R78.reuse, 0x7770, RZ ;  /* 0x000077704e077816 */ /* 0x044fe200000000ff */
[----:B---3--:R-:W-:Y:S04]  /*665d0*/  @P3 STG.E.U8 desc[UR44][R30.64], R81 ;  /* 0x000000511e003986 */ /* 0x008fe8000c10112c */
[----:B----4-:R0:W-:Y:S02]  /*665e0*/  @P0 STG.E.U8 desc[UR44][R228.64], R7 ;  /* 0x00000007e4000986 */ /* 0x0101e4000c10112c */
[----:B0-----:R-:W-:-:S05]  /*665f0*/  PRMT R7, R78, 0x7771, RZ ;  /* 0x000077714e077816 */ /* 0x001fca00000000ff */
[----:B------:R0:W-:Y:S04]  /*66600*/  @P2 STG.E.U8 desc[UR44][R82.64], R7 ;  /* 0x0000000752002986 */ /* 0x0001e8000c10112c */
[----:B0-----:R-:W2:Y:S01]  /*66610*/  LDL.LU.64 R82, [R1+0x2318] ;  /* 0x0023180001527983 */ /* 0x001ea20000300a00 */
[----:B------:R-:W-:Y:S02]  /*66620*/  @P6 LOP3.LUT R11, R11, 0x80, RZ, 0xfc, !PT ;  /* 0x000000800b0b6812 */ /* 0x000fe400078efcff */
[----:B------:R-:W-:Y:S02]  /*66630*/  LOP3.LUT P6, RZ, R237, 0x1, RZ, 0xc0, !PT ;  /* 0x00000001edff7812 */ /* 0x000fe400078cc0ff */
[----:B------:R-:W-:Y:S02]  /*66640*/  LOP3.LUT P5, RZ, R236, 0x8000000, RZ, 0xc0, !PT ;  /* 0x08000000ecff7812 */ /* 0x000fe400078ac0ff */
[----:B------:R-:W-:-:S02]  /*66650*/  PRMT R7, R78, 0x7772, RZ ;  /* 0x000077724e077816 */ /* 0x000fc400000000ff */
[----:B------:R-:W-:Y:S01]  /*66660*/  LOP3.LUT R11, R11, 0xfffffeff, RZ, 0xc0, !PT ;  /* 0xfffffeff0b0b7812 */ /* 0x000fe200078ec0ff */
[----:B------:R-:W3:Y:S01]  /*66670*/  LDL.LU.64 R36, [R1+0x1320] ;  /* 0x0013200001247983 */ /* 0x000ee20000300a00 */
[----:B------:R-:W-:-:S03]  /*66680*/  PRMT R78, R78, 0x7773, RZ ;  /* 0x000077734e4e7816 */ /* 0x000fc600000000ff */
[----:B------:R-:W4:Y:S04]  /*66690*/  LDL.LU.64 R30, [R1+0x1318] ;  /* 0x00131800011e7983 */ /* 0x000f280000300a00 */
[----:B------:R-:W4:Y:S01]  /*666a0*/  LDL.LU.64 R228, [R1+0x1310] ;  /* 0x0013100001e47983 */ /* 0x000f220000300a00 */
        /* <DEDUP_REMOVED lines=11> */
[----:B------:R0:W-:-:S12]  /*66760*/  @P5 STG.E.U8 desc[UR44][R28.64], R7 ;  /* 0x000000071c005986 */ /* 0x0001d8000c10112c */
[----:B------:R1:W-:Y:S01]  /*66770*/  @P6 STG.E.U8 desc[UR44][R224.64], R78 ;  /* 0x0000004ee0006986 */ /* 0x0003e2000c10112c */
[----:B------:R-:W-:-:S03]  /*66780*/  LOP3.LUT P6, RZ, R11, 0x800, RZ, 0xc0, !PT ;  /* 0x000008000bff7812 */ /* 0x000fc600078cc0ff */
[----:B0-----:R-:W4:Y:S04]  /*66790*/  LDL.LU.64 R28, [R1+0x1308] ;  /* 0x00130800011c7983 */ /* 0x001f280000300a00 */
[----:B-1----:R-:W4:Y:S01]  /*667a0*/  LDL.LU.64 R224, [R1+0x1300] ;  /* 0x0013000001e07983 */ /* 0x002f220000300a00 */
[----:B--2---:R-:W-:-:S05]  /*667b0*/  PRMT R7, R82, 0x7770, RZ ;  /* 0x0000777052077816 */ /* 0x004fca00000000ff */
[----:B------:R0:W-:Y:S01]  /*667c0*/  @P6 STG.E.U8 desc[UR44][R226.64], R7 ;  /* 0x00000007e2006986 */ /* 0x0001e2000c10112c */
[C---:B------:R-:W-:Y:S02]  /*667d0*/  LOP3.LUT P6, RZ, R11.reuse, 0x400, RZ, 0xc0, !PT ;  /* 0x000004000bff7812 */ /* 0x040fe400078cc0ff */
[----:B0-----:R-:W-:Y:S01]  /*667e0*/  PRMT R7, R82, 0x7771, RZ ;  /* 0x0000777152077816 */ /* 0x001fe200000000ff */
[----:B------:R-:W2:Y:S10]  /*667f0*/  LDL.LU.64 R226, [R1+0x12f8] ;  /* 0x0012f80001e27983 */ /* 0x000eb40000300a00 */
[----:B------:R0:W-:Y:S01]  /*66800*/  @P6 STG.E.U8 desc[UR44][R60.64], R7 ;  /* 0x000000073c006986 */ /* 0x0001e2000c10112c */
[----:B------:R-:W-:-:S02]  /*66810*/  LOP3.LUT P6, RZ, R11, 0x200, RZ, 0xc0, !PT ;  /* 0x000002000bff7812 */ /* 0x000fc400078cc0ff */
        /* <DEDUP_REMOVED lines=13> */
[----:B------:R0:W-:Y:S04]  /*668f0*/  @P6 STG.E.U8 desc[UR44][R84.64], R7 ;  /* 0x0000000754006986 */ /* 0x0001e8000c10112c */
[----:B0-----:R-:W2:Y:S01]  /*66900*/  LDL.LU.64 R84, [R1+0x2310] ;  /* 0x0023100001547983 */ /* 0x001ea20000300a00 */
[----:B------:R-:W-:Y:S02]  /*66910*/  LOP3.LUT P6, RZ, R11, 0x10, RZ, 0xc0, !PT ;  /* 0x000000100bff7812 */ /* 0x000fe400078cc0ff */
[C---:B------:R-:W-:Y:S02]  /*66920*/  LOP3.LUT P1, RZ, R237.reuse, 0x20, RZ, 0xc0, !PT ;  /* 0x00000020edff7812 */ /* 0x040fe4000782c0ff */
[----:B------:R-:W-:Y:S02]  /*66930*/  LOP3.LUT P4, RZ, R237, 0x40, RZ, 0xc0, !PT ;  /* 0x00000040edff7812 */ /* 0x000fe4000788c0ff */
[----:B------:R-:W-:-:S02]  /*66940*/  PRMT R79, R79, 0x7773, RZ ;  /* 0x000077734f4f7816 */ /* 0x000fc400000000ff */
[----:B------:R-:W-:Y:S02]  /*66950*/  PRMT R7, R83, 0x7770, RZ ;  /* 0x0000777053077816 */ /* 0x000fe400000000ff */
[C---:B------:R-:W-:Y:S02]  /*66960*/  LOP3.LUT P3, RZ, R237.reuse, 0x80, RZ, 0xc0, !PT ;  /* 0x00000080edff7812 */ /* 0x040fe4000786c0ff */
[C---:B------:R-:W-:Y:S02]  /*66970*/  LOP3.LUT P0, RZ, R237.reuse, 0x100, RZ, 0xc0, !PT ;  /* 0x00000100edff7812 */ /* 0x040fe4000780c0ff */
[C---:B------:R-:W-:Y:S01]  /*66980*/  LOP3.LUT P2, RZ, R237.reuse, 0x200, RZ, 0xc0, !PT ;  /* 0x00000200edff7812 */ /* 0x040fe2000784c0ff */
[----:B---3--:R-:W-:Y:S04]  /*66990*/  @P6 STG.E.U8 desc[UR44][R36.64], R79 ;  /* 0x0000004f24006986 */ /* 0x008fe8000c10112c */
[----:B----4-:R0:W-:Y:S01]  /*669a0*/  @P1 STG.E.U8 desc[UR44][R30.64], R7 ;  /* 0x000000071e001986 */ /* 0x0101e2000c10112c */
[----:B------:R-:W-:-:S02]  /*669b0*/  LOP3.LUT P5, RZ, R237, 0x400, RZ, 0xc0, !PT ;  /* 0x00000400edff7812 */ /* 0x000fc400078ac0ff */
[----:B0-----:R-:W-:-:S05]  /*669c0*/  PRMT R7, R83, 0x7771, RZ ;  /* 0x0000777153077816 */ /* 0x001fca00000000ff */
[----:B------:R0:W-:Y:S02]  /*669d0*/  @P4 STG.E.U8 desc[UR44][R228.64], R7 ;  /* 0x00000007e4004986 */ /* 0x0001e4000c10112c */
[C---:B0-----:R-:W-:Y:S02]  /*669e0*/  PRMT R7, R83.reuse, 0x7772, RZ ;  /* 0x0000777253077816 */ /* 0x041fe400000000ff */
[----:B------:R-:W-:-:S03]  /*669f0*/  PRMT R83, R83, 0x7773, RZ ;  /* 0x0000777353537816 */ /* 0x000fc600000000ff */
[----:B------:R2:W-:Y:S04]  /*66a00*/  @P3 STG.E.U8 desc[UR44][R28.64], R7 ;  /* 0x000000071c003986 */ /* 0x0005e8000c10112c */
[----:B------:R-:W-:Y:S01]  /*66a10*/  @P0 STG.E.U8 desc[UR44][R224.64], R83 ;  /* 0x00000053e0000986 */ /* 0x000fe2000c10112c */
[----:B--2---:R-:W-:-:S05]  /*66a20*/  PRMT R7, R84, 0x7770, RZ ;  /* 0x0000777054077816 */ /* 0x004fca00000000ff */
[----:B------:R0:W-:Y:S02]  /*66a30*/  @P2 STG.E.U8 desc[UR44][R226.64], R7 ;  /* 0x00000007e2002986 */ /* 0x0001e4000c10112c */
[----:B0-----:R-:W-:-:S05]  /*66a40*/  PRMT R7, R84, 0x7771, RZ ;  /* 0x0000777154077816 */ /* 0x001fca00000000ff */
[----:B------:R0:W-:Y:S04]  /*66a50*/  @P5 STG.E.U8 desc[UR44][R88.64], R7 ;  /* 0x0000000758005986 */ /* 0x0001e8000c10112c */
[----:B0-----:R-:W2:Y:S04]  /*66a60*/  LDL.LU.64 R88, [R1+0x2308] ;  /* 0x0023080001587983 */ /* 0x001ea80000300a00 */
        /* <DEDUP_REMOVED lines=8> */
[----:B------:R-:W2:Y:S01]  /*66af0*/  LDL.LU.64 R38, [R1+0x12a0] ;  /* 0x0012a00001267983 */ /* 0x000ea20000300a00 */
[----:B------:R-:W-:-:S02]  /*66b00*/  LOP3.LUT P6, RZ, R237, 0x800000, RZ, 0xc0, !PT ;  /* 0x00800000edff7812 */ /* 0x000fc400078cc0ff */
[----:B------:R-:W-:Y:S02]  /*66b10*/  LOP3.LUT R12, R12, 0xefffffff, RZ, 0xc0, !PT ;  /* 0xefffffff0c0c7812 */ /* 0x000fe400078ec0ff */
[----:B------:R-:W-:Y:S01]  /*66b20*/  LOP3.LUT P3, RZ, R237, 0x800, RZ, 0xc0, !PT ;  /* 0x00000800edff7812 */ /* 0x000fe2000786c0ff */
[----:B------:R-:W2:Y:S08]  /*66b30*/  LDL.LU.64 R40, [R1+0x1290] ;  /* 0x0012900001287983 */ /* 0x000eb00000300a00 */
[----:B------:R-:W-:-:S02]  /*66b40*/  @P6 LOP3.LUT R12, R12, 0x10000000, RZ, 0xfc, !PT ;  /* 0x100000000c0c6812 */ /* 0x000fc400078efcff */
[----:B------:R-:W-:Y:S02]  /*66b50*/  LOP3.LUT P6, RZ, R237, 0x400000, RZ, 0xc0, !PT ;  /* 0x00400000edff7812 */ /* 0x000fe400078cc0ff */
[----:B------:R-:W-:-:S11]  /*66b60*/  LOP3.LUT R12, R12, 0xdfffffff, RZ, 0xc0, !PT ;  /* 0xdfffffff0c0c7812 */ /* 0x000fd600078ec0ff */
[----:B------:R-:W-:Y:S02]  /*66b70*/  @P6 LOP3.LUT R12, R12, 0x20000000, RZ, 0xfc, !PT ;  /* 0x200000000c0c6812 */ /* 0x000fe400078efcff */
[C---:B------:R-:W-:Y:S02]  /*66b80*/  LOP3.LUT P6, RZ, R237.reuse, 0x200000, RZ, 0xc0, !PT ;  /* 0x00200000edff7812 */ /* 0x040fe400078cc0ff */
[----:B------:R-:W-:Y:S02]  /*66b90*/  LOP3.LUT R12, R12, 0xbfffffff, RZ, 0xc0, !PT ;  /* 0xbfffffff0c0c7812 */ /* 0x000fe400078ec0ff */
[----:B------:R-:W-:Y:S02]  /*66ba0*/  PRMT R7, R84, 0x7772, RZ ;  /* 0x0000777254077816 */ /* 0x000fe400000000ff */
[----:B------:R-:W-:-:S07]  /*66bb0*/  LOP3.LUT P0, RZ, R237, 0x1000, RZ, 0xc0, !PT ;  /* 0x00001000edff7812 */ /* 0x000fce000780c0ff */
[----:B------:R-:W-:Y:S02]  /*66bc0*/  @P6 LOP3.LUT R12, R12, 0x40000000, RZ, 0xfc, !PT ;  /* 0x400000000c0c6812 */ /* 0x000fe400078efcff */
[----:B------:R-:W-:Y:S02]  /*66bd0*/  LOP3.LUT P6, RZ, R237, 0x100000, RZ, 0xc0, !PT ;  /* 0x00100000edff7812 */ /* 0x000fe400078cc0ff */
[----:B------:R-:W-:Y:S02]  /*66be0*/  LOP3.LUT R12, R12, 0x7fffffff, RZ, 0xc0, !PT ;  /* 0x7fffffff0c0c7812 */ /* 0x000fe400078ec0ff */
[----:B------:R-:W-:-:S09]  /*66bf0*/  PRMT R84, R84, 0x7773, RZ ;  /* 0x0000777354547816 */ /* 0x000fd200000000ff */
        /* <DEDUP_REMOVED lines=11> */
[C---:B------:R-:W-:Y:S02]  /*66cb0*/  LOP3.LUT P6, RZ, R237.reuse, 0x10000, RZ, 0xc0, !PT ;  /* 0x00010000edff7812 */ /* 0x040fe400078cc0ff */
[----:B------:R-:W-:Y:S02]  /*66cc0*/  LOP3.LUT P5, RZ, R237, 0x4000, RZ, 0xc0, !PT ;  /* 0x00004000edff7812 */ /* 0x000fe400078ac0ff */
[----:B------:R-:W-:-:S09]  /*66cd0*/  LOP3.LUT R11, R11, 0xfffffff7, RZ, 0xc0, !PT ;  /* 0xfffffff70b0b7812 */ /* 0x000fd200078ec0ff */
[----:B------:R-:W-:Y:S02]  /*66ce0*/  @P6 LOP3.LUT R11, R11, 0x8, RZ, 0xfc, !PT ;  /* 0x000000080b0b6812 */ /* 0x000fe400078efcff */
[----:B------:R-:W-:Y:S01]  /*66cf0*/  LOP3.LUT P6, RZ, R237, 0x8000, RZ, 0xc0, !PT ;  /* 0x00008000edff7812 */ /* 0x000fe200078cc0ff */
[----:B---3--:R0:W-:Y:S04]  /*66d00*/  @P3 STG.E.U8 desc[UR44][R36.64], R7 ;  /* 0x0000000724003986 */ /* 0x0081e8000c10112c */
[----:B0-----:R-:W3:Y:S04]  /*66d10*/  LDL.LU.64 R36, [R1+0x1288] ;  /* 0x0012880001247983 */ /* 0x001ee80000300a00 */
[----:B----4-:R0:W-:Y:S04]  /*66d20*/  @P0 STG.E.U8 desc[UR44][R30.64], R84 ;  /* 0x000000541e000986 */ /* 0x0101e8000c10112c */
[----:B0-----:R-:W4:Y:S01]  /*66d30*/  LDL.LU.64 R30, [R1+0x1280] ;  /* 0x00128000011e7983 */ /* 0x001f220000300a00 */
[----:B--2---:R-:W-:-:S05]  /*66d40*/  PRMT R7, R88, 0x7770, RZ ;  /* 0x0000777058077816 */ /* 0x004fca00000000ff */
[----:B------:R0:W-:Y:S02]  /*66d50*/  @P2 STG.E.U8 desc[UR44][R228.64], R7 ;  /* 0x00000007e4002986 */ /* 0x0001e4000c10112c */
[C---:B0-----:R-:W-:Y:S02]  /*66d60*/  PRMT R7, R88.reuse, 0x7771, RZ ;  /* 0x0000777158077816 */ /* 0x041fe400000000ff */
[----:B------:R-:W2:Y:S04]  /*66d70*/  LDL.LU.64 R228, [R1+0x1270] ;  /* 0x0012700001e47983 */ /* 0x000ea80000300a00 */
[----:B------:R0:W-:Y:S02]  /*66d80*/  @P5 STG.E.U8 desc[UR44][R28.64], R7 ;  /* 0x000000071c005986 */ /* 0x0001e4000c10112c */
[----:B0-----:R-:W-:-:S02]  /*66d90*/  PRMT R7, R88, 0x7772, RZ ;  /* 0x0000777258077816 */ /* 0x001fc400000000ff */
[----:B------:R-:W2:Y:S04]  /*66da0*/  LDL.LU.64 R28, [R1+0x1268] ;  /* 0x00126800011c7983 */ /* 0x000ea80000300a00 */
[----:B------:R0:W-:Y:S01]  /*66db0*/  @P6 STG.E.U8 desc[UR44][R224.64], R7 ;  /* 0x00000007e0006986 */ /* 0x0001e2000c10112c */
[----:B------:R-:W-:Y:S02]  /*66dc0*/  LOP3.LUT P6, RZ, R11, 0x8, RZ, 0xc0, !PT ;  /* 0x000000080bff7812 */ /* 0x000fe400078cc0ff */
[----:B------:R-:W-:Y:S02]  /*66dd0*/  PRMT R88, R88, 0x7773, RZ ;  /* 0x0000777358587816 */ /* 0x000fe400000000ff */
[----:B0-----:R-:W-:Y:S01]  /*66de0*/  PRMT R7, R85, 0x7770, RZ ;  /* 0x0000777055077816 */ /* 0x001fe200000000ff */
[----:B------:R-:W2:Y:S08]  /*66df0*/  LDL.LU.64 R224, [R1+0x1260] ;  /* 0x0012600001e07983 */ /* 0x000eb00000300a00 */
[----:B------:R-:W-:Y:S01]  /*66e00*/  @P6 STG.E.U8 desc[UR44][R56.64], R88 ;  /* 0x0000005838006986 */ /* 0x000fe2000c10112c */
[----:B------:R-:W-:-:S13]  /*66e10*/  LOP3.LUT P6, RZ, R11, 0x4, RZ, 0xc0, !PT ;  /* 0x000000040bff7812 */ /* 0x000fda00078cc0ff */
[----:B------:R0:W-:Y:S01]  /*66e20*/  @P6 STG.E.U8 desc[UR44][R226.64], R7 ;  /* 0x00000007e2006986 */ /* 0x0001e2000c10112c */
[----:B------:R-:W-:Y:S02]  /*66e30*/  LOP3.LUT P6, RZ, R11, 0x2, RZ, 0xc0, !PT ;  /* 0x000000020bff7812 */ /* 0x000fe400078cc0ff */
[----:B0-----:R-:W-:Y:S01]  /*66e40*/  PRMT R7, R85, 0x7771, RZ ;  /* 0x0000777155077816 */ /* 0x001fe200000000ff */
[----:B------:R-:W2:Y:S10]  /*66e50*/  LDL.LU.64 R226, [R1+0x1250] ;  /* 0x0012500001e27983 */ /* 0x000eb40000300a00 */
[----:B------:R0:W-:Y:S01]  /*66e60*/  @P6 STG.E.U8 desc[UR44][R42.64], R7 ;  /* 0x000000072a006986 */ /* 0x0001e2000c10112c */
[----:B------:R-:W-:-:S02]  /*66e70*/  LOP3.LUT P6, RZ, R11, 0x1, RZ, 0xc0, !PT ;  /* 0x000000010bff7812 */ /* 0x000fc400078cc0ff */
[----:B0-----:R-:W-:-:S11]  /*66e80*/  PRMT R7, R85, 0x7772, RZ ;  /* 0x0000777255077816 */ /* 0x001fd600000000ff */
[----:B------:R-:W-:Y:S01]  /*66e90*/  @P6 STG.E.U8 desc[UR44][R38.64], R7 ;  /* 0x0000000726006986 */ /* 0x000fe2000c10112c */
[----:B------:R-:W-:Y:S02]  /*66ea0*/  LOP3.LUT P6, RZ, R12, 0x80000000, RZ, 0xc0, !PT ;  /* 0x800000000cff7812 */ /* 0x000fe400078cc0ff */
[----:B------:R-:W-:-:S11]  /*66eb0*/  PRMT R85, R85, 0x7773, RZ ;  /* 0x0000777355557816 */ /* 0x000fd600000000ff */
[----:B------:R0:W-:Y:S04]  /*66ec0*/  @P6 STG.E.U8 desc[UR44][R86.64], R85 ;  /* 0x0000005556006986 */ /* 0x0001e8000c10112c */
[----:B0-----:R-:W2:Y:S01]  /*66ed0*/  LDL.LU.64 R86, [R1+0x2300] ;  /* 0x0023000001567983 */ /* 0x001ea20000300a00 */
[----:B------:R-:W-:Y:S02]  /*66ee0*/  LOP3.LUT P6, RZ, R12, 0x40000000, RZ, 0xc0, !PT ;  /* 0x400000000cff7812 */ /* 0x000fe400078cc0ff */
[----:B------:R-:W-:-:S11]  /*66ef0*/  PRMT R7, R89, 0x7770, RZ ;  /* 0x0000777059077816 */ /* 0x000fd600000000ff */
[----:B------:R0:W-:Y:S01]  /*66f00*/  @P6 STG.E.U8 desc[UR44][R40.64], R7 ;  /* 0x0000000728006986 */ /* 0x0001e2000c10112c */
[----:B------:R-:W-:Y:S02]  /*66f10*/  LOP3.LUT P6, RZ, R12, 0x20000000, RZ, 0xc0, !PT ;  /* 0x200000000cff7812 */ /* 0x000fe400078cc0ff */
[----:B------:R-:W-:Y:S02]  /*66f20*/  LOP3.LUT P1, RZ, R237, 0x1000000, RZ, 0xc0, !PT ;  /* 0x01000000edff7812 */ /* 0x000fe4000782c0ff */
[----:B0-----:R-:W-:-:S09]  /*66f30*/  PRMT R7, R89, 0x7771, RZ ;  /* 0x0000777159077816 */ /* 0x001fd200000000ff */
[----:B---3--:R0:W-:Y:S01]  /*66f40*/  @P6 STG.E.U8 desc[UR44][R36.64], R7 ;  /* 0x0000000724006986 */ /* 0x0081e2000c10112c */
[----:B------:R-:W-:Y:S02]  /*66f50*/  LOP3.LUT P6, RZ, R12, 0x10000000, RZ, 0xc0, !PT ;  /* 0x100000000cff7812 */ /* 0x000fe400078cc0ff */
[C---:B0-----:R-:W-:Y:S02]  /*66f60*/  PRMT R7, R89.reuse, 0x7772, RZ ;  /* 0x0000777259077816 */ /* 0x041fe400000000ff */
[----:B------:R-:W-:-:S09]  /*66f70*/  PRMT R89, R89, 0x7773, RZ ;  /* 0x0000777359597816 */ /* 0x000fd200000000ff */
[----:B----4-:R-:W-:Y:S04]  /*66f80*/  @P6 STG.E.U8 desc[UR44][R30.64], R7 ;  /* 0x000000071e006986 */ /* 0x010fe8000c10112c */
[----:B------:R0:W-:Y:S04]  /*66f90*/  @P1 STG.E.U8 desc[UR44][R90.64], R89 ;  /* 0x000000595a001986 */ /* 0x0001e8000c10112c */
[----:B0-----:R-:W3:Y:S01]  /*66fa0*/  LDL.LU.64 R90, [R1+0x22f8] ;  /* 0x0022f800015a7983 */ /* 0x001ee20000300a00 */
[C---:B------:R-:W-:Y:S02]  /*66fb0*/  LOP3.LUT P4, RZ, R237.reuse, 0x2000000, RZ, 0xc0, !PT ;  /* 0x02000000edff7812 */ /* 0x040fe4000788c0ff */
[----:B------:R-:W-:-:S02]  /*66fc0*/  LOP3.LUT P3, RZ, R237, 0x4000000, RZ, 0xc0, !PT ;  /* 0x04000000edff7812 */ /* 0x000fc4000786c0ff */
        /* <DEDUP_REMOVED lines=9> */
[----:B------:R0:W-:Y:S04]  /*67060*/  @P2 STG.E.U8 desc[UR44][R238.64], R86 ;  /* 0x00000056ee002986 */ /* 0x0001e8000c10112c */
[----:B0-----:R-:W2:Y:S04]  /*67070*/  LDL.LU.64 R238, [R1+0x22f0] ;  /* 0x0022f00001ee7983 */ /* 0x001ea80000300a00 */
[----:B------:R-:W4:Y:S04]  /*67080*/  LDL.LU.64 R40, [R1+0x1248] ;  /* 0x0012480001287983 */ /* 0x000f280000300a00 */
[----:B------:R-:W4:Y:S04]  /*67090*/  LDL.LU.64 R36, [R1+0x1240] ;  /* 0x0012400001247983 */ /* 0x000f280000300a00 */
[----:B------:R-:W4:Y:S04]  /*670a0*/  LDL.LU.64 R30, [R1+0x1230] ;  /* 0x00123000011e7983 */ /* 0x000f280000300a00 */
[----:B------:R-:W4:Y:S04]  /*670b0*/  LDL.LU.64 R228, [R1+0x1228] ;  /* 0x0012280001e47983 */ /* 0x000f280000300a00 */
[----:B------:R-:W4:Y:S01]  /*670c0*/  LDL.LU.64 R28, [R1+0x1220] ;  /* 0x00122000011c7983 */ /* 0x000f220000300a00 */
[----:B------:R-:W-:-:S03]  /*670d0*/  LOP3.LUT P5, RZ, R237, 0x20000000, RZ, 0xc0, !PT ;  /* 0x20000000edff7812 */ /* 0x000fc600078ac0ff */
[----:B------:R-:W4:Y:S01]  /*670e0*/  LDL.LU.64 R224, [R1+0x1218] ;  /* 0x0012180001e07983 */ /* 0x000f220000300a00 */
[----:B---3--:R-:W-:-:S09]  /*670f0*/  PRMT R7, R90, 0x7770, RZ ;  /* 0x000077705a077816 */ /* 0x008fd200000000ff */
[----:B------:R0:W-:Y:S04]  /*67100*/  @P5 STG.E.U8 desc[UR44][R226.64], R7 ;  /* 0x00000007e2005986 */ /* 0x0001e8000c10112c */
[----:B0-----:R-:W3:Y:S04]  /*67110*/  LDL.LU.64 R226, [R1+0x1210] ;  /* 0x0012100001e27983 */ /* 0x001ee80000300a00 */
[----:B------:R-:W3:Y:S04]  /*67120*/  LDL.LU.64 R56, [R1+0x1200] ;  /* 0x0012000001387983 */ /* 0x000ee80000300a00 */
[----:B------:R-:W3:Y:S01]  /*67130*/  LDL.LU.64 R42, [R1+0x11f8] ;  /* 0x0011f800012a7983 */ /* 0x000ee20000300a00 */
[----:B------:R-:W-:-:S02]  /*67140*/  LOP3.LUT R12, R12, 0xffefffff, RZ, 0xc0, !PT ;  /* 0xffefffff0c0c7812 */ /* 0x000fc400078ec0ff */
[C---:B------:R-:W-:Y:S02]  /*67150*/  LOP3.LUT P3, RZ, R237.reuse, 0x40000000, RZ, 0xc0, !PT ;  /* 0x40000000edff7812 */ /* 0x040fe4000786c0ff */
[----:B------:R-:W-:Y:S02]  /*67160*/  LOP3.LUT P0, RZ, R237, 0x80000000, RZ, 0xc0, !PT ;  /* 0x80000000edff7812 */ /* 0x000fe4000780c0ff */
[----:B------:R-:W-:Y:S01]  /*67170*/  PRMT R7, R90, 0x7771, RZ ;  /* 0x000077715a077816 */ /* 0x000fe200000000ff */
[----:B------:R-:W3:Y:S01]  /*67180*/  LDL.LU.64 R38, [R1+0x11e0] ;  /* 0x0011e00001267983 */ /* 0x000ee20000300a00 */
        /* <DEDUP_REMOVED lines=22> */
[----:B------:R-:W-:Y:S01]  /*672f0*/  LOP3.LUT P5, RZ, R238, 0x2, RZ, 0xc0, !PT ;  /* 0x00000002eeff7812 */ /* 0x000fe200078ac0ff */
[----:B----4-:R0:W-:Y:S01]  /*67300*/  @P3 STG.E.U8 desc[UR44][R40.64], R7 ;  /* 0x0000000728003986 */ /* 0x0101e2000c10112c */
[----:B------:R-:W-:Y:S02]  /*67310*/  LOP3.LUT R12, R12, 0xf7ffffff, RZ, 0xc0, !PT ;  /* 0xf7ffffff0c0c7812 */ /* 0x000fe400078ec0ff */
[----:B0-----:R-:W-:-:S07]  /*67320*/  PRMT R7, R90, 0x7772, RZ ;  /* 0x000077725a077816 */ /* 0x001fce00000000ff */
[----:B------:R-:W-:Y:S02]  /*67330*/  @P6 LOP3.LUT R12, R12, 0x8000000, RZ, 0xfc, !PT ;  /* 0x080000000c0c6812 */ /* 0x000fe400078efcff */
[----:B------:R-:W-:Y:S02]  /*67340*/  LOP3.LUT P6, RZ, R238, 0x4, RZ, 0xc0, !PT ;  /* 0x00000004eeff7812 */ /* 0x000fe400078cc0ff */
[----:B------:R-:W-:Y:S01]  /*67350*/  PRMT R90, R90, 0x7773, RZ ;  /* 0x000077735a5a7816 */ /* 0x000fe200000000ff */
[----:B------:R-:W2:Y:S04]  /*67360*/  LDL.LU.64 R40, [R1+0x11d8] ;  /* 0x0011d80001287983 */ /* 0x000ea80000300a00 */
[----:B------:R0:W-:Y:S04]  /*67370*/  @P0 STG.E.U8 desc[UR44][R36.64], R7 ;  /* 0x0000000724000986 */ /* 0x0001e8000c10112c */
[----:B------:R1:W-:Y:S01]  /*67380*/  @P2 STG.E.U8 desc[UR44][R30.64], R90 ;  /* 0x0000005a1e002986 */ /* 0x0003e2000c10112c */
[----:B0-----:R-:W-:-:S03]  /*67390*/  PRMT R7, R87, 0x7770, RZ ;  /* 0x0000777057077816 */ /* 0x001fc600000000ff */
[----:B------:R-:W4:Y:S04]  /*673a0*/  LDL.LU.64 R36, [R1+0x11d0] ;  /* 0x0011d00001247983 */ /* 0x000f280000300a00 */
[----:B-1----:R-:W4:Y:S04]  /*673b0*/  LDL.LU.64 R30, [R1+0x11c8] ;  /* 0x0011c800011e7983 */ /* 0x002f280000300a00 */
[----:B------:R0:W-:Y:S02]  /*673c0*/  @P5 STG.E.U8 desc[UR44][R228.64], R7 ;  /* 0x00000007e4005986 */ /* 0x0001e4000c10112c */
[----:B0-----:R-:W-:-:S02]  /*673d0*/  PRMT R7, R87, 0x7771, RZ ;  /* 0x0000777157077816 */ /* 0x001fc400000000ff */
[----:B------:R-:W4:Y:S04]  /*673e0*/  LDL.LU.64 R228, [R1+0x11c0] ;  /* 0x0011c00001e47983 */ /* 0x000f280000300a00 */
[----:B------:R0:W-:Y:S01]  /*673f0*/  @P6 STG.E.U8 desc[UR44][R28.64], R7 ;  /* 0x000000071c006986 */ /* 0x0001e2000c10112c */
[C---:B------:R-:W-:Y:S02]  /*67400*/  LOP3.LUT P6, RZ, R12.reuse, 0x8000000, RZ, 0xc0, !PT ;  /* 0x080000000cff7812 */ /* 0x040fe400078cc0ff */
[----:B0-----:R-:W-:Y:S01]  /*67410*/  PRMT R7, R87, 0x7772, RZ ;  /* 0x0000777257077816 */ /* 0x001fe200000000ff */
[----:B------:R-:W4:Y:S10]  /*67420*/  LDL.LU.64 R28, [R1+0x11b8] ;  /* 0x0011b800011c7983 */ /* 0x000f340000300a00 */
[----:B------:R0:W-:Y:S01]  /*67430*/  @P6 STG.E.U8 desc[UR44][R224.64], R7 ;  /* 0x00000007e0006986 */ /* 0x0001e2000c10112c */
[----:B------:R-:W-:-:S02]  /*67440*/  LOP3.LUT P6, RZ, R12, 0x4000000, RZ, 0xc0, !PT ;  /* 0x040000000cff7812 */ /* 0x000fc400078cc0ff */
[----:B------:R-:W-:Y:S02]  /*67450*/  PRMT R87, R87, 0x7773, RZ ;  /* 0x0000777357577816 */ /* 0x000fe400000000ff */
[----:B0-----:R-:W-:Y:S01]  /*67460*/  PRMT R7, R91, 0x7770, RZ ;  /* 0x000077705b077816 */ /* 0x001fe200000000ff */
[----:B------:R-:W4:Y:S08]  /*67470*/  LDL.LU.64 R224, [R1+0x11b0] ;  /* 0x0011b00001e07983 */ /* 0x000f300000300a00 */
[----:B---3--:R0:W-:Y:S01]  /*67480*/  @P6 STG.E.U8 desc[UR44][R226.64], R87 ;  /* 0x00000057e2006986 */ /* 0x0081e2000c10112c */
[----:B------:R-:W-:-:S03]  /*67490*/  LOP3.LUT P6, RZ, R12, 0x2000000, RZ, 0xc0, !PT ;  /* 0x020000000cff7812 */ /* 0x000fc600078cc0ff */
[----:B0-----:R-:W3:Y:S10]  /*674a0*/  LDL.LU.64 R226, [R1+0x11a8] ;  /* 0x0011a80001e27983 */ /* 0x001ef40000300a00 */
[----:B------:R0:W-:Y:S01]  /*674b0*/  @P6 STG.E.U8 desc[UR44][R92.64], R7 ;  /* 0x000000075c006986 */ /* 0x0001e2000c10112c */
[----:B------:R-:W-:-:S02]  /*674c0*/  LOP3.LUT P6, RZ, R12, 0x1000000, RZ, 0xc0, !PT ;  /* 0x010000000cff7812 */ /* 0x000fc400078cc0ff */
        /* <DEDUP_REMOVED lines=9> */
[----:B0-----:R-:W3:Y:S01]  /*67560*/  LDL.LU.64 R96, [R1+0x22e0] ;  /* 0x0022e00001607983 */ /* 0x001ee20000300a00 */
[----:B------:R-:W-:Y:S02]  /*67570*/  LOP3.LUT P6, RZ, R12, 0x200000, RZ, 0xc0, !PT ;  /* 0x002000000cff7812 */ /* 0x000fe400078cc0ff */
[C---:B------:R-:W-:Y:S02]  /*67580*/  LOP3.LUT P1, RZ, R238.reuse, 0x800, RZ, 0xc0, !PT ;  /* 0x00000800eeff7812 */ /* 0x040fe4000782c0ff */
[C---:B------:R-:W-:Y:S02]  /*67590*/  LOP3.LUT P4, RZ, R238.reuse, 0x1000, RZ, 0xc0, !PT ;  /* 0x00001000eeff7812 */ /* 0x040fe4000788c0ff */
[----:B------:R-:W-:-:S02]  /*675a0*/  LOP3.LUT P3, RZ, R238, 0x2000, RZ, 0xc0, !PT ;  /* 0x00002000eeff7812 */ /* 0x000fc4000786c0ff */
        /* <DEDUP_REMOVED lines=9> */
[----:B----4-:R3:W-:Y:S04]  /*67640*/  @P1 STG.E.U8 desc[UR44][R36.64], R7 ;  /* 0x0000000724001986 */ /* 0x0107e8000c10112c */
[----:B------:R0:W-:Y:S01]  /*67650*/  @P4 STG.E.U8 desc[UR44][R30.64], R92 ;  /* 0x0000005c1e004986 */ /* 0x0001e2000c10112c */
[----:B---3--:R-:W-:-:S03]  /*67660*/  PRMT R7, R96, 0x7770, RZ ;  /* 0x0000777060077816 */ /* 0x008fc600000000ff */
[----:B------:R-:W2:Y:S04]  /*67670*/  LDL.LU.64 R36, [R1+0x11a0] ;  /* 0x0011a00001247983 */ /* 0x000ea80000300a00 */
[----:B0-----:R-:W3:Y:S04]  /*67680*/  LDL.LU.64 R30, [R1+0x1198] ;  /* 0x00119800011e7983 */ /* 0x001ee80000300a00 */
[----:B------:R0:W-:Y:S02]  /*67690*/  @P3 STG.E.U8 desc[UR44][R228.64], R7 ;  /* 0x00000007e4003986 */ /* 0x0001e4000c10112c */
[----:B0-----:R-:W-:-:S02]  /*676a0*/  PRMT R7, R96, 0x7771, RZ ;  /* 0x0000777160077816 */ /* 0x001fc400000000ff */
[----:B------:R-:W4:Y:S04]  /*676b0*/  LDL.LU.64 R228, [R1+0x1190] ;  /* 0x0011900001e47983 */ /* 0x000f280000300a00 */
[----:B------:R0:W-:Y:S02]  /*676c0*/  @P0 STG.E.U8 desc[UR44][R28.64], R7 ;  /* 0x000000071c000986 */ /* 0x0001e4000c10112c */
[----:B0-----:R-:W-:Y:S02]  /*676d0*/  PRMT R7, R96, 0x7772, RZ ;  /* 0x0000777260077816 */ /* 0x001fe400000000ff */
[----:B------:R-:W4:Y:S04]  /*676e0*/  LDL.LU.64 R28, [R1+0x1180] ;  /* 0x00118000011c7983 */ /* 0x000f280000300a00 */
[----:B------:R0:W-:Y:S04]  /*676f0*/  @P2 STG.E.U8 desc[UR44][R224.64], R7 ;  /* 0x00000007e0002986 */ /* 0x0001e8000c10112c */
[----:B0-----:R-:W4:Y:S01]  /*67700*/  LDL.LU.64 R224, [R1+0x1178] ;  /* 0x0011780001e07983 */ /* 0x001f220000300a00 */
        /* <DEDUP_REMOVED lines=19> */
[C---:B------:R-:W-:Y:S02]  /*67840*/  LOP3.LUT P5, RZ, R238.reuse, 0x10000, RZ, 0xc0, !PT ;  /* 0x00010000eeff7812 */ /* 0x040fe400078ac0ff */
[----:B------:R-:W-:Y:S02]  /*67850*/  LOP3.LUT P3, RZ, R238, 0x20000, RZ, 0xc0, !PT ;  /* 0x00020000eeff7812 */ /* 0x000fe4000786c0ff */
[----:B------:R-:W-:Y:S02]  /*67860*/  LOP3.LUT R12, R12, 0xfffbffff, RZ, 0xc0, !PT ;  /* 0xfffbffff0c0c7812 */ /* 0x000fe400078ec0ff */
[----:B------:R-:W-:-:S02]  /*67870*/  LOP3.LUT P0, RZ, R238, 0x40000, RZ, 0xc0, !PT ;  /* 0x00040000eeff7812 */ /* 0x000fc4000780c0ff */
[----:B------:R-:W-:Y:S02]  /*67880*/  PRMT R96, R96, 0x7773, RZ ;  /* 0x0000777360607816 */ /* 0x000fe400000000ff */
[----:B------:R-:W-:Y:S02]  /*67890*/  PRMT R7, R93, 0x7770, RZ ;  /* 0x000077705d077816 */ /* 0x000fe400000000ff */
[----:B------:R-:W-:Y:S02]  /*678a0*/  @P6 LOP3.LUT R12, R12, 0x40000, RZ, 0xfc, !PT ;  /* 0x000400000c0c6812 */ /* 0x000fe400078efcff */
[C---:B------:R-:W-:Y:S01]  /*678b0*/  LOP3.LUT P6, RZ, R238.reuse, 0x400000, RZ, 0xc0, !PT ;  /* 0x00400000eeff7812 */ /* 0x040fe200078cc0ff */
[----:B------:R0:W-:Y:S01]  /*678c0*/  @P5 STG.E.U8 desc[UR44][R226.64], R96 ;  /* 0x00000060e2005986 */ /* 0x0001e2000c10112c */
[----:B------:R-:W-:Y:S02]  /*678d0*/  LOP3.LUT P2, RZ, R238, 0x80000, RZ, 0xc0, !PT ;  /* 0x00080000eeff7812 */ /* 0x000fe4000784c0ff */
[----:B------:R-:W-:-:S02]  /*678e0*/  LOP3.LUT R12, R12, 0xfff7ffff, RZ, 0xc0, !PT ;  /* 0xfff7ffff0c0c7812 */ /* 0x000fc400078ec0ff */
[----:B------:R-:W-:-:S07]  /*678f0*/  LOP3.LUT P5, RZ, R238, 0x100000, RZ, 0xc0, !PT ;  /* 0x00100000eeff7812 */ /* 0x000fce00078ac0ff */
[----:B------:R-:W-:Y:S02]  /*67900*/  @P6 LOP3.LUT R12, R12, 0x80000, RZ, 0xfc, !PT ;  /* 0x000800000c0c6812 */ /* 0x000fe400078efcff */
[----:B------:R-:W-:Y:S01]  /*67910*/  LOP3.LUT P6, RZ, R238, 0x200000, RZ, 0xc0, !PT ;  /* 0x00200000eeff7812 */ /* 0x000fe200078cc0ff */
[----:B0-----:R-:W4:Y:S04]  /*67920*/  LDL.LU.64 R226, [R1+0x1168] ;  /* 0x0011680001e27983 */ /* 0x001f280000300a00 */
[----:B------:R-:W4:Y:S04]  /*67930*/  LDL.LU.64 R60, [R1+0x1160] ;  /* 0x00116000013c7983 */ /* 0x000f280000300a00 */
[----:B------:R-:W4:Y:S04]  /*67940*/  LDL.LU.64 R56, [R1+0x1150] ;  /* 0x0011500001387983 */ /* 0x000f280000300a00 */
[----:B------:R-:W4:Y:S04]  /*67950*/  LDL.LU.64 R42, [R1+0x1148] ;  /* 0x00114800012a7983 */ /* 0x000f280000300a00 */
[----:B------:R-:W4:Y:S04]  /*67960*/  LDL.LU.64 R38, [R1+0x1140] ;  /* 0x0011400001267983 */ /* 0x000f280000300a00 */
[----:B------:R-:W4:Y:S04]  /*67970*/  LDL.LU.64 R40, [R1+0x1138] ;  /* 0x0011380001287983 */ /* 0x000f280000300a00 */
[----:B--2---:R0:W-:Y:S02]  /*67980*/  @P3 STG.E.U8 desc[UR44][R36.64], R7 ;  /* 0x0000000724003986 */ /* 0x0041e4000c10112c */
[----:B0-----:R-:W-:-:S02]  /*67990*/  PRMT R7, R93, 0x7771, RZ ;  /* 0x000077715d077816 */ /* 0x001fc400000000ff */
[----:B------:R-:W2:Y:S04]  /*679a0*/  LDL.LU.64 R36, [R1+0x1130] ;  /* 0x0011300001247983 */ /* 0x000ea80000300a00 */
[----:B---3--:R0:W-:Y:S02]  /*679b0*/  @P0 STG.E.U8 desc[UR44][R30.64], R7 ;  /* 0x000000071e000986 */ /* 0x0081e4000c10112c */
[C---:B0-----:R-:W-:Y:S02]  /*679c0*/  PRMT R7, R93.reuse, 0x7772, RZ ;  /* 0x000077725d077816 */ /* 0x041fe400000000ff */
[----:B------:R-:W-:Y:S01]  /*679d0*/  PRMT R93, R93, 0x7773, RZ ;  /* 0x000077735d5d7816 */ /* 0x000fe200000000ff */
[----:B------:R-:W3:Y:S04]  /*679e0*/  LDL.LU.64 R30, [R1+0x1128] ;  /* 0x00112800011e7983 */ /* 0x000ee80000300a00 */
[----:B----4-:R0:W-:Y:S04]  /*679f0*/  @P2 STG.E.U8 desc[UR44][R228.64], R7 ;  /* 0x00000007e4002986 */ /* 0x0101e8000c10112c */
[----:B------:R-:W-:Y:S01]  /*67a00*/  @P5 STG.E.U8 desc[UR44][R28.64], R93 ;  /* 0x0000005d1c005986 */ /* 0x000fe2000c10112c */
[----:B0-----:R-:W-:-:S03]  /*67a10*/  PRMT R7, R97, 0x7770, RZ ;  /* 0x0000777061077816 */ /* 0x001fc600000000ff */
[----:B------:R-:W4:Y:S04]  /*67a20*/  LDL.LU.64 R228, [R1+0x1118] ;  /* 0x0011180001e47983 */ /* 0x000f280000300a00 */
[----:B------:R0:W-:Y:S01]  /*67a30*/  @P6 STG.E.U8 desc[UR44][R224.64], R7 ;  /* 0x00000007e0006986 */ /* 0x0001e2000c10112c */
[----:B------:R-:W-:Y:S02]  /*67a40*/  LOP3.LUT P6, RZ, R12, 0x80000, RZ, 0xc0, !PT ;  /* 0x000800000cff7812 */ /* 0x000fe400078cc0ff */
[----:B0-----:R-:W-:-:S11]  /*67a50*/  PRMT R7, R97, 0x7771, RZ ;  /* 0x0000777161077816 */ /* 0x001fd600000000ff */
[----:B------:R0:W-:Y:S04]  /*67a60*/  @P6 STG.E.U8 desc[UR44][R94.64], R7 ;  /* 0x000000075e006986 */ /* 0x0001e8000c10112c */
[----:B0-----:R-:W2:Y:S01]  /*67a70*/  LDL.LU.64 R94, [R1+0x22d8] ;  /* 0x0022d800015e7983 */ /* 0x001ea20000300a00 */
[C---:B------:R-:W-:Y:S02]  /*67a80*/  LOP3.LUT P6, RZ, R12.reuse, 0x40000, RZ, 0xc0, !PT ;  /* 0x000400000cff7812 */ /* 0x040fe400078cc0ff */
[C---:B------:R-:W-:Y:S02]  /*67a90*/  PRMT R7, R97.reuse, 0x7772, RZ ;  /* 0x0000777261077816 */ /* 0x040fe400000000ff */
[----:B------:R-:W-:Y:S01]  /*67aa0*/  PRMT R97, R97, 0x7773, RZ ;  /* 0x0000777361617816 */ /* 0x000fe200000000ff */
[----:B------:R-:W4:Y:S04]  /*67ab0*/  LDL.LU.64 R28, [R1+0x1110] ;  /* 0x00111000011c7983 */ /* 0x000f280000300a00 */
[----:B------:R-:W4:Y:S04]  /*67ac0*/  LDL.LU.64 R224, [R1+0x1108] ;  /* 0x0011080001e07983 */ /* 0x000f280000300a00 */
[----:B------:R0:W-:Y:S01]  /*67ad0*/  @P6 STG.E.U8 desc[UR44][R226.64], R7 ;  /* 0x00000007e2006986 */ /* 0x0001e2000c10112c */
[----:B------:R-:W-:-:S03]  /*67ae0*/  LOP3.LUT P6, RZ, R12, 0x20000, RZ, 0xc0, !PT ;  /* 0x000200000cff7812 */ /* 0x000fc600078cc0ff */
[----:B0-----:R-:W4:Y:S10]  /*67af0*/  LDL.LU.64 R226, [R1+0x1100] ;  /* 0x0011000001e27983 */ /* 0x001f340000300a00 */
[----:B------:R-:W-:Y:S01]  /*67b00*/  @P6 STG.E.U8 desc[UR44][R60.64], R97 ;  /* 0x000000613c006986 */ /* 0x000fe2000c10112c */
[----:B------:R-:W-:-:S02]  /*67b10*/  LOP3.LUT P6, RZ, R12, 0x10000, RZ, 0xc0, !PT ;  /* 0x000100000cff7812 */ /* 0x000fc400078cc0ff */
[----:B--2---:R-:W-:-:S11]  /*67b20*/  PRMT R7, R94, 0x7770, RZ ;  /* 0x000077705e077816 */ /* 0x004fd600000000ff */
        /* <DEDUP_REMOVED lines=9> */
[----:B------:R-:W-:Y:S02]  /*67bc0*/  PRMT R94, R94, 0x7773, RZ ;  /* 0x000077735e5e7816 */ /* 0x000fe400000000ff */
[----:B------:R-:W-:-:S09]  /*67bd0*/  LOP3.LUT P1, RZ, R238, 0x40000000, RZ, 0xc0, !PT ;  /* 0x40000000eeff7812 */ /* 0x000fd2000782c0ff */
[----:B------:R-:W-:Y:S01]  /*67be0*/  @P6 STG.E.U8 desc[UR44][R38.64], R94 ;  /* 0x0000005e26006986 */ /* 0x000fe2000c10112c */
[----:B------:R-:W-:Y:S02]  /*67bf0*/  LOP3.LUT P6, RZ, R12, 0x1000, RZ, 0xc0, !PT ;  /* 0x000010000cff7812 */ /* 0x000fe400078cc0ff */
[----:B------:R-:W-:Y:S02]  /*67c00*/  LOP3.LUT P4, RZ, R238, 0x80000000, RZ, 0xc0, !PT ;  /* 0x80000000eeff7812 */ /* 0x000fe4000788c0ff */
        /* <DEDUP_REMOVED lines=8> */
[----:B---3--:R0:W-:Y:S04]  /*67c90*/  @P4 STG.E.U8 desc[UR44][R30.64], R7 ;  /* 0x000000071e004986 */ /* 0x0081e8000c10112c */
[----:B----4-:R1:W-:Y:S01]  /*67ca0*/  @P3 STG.E.U8 desc[UR44][R228.64], R98 ;  /* 0x00000062e4003986 */ /* 0x0103e2000c10112c */
[----:B0-----:R-:W-:-:S03]  /*67cb0*/  PRMT R7, R95, 0x7770, RZ ;  /* 0x000077705f077816 */ /* 0x001fc600000000ff */
[----:B-1----:R-:W2:Y:S04]  /*67cc0*/  LDL.LU.64 R228, [R1+0x10f8] ;  /* 0x0010f80001e47983 */ /* 0x002ea80000300a00 */
[----:B------:R0:W-:Y:S04]  /*67cd0*/  @P0 STG.E.U8 desc[UR44][R28.64], R7 ;  /* 0x000000071c000986 */ /* 0x0001e8000c10112c */
[----:B0-----:R-:W3:Y:S01]  /*67ce0*/  LDL.LU.64 R28, [R1+0x10f0] ;  /* 0x0010f000011c7983 */ /* 0x001ee20000300a00 */
[C---:B------:R-:W-:Y:S02]  /*67cf0*/  LOP3.LUT P2, RZ, R239.reuse, 0x4, RZ, 0xc0, !PT ;  /* 0x00000004efff7812 */ /* 0x040fe4000784c0ff */
[----:B------:R-:W-:-:S02]  /*67d00*/  LOP3.LUT P5, RZ, R239, 0x8, RZ, 0xc0, !PT ;  /* 0x00000008efff7812 */ /* 0x000fc400078ac0ff */
[----:B------:R-:W-:Y:S02]  /*67d10*/  PRMT R7, R95, 0x7771, RZ ;  /* 0x000077715f077816 */ /* 0x000fe400000000ff */
[C---:B------:R-:W-:Y:S02]  /*67d20*/  LOP3.LUT P3, RZ, R239.reuse, 0x10, RZ, 0xc0, !PT ;  /* 0x00000010efff7812 */ /* 0x040fe4000786c0ff */
[----:B------:R-:W-:-:S05]  /*67d30*/  LOP3.LUT P0, RZ, R239, 0x20, RZ, 0xc0, !PT ;  /* 0x00000020efff7812 */ /* 0x000fca000780c0ff */
[----:B------:R0:W-:Y:S01]  /*67d40*/  @P2 STG.E.U8 desc[UR44][R224.64], R7 ;  /* 0x00000007e0002986 */ /* 0x0001e2000c10112c */
[----:B------:R-:W-:Y:S02]  /*67d50*/  LOP3.LUT P2, RZ, R239, 0x40, RZ, 0xc0, !PT ;  /* 0x00000040efff7812 */ /* 0x000fe4000784c0ff */
[C---:B0-----:R-:W-:Y:S02]  /*67d60*/  PRMT R7, R95.reuse, 0x7772, RZ ;  /* 0x000077725f077816 */ /* 0x041fe400000000ff */
[----:B------:R-:W-:Y:S01]  /*67d70*/  PRMT R95, R95, 0x7773, RZ ;  /* 0x000077735f5f7816 */ /* 0x000fe200000000ff */
[----:B------:R-:W4:Y:S04]  /*67d80*/  LDL.LU.64 R224, [R1+0x10e0] ;  /* 0x0010e00001e07983 */ /* 0x000f280000300a00 */
[----:B------:R0:W-:Y:S02]  /*67d90*/  @P5 STG.E.U8 desc[UR44][R226.64], R7 ;  /* 0x00000007e2005986 */ /* 0x0001e4000c10112c */
[----:B0-----:R-:W-:-:S02]  /*67da0*/  PRMT R7, R99, 0x7770, RZ ;  /* 0x0000777063077816 */ /* 0x001fc400000000ff */
        /* <DEDUP_REMOVED lines=13> */
[----:B--2---:R-:W-:Y:S04]  /*67e80*/  @P3 STG.E.U8 desc[UR44][R228.64], R95 ;  /* 0x0000005fe4003986 */ /* 0x004fe8000c10112c */
[----:B---3--:R0:W-:Y:S02]  /*67e90*/  @P0 STG.E.U8 desc[UR44][R28.64], R7 ;  /* 0x000000071c000986 */ /* 0x0081e4000c10112c */
[----:B0-----:R-:W-:-:S05]  /*67ea0*/  PRMT R7, R99, 0x7771, RZ ;  /* 0x0000777163077816 */ /* 0x001fca00000000ff */
[----:B------:R0:W-:Y:S04]  /*67eb0*/  @P2 STG.E.U8 desc[UR44][R100.64], R7 ;  /* 0x0000000764002986 */ /* 0x0001e8000c10112c */
[----:B0-----:R-:W2:Y:S01]  /*67ec0*/  LDL.LU.64 R100, [R1+0x22c8] ;  /* 0x0022c80001647983 */ /* 0x001ea20000300a00 */
[----:B------:R-:W-:Y:S02]  /*67ed0*/  LOP3.LUT R12, R12, 0xffffffbf, RZ, 0xc0, !PT ;  /* 0xffffffbf0c0c7812 */ /* 0x000fe400078ec0ff */
[----:B------:R-:W-:Y:S02]  /*67ee0*/  LOP3.LUT P5, RZ, R239, 0x80, RZ, 0xc0, !PT ;  /* 0x00000080efff7812 */ /* 0x000fe400078ac0ff */
[----:B------:R-:W-:Y:S01]  /*67ef0*/  PRMT R7, R99, 0x7772, RZ ;  /* 0x0000777263077816 */ /* 0x000fe200000000ff */
[----:B------:R-:W3:Y:S01]  /*67f00*/  LDL.LU.64 R36, [R1+0x1098] ;  /* 0x0010980001247983 */ /* 0x000ee20000300a00 */
[----:B------:R-:W-:-:S02]  /*67f10*/  @P6 LOP3.LUT R12, R12, 0x40, RZ, 0xfc, !PT ;  /* 0x000000400c0c6812 */ /* 0x000fc400078efcff */
[----:B------:R-:W-:Y:S02]  /*67f20*/  LOP3.LUT P6, RZ, R239, 0x2000, RZ, 0xc0, !PT ;  /* 0x00002000efff7812 */ /* 0x000fe400078cc0ff */
[----:B------:R-:W-:Y:S01]  /*67f30*/  PRMT R99, R99, 0x7773, RZ ;  /* 0x0000777363637816 */ /* 0x000fe200000000ff */
[----:B------:R-:W3:Y:S01]  /*67f40*/  LDL.LU.64 R30, [R1+0x1090] ;  /* 0x00109000011e7983 */ /* 0x000ee20000300a00 */
[----:B------:R-:W-:-:S03]  /*67f50*/  LOP3.LUT R12, R12, 0xffffff7f, RZ, 0xc0, !PT ;  /* 0xffffff7f0c0c7812 */ /* 0x000fc600078ec0ff */
[----:B------:R-:W3:Y:S04]  /*67f60*/  LDL.LU.64 R228, [R1+0x1088] ;  /* 0x0010880001e47983 */ /* 0x000ee80000300a00 */
[----:B------:R-:W3:Y:S02]  /*67f70*/  LDL.LU.64 R28, [R1+0x1080] ;  /* 0x00108000011c7983 */ /* 0x000ee40000300a00 */
        /* <DEDUP_REMOVED lines=14> */
[----:B----4-:R0:W-:-:S12]  /*68060*/  @P5 STG.E.U8 desc[UR44][R224.64], R7 ;  /* 0x00000007e0005986 */ /* 0x0101d8000c10112c */
[----:B------:R1:W-:Y:S01]  /*68070*/  @P6 STG.E.U8 desc[UR44][R226.64], R99 ;  /* 0x00000063e2006986 */ /* 0x0003e2000c10112c */
[----:B------:R-:W-:-:S03]  /*68080*/  LOP3.LUT P6, RZ, R12, 0x800, RZ, 0xc0, !PT ;  /* 0x000008000cff7812 */ /* 0x000fc600078cc0ff */
[----:B0-----:R-:W4:Y:S04]  /*68090*/  LDL.LU.64 R224, [R1+0x1078] ;  /* 0x0010780001e07983 */ /* 0x001f280000300a00 */
[----:B-1----:R-:W4:Y:S01]  /*680a0*/  LDL.LU.64 R226, [R1+0x1070] ;  /* 0x0010700001e27983 */ /* 0x002f220000300a00 */
[----:B--2---:R-:W-:-:S05]  /*680b0*/  PRMT R7, R100, 0x7770, RZ ;  /* 0x0000777064077816 */ /* 0x004fca00000000ff */
        /* <DEDUP_REMOVED lines=25> */
[----:B---3--:R0:W-:Y:S01]  /*68250*/  @P6 STG.E.U8 desc[UR44][R36.64], R7 ;  /* 0x0000000724006986 */ /* 0x0081e2000c10112c */
        /* <DEDUP_REMOVED lines=9> */
[----:B----4-:R0:W-:Y:S04]  /*682f0*/  @P3 STG.E.U8 desc[UR44][R224.64], R7 ;  /* 0x00000007e0003986 */ /* 0x0101e8000c10112c */
[----:B------:R-:W-:Y:S01]  /*68300*/  @P0 STG.E.U8 desc[UR44][R226.64], R101 ;  /* 0x00000065e2000986 */ /* 0x000fe2000c10112c */
[----:B0-----:R-:W-:-:S05]  /*68310*/  PRMT R7, R105, 0x7770, RZ ;  /* 0x0000777069077816 */ /* 0x001fca00000000ff */
[----:B------:R0:W-:Y:S02]  /*68320*/  @P2 STG.E.U8 desc[UR44][R240.64], R7 ;  /* 0x00000007f0002986 */ /* 0x0001e4000c10112c */
[----:B0-----:R-:W-:Y:S02]  /*68330*/  PRMT R7, R105, 0x7771, RZ ;  /* 0x0000777169077816 */ /* 0x001fe400000000ff */
[----:B------:R-:W2:Y:S04]  /*68340*/  LDL.LU.64 R240, [R1+0x22b8] ;  /* 0x0022b80001f07983 */ /* 0x000ea80000300a00 */
[----:B------:R0:W-:Y:S04]  /*68350*/  @P5 STG.E.U8 desc[UR44][R102.64], R7 ;  /* 0x0000000766005986 */ /* 0x0001e8000c10112c */
[----:B0-----:R-:W3:Y:S04]  /*68360*/  LDL.LU.64 R102, [R1+0x22b0] ;  /* 0x0022b00001667983 */ /* 0x001ee80000300a00 */
[----:B------:R-:W4:Y:S04]  /*68370*/  LDL.LU.64 R36, [R1+0x1058] ;  /* 0x0010580001247983 */ /* 0x000f280000300a00 */
[----:B------:R-:W2:Y:S04]  /*68380*/  LDL.LU.64 R30, [R1+0x1048] ;  /* 0x00104800011e7983 */ /* 0x000ea80000300a00 */
[----:B------:R-:W3:Y:S01]  /*68390*/  LDL.LU.64 R228, [R1+0x1040] ;  /* 0x0010400001e47983 */ /* 0x000ee20000300a00 */
[----:B------:R-:W-:-:S03]  /*683a0*/  LOP3.LUT P3, RZ, R239, 0x800000, RZ, 0xc0, !PT ;  /* 0x00800000efff7812 */ /* 0x000fc6000786c0ff */
[----:B------:R-:W3:Y:S01]  /*683b0*/  LDL.LU.64 R28, [R1+0x1030] ;  /* 0x00103000011c7983 */ /* 0x000ee20000300a00 */
[C---:B------:R-:W-:Y:S02]  /*683c0*/  LOP3.LUT P0, RZ, R239.reuse, 0x1000000, RZ, 0xc0, !PT ;  /* 0x01000000efff7812 */ /* 0x040fe4000780c0ff */
[----:B------:R-:W-:Y:S02]  /*683d0*/  LOP3.LUT P2, RZ, R239, 0x2000000, RZ, 0xc0, !PT ;  /* 0x02000000efff7812 */ /* 0x000fe4000784c0ff */
[----:B------:R-:W-:Y:S02]  /*683e0*/  PRMT R7, R105, 0x7772, RZ ;  /* 0x0000777269077816 */ /* 0x000fe400000000ff */
[----:B------:R-:W-:Y:S02]  /*683f0*/  LOP3.LUT P5, RZ, R239, 0x4000000, RZ, 0xc0, !PT ;  /* 0x04000000efff7812 */ /* 0x000fe400078ac0ff */
[----:B------:R-:W-:Y:S01]  /*68400*/  PRMT R105, R105, 0x7773, RZ ;  /* 0x0000777369697816 */ /* 0x000fe200000000ff */
[----:B------:R-:W3:Y:S04]  /*68410*/  LDL.LU.64 R224, [R1+0x1028] ;  /* 0x0010280001e07983 */ /* 0x000ee80000300a00 */
[----:B------:R-:W3:Y:S04]  /*68420*/  LDL.LU.64 R226, [R1+0x1020] ;  /* 0x0010200001e27983 */ /* 0x000ee80000300a00 */
[----:B------:R-:W3:Y:S04]  /*68430*/  LDL.LU.64 R60, [R1+0x1018] ;  /* 0x00101800013c7983 */ /* 0x000ee80000300a00 */
[----:B------:R-:W3:Y:S04]  /*68440*/  LDL.LU.64 R56, [R1+0x1010] ;  /* 0x0010100001387983 */ /* 0x000ee80000300a00 */
[----:B------:R-:W3:Y:S04]  /*68450*/  LDL.LU.64 R42, [R1+0x1008] ;  /* 0x00100800012a7983 */ /* 0x000ee80000300a00 */
[----:B------:R-:W3:Y:S04]  /*68460*/  LDL.LU.64 R38, [R1+0x1000] ;  /* 0x0010000001267983 */ /* 0x000ee80000300a00 */
[----:B------:R-:W3:Y:S01]  /*68470*/  LDL.LU.64 R40, [R1+0xff8] ;  /* 0x000ff80001287983 */ /* 0x000ee20000300a00 */
[----:B------:R-:W-:-:S02]  /*68480*/  LOP3.LUT R13, R13, 0xefffffff, RZ, 0xc0, !PT ;  /* 0xefffffff0d0d7812 */ /* 0x000fc400078ec0ff */
[----:B------:R-:W-:Y:S01]  /*68490*/  LOP3.LUT R12, R12, 0xfffffffe, RZ, 0xc0, !PT ;  /* 0xfffffffe0c0c7812 */ /* 0x000fe200078ec0ff */
[----:B----4-:R3:W-:Y:S04]  /*684a0*/  @P3 STG.E.U8 desc[UR44][R36.64], R7 ;  /* 0x0000000724003986 */ /* 0x0107e8000c10112c */
[----:B--2---:R-:W-:Y:S01]  /*684b0*/  @P0 STG.E.U8 desc[UR44][R30.64], R105 ;  /* 0x000000691e000986 */ /* 0x004fe2000c10112c */
[----:B---3--:R-:W-:-:S05]  /*684c0*/  PRMT R7, R102, 0x7770, RZ ;  /* 0x0000777066077816 */ /* 0x008fca00000000ff */
[----:B------:R0:W-:Y:S02]  /*684d0*/  @P2 STG.E.U8 desc[UR44][R228.64], R7 ;  /* 0x00000007e4002986 */ /* 0x0001e4000c10112c */
[----:B0-----:R-:W-:-:S05]  /*684e0*/  PRMT R7, R102, 0x7771, RZ ;  /* 0x0000777166077816 */ /* 0x001fca00000000ff */
[----:B------:R0:W-:Y:S04]  /*684f0*/  @P5 STG.E.U8 desc[UR44][R106.64], R7 ;  /* 0x000000076a005986 */ /* 0x0001e8000c10112c */
[----:B0-----:R-:W2:Y:S01]  /*68500*/  LDL.LU.64 R106, [R1+0x22a8] ;  /* 0x0022a800016a7983 */ /* 0x001ea20000300a00 */
[----:B------:R-:W-:Y:S02]  /*68510*/  LOP3.LUT P6, RZ, R240, 0x8, RZ, 0xc0, !PT ;  /* 0x00000008f0ff7812 */ /* 0x000fe400078cc0ff */
[----:B------:R-:W-:Y:S01]  /*68520*/  PRMT R7, R102, 0x7772, RZ ;  /* 0x0000777266077816 */ /* 0x000fe200000000ff */
[----:B------:R-:W3:Y:S10]  /*68530*/  LDL.LU.64 R36, [R1+0xfe0] ;  /* 0x000fe00001247983 */ /* 0x000ef40000300a00 */
[----:B------:R-:W-:-:S02]  /*68540*/  @P6 LOP3.LUT R13, R13, 0x10000000, RZ, 0xfc, !PT ;  /* 0x100000000d0d6812 */ /* 0x000fc400078efcff */
[----:B------:R-:W-:Y:S02]  /*68550*/  LOP3.LUT P6, RZ, R240, 0x4, RZ, 0xc0, !PT ;  /* 0x00000004f0ff7812 */ /* 0x000fe400078cc0ff */
[----:B------:R-:W-:Y:S01]  /*68560*/  PRMT R102, R102, 0x7773, RZ ;  /* 0x0000777366667816 */ /* 0x000fe200000000ff */
[----:B------:R-:W4:Y:S01]  /*68570*/  LDL.LU.64 R30, [R1+0xfd8] ;  /* 0x000fd800011e7983 */ /* 0x000f220000300a00 */
[----:B------:R-:W-:-:S03]  /*68580*/  LOP3.LUT R13, R13, 0xdfffffff, RZ, 0xc0, !PT ;  /* 0xdfffffff0d0d7812 */ /* 0x000fc600078ec0ff */
        /* <DEDUP_REMOVED lines=48> */
[C---:B------:R-:W-:Y:S02]  /*68890*/  LOP3.LUT P1, RZ, R240.reuse, 0x10, RZ, 0xc0, !PT ;  /* 0x00000010f0ff7812 */ /* 0x040fe4000782c0ff */
[C---:B------:R-:W-:Y:S02]  /*688a0*/  LOP3.LUT P4, RZ, R240.reuse, 0x20, RZ, 0xc0, !PT ;  /* 0x00000020f0ff7812 */ /* 0x040fe4000788c0ff */
[----:B------:R-:W-:Y:S02]  /*688b0*/  LOP3.LUT P3, RZ, R240, 0x40, RZ, 0xc0, !PT ;  /* 0x00000040f0ff7812 */ /* 0x000fe4000786c0ff */
[----:B------:R-:W-:-:S02]  /*688c0*/  PRMT R103, R103, 0x7773, RZ ;  /* 0x0000777367677816 */ /* 0x000fc400000000ff */
[C---:B------:R-:W-:Y:S02]  /*688d0*/  PRMT R7, R107.reuse, 0x7770, RZ ;  /* 0x000077706b077816 */ /* 0x040fe400000000ff */
[C---:B------:R-:W-:Y:S02]  /*688e0*/  LOP3.LUT P0, RZ, R240.reuse, 0x80, RZ, 0xc0, !PT ;  /* 0x00000080f0ff7812 */ /* 0x040fe4000780c0ff */
[C---:B------:R-:W-:Y:S02]  /*688f0*/  LOP3.LUT P2, RZ, R240.reuse, 0x100, RZ, 0xc0, !PT ;  /* 0x00000100f0ff7812 */ /* 0x040fe4000784c0ff */
[----:B------:R-:W-:Y:S01]  /*68900*/  LOP3.LUT P5, RZ, R240, 0x200, RZ, 0xc0, !PT ;  /* 0x00000200f0ff7812 */ /* 0x000fe200078ac0ff */
[----:B---3--:R-:W-:Y:S04]  /*68910*/  @P1 STG.E.U8 desc[UR44][R36.64], R103 ;  /* 0x0000006724001986 */ /* 0x008fe8000c10112c */
[----:B----4-:R0:W-:Y:S02]  /*68920*/  @P4 STG.E.U8 desc[UR44][R30.64], R7 ;  /* 0x000000071e004986 */ /* 0x0101e4000c10112c */
[----:B0-----:R-:W-:-:S02]  /*68930*/  PRMT R7, R107, 0x7771, RZ ;  /* 0x000077716b077816 */ /* 0x001fc400000000ff */
[----:B------:R-:W3:Y:S04]  /*68940*/  LDL.LU.64 R30, [R1+0xfa8] ;  /* 0x000fa800011e7983 */ /* 0x000ee80000300a00 */
[----:B------:R0:W-:Y:S01]  /*68950*/  @P3 STG.E.U8 desc[UR44][R228.64], R7 ;  /* 0x00000007e4003986 */ /* 0x0001e2000c10112c */
[C---:B------:R-:W-:Y:S02]  /*68960*/  LOP3.LUT P3, RZ, R240.reuse, 0x400, RZ, 0xc0, !PT ;  /* 0x00000400f0ff7812 */ /* 0x040fe4000786c0ff */
[C---:B0-----:R-:W-:Y:S02]  /*68970*/  PRMT R7, R107.reuse, 0x7772, RZ ;  /* 0x000077726b077816 */ /* 0x041fe400000000ff */
[----:B------:R-:W-:Y:S01]  /*68980*/  PRMT R107, R107, 0x7773, RZ ;  /* 0x000077736b6b7816 */ /* 0x000fe200000000ff */
[----:B------:R-:W4:Y:S04]  /*68990*/  LDL.LU.64 R228, [R1+0xfa0] ;  /* 0x000fa00001e47983 */ /* 0x000f280000300a00 */
[----:B------:R0:W-:Y:S04]  /*689a0*/  @P0 STG.E.U8 desc[UR44][R28.64], R7 ;  /* 0x000000071c000986 */ /* 0x0001e8000c10112c */
[----:B------:R1:W-:Y:S04]  /*689b0*/  @P2 STG.E.U8 desc[UR44][R224.64], R107 ;  /* 0x0000006be0002986 */ /* 0x0003e8000c10112c */
[----:B0-----:R-:W4:Y:S04]  /*689c0*/  LDL.LU.64 R28, [R1+0xf98] ;  /* 0x000f9800011c7983 */ /* 0x001f280000300a00 */
[----:B-1----:R-:W4:Y:S01]  /*689d0*/  LDL.LU.64 R224, [R1+0xf90] ;  /* 0x000f900001e07983 */ /* 0x002f220000300a00 */
[----:B------:R-:W-:-:S02]  /*689e0*/  LOP3.LUT P6, RZ, R240, 0x400000, RZ, 0xc0, !PT ;  /* 0x00400000f0ff7812 */ /* 0x000fc400078cc0ff */
[----:B------:R-:W-:-:S11]  /*689f0*/  LOP3.LUT R13, R13, 0xffefffff, RZ, 0xc0, !PT ;  /* 0xffefffff0d0d7812 */ /* 0x000fd600078ec0ff */
[----:B------:R-:W-:Y:S02]  /*68a00*/  @P6 LOP3.LUT R13, R13, 0x100000, RZ, 0xfc, !PT ;  /* 0x001000000d0d6812 */ /* 0x000fe400078efcff */
[----:B------:R-:W-:Y:S02]  /*68a10*/  LOP3.LUT P6, RZ, R240, 0x200000, RZ, 0xc0, !PT ;  /* 0x00200000f0ff7812 */ /* 0x000fe400078cc0ff */
[----:B------:R-:W-:Y:S02]  /*68a20*/  LOP3.LUT R13, R13, 0xffdfffff, RZ, 0xc0, !PT ;  /* 0xffdfffff0d0d7812 */ /* 0x000fe400078ec0ff */
[----:B--2---:R-:W-:-:S05]  /*68a30*/  PRMT R7, R108, 0x7770, RZ ;  /* 0x000077706c077816 */ /* 0x004fca00000000ff */
[----:B------:R0:W-:Y:S02]  /*68a40*/  @P5 STG.E.U8 desc[UR44][R226.64], R7 ;  /* 0x00000007e2005986 */ /* 0x0001e4000c10112c */
[----:B0-----:R-:W-:Y:S02]  /*68a50*/  PRMT R7, R108, 0x7771, RZ ;  /* 0x000077716c077816 */ /* 0x001fe400000000ff */
[----:B------:R-:W2:Y:S04]  /*68a60*/  LDL.LU.64 R226, [R1+0xf88] ;  /* 0x000f880001e27983 */ /* 0x000ea80000300a00 */
[----:B------:R-:W2:Y:S04]  /*68a70*/  LDL.LU.64 R60, [R1+0xf78] ;  /* 0x000f7800013c7983 */ /* 0x000ea80000300a00 */
[----:B------:R0:W-:Y:S04]  /*68a80*/  @P3 STG.E.U8 desc[UR44][R112.64], R7 ;  /* 0x0000000770003986 */ /* 0x0001e8000c10112c */
[----:B0-----:R-:W2:Y:S04]  /*68a90*/  LDL.LU.64 R112, [R1+0x2298] ;  /* 0x0022980001707983 */ /* 0x001ea80000300a00 */
[----:B------:R-:W2:Y:S04]  /*68aa0*/  LDL.LU.64 R56, [R1+0xf70] ;  /* 0x000f700001387983 */ /* 0x000ea80000300a00 */
[----:B------:R-:W2:Y:S04]  /*68ab0*/  LDL.LU.64 R42, [R1+0xf68] ;  /* 0x000f6800012a7983 */ /* 0x000ea80000300a00 */
[----:B------:R-:W2:Y:S01]  /*68ac0*/  LDL.LU.64 R38, [R1+0xf60] ;  /* 0x000f600001267983 */ /* 0x000ea20000300a00 */
[----:B------:R-:W-:-:S02]  /*68ad0*/  @P6 LOP3.LUT R13, R13, 0x200000, RZ, 0xfc, !PT ;  /* 0x002000000d0d6812 */ /* 0x000fc400078efcff */
[C---:B------:R-:W-:Y:S02]  /*68ae0*/  LOP3.LUT P6, RZ, R240.reuse, 0x100000, RZ, 0xc0, !PT ;  /* 0x00100000f0ff7812 */ /* 0x040fe400078cc0ff */
[C---:B------:R-:W-:Y:S02]  /*68af0*/  LOP3.LUT P0, RZ, R240.reuse, 0x800, RZ, 0xc0, !PT ;  /* 0x00000800f0ff7812 */ /* 0x040fe4000780c0ff */
[C---:B------:R-:W-:Y:S02]  /*68b00*/  LOP3.LUT P2, RZ, R240.reuse, 0x1000, RZ, 0xc0, !PT ;  /* 0x00001000f0ff7812 */ /* 0x040fe4000784c0ff */
[----:B------:R-:W-:Y:S02]  /*68b10*/  LOP3.LUT R13, R13, 0xffbfffff, RZ, 0xc0, !PT ;  /* 0xffbfffff0d0d7812 */ /* 0x000fe400078ec0ff */
[----:B------:R-:W-:Y:S02]  /*68b20*/  LOP3.LUT P5, RZ, R240, 0x2000, RZ, 0xc0, !PT ;  /* 0x00002000f0ff7812 */ /* 0x000fe400078ac0ff */
[----:B------:R-:W-:Y:S01]  /*68b30*/  PRMT R7, R108, 0x7772, RZ ;  /* 0x000077726c077816 */ /* 0x000fe200000000ff */
[----:B------:R-:W2:Y:S02]  /*68b40*/  LDL.LU.64 R40, [R1+0xf50] ;  /* 0x000f500001287983 */ /* 0x000ea40000300a00 */
[----:B------:R-:W-:-:S02]  /*68b50*/  @P6 LOP3.LUT R13, R13, 0x400000, RZ, 0xfc, !PT ;  /* 0x004000000d0d6812 */ /* 0x000fc400078efcff */
[----:B------:R-:W-:Y:S01]  /*68b60*/  LOP3.LUT P6, RZ, R240, 0x80000, RZ, 0xc0, !PT ;  /* 0x00080000f0ff7812 */ /* 0x000fe200078cc0ff */
[----:B---3--:R0:W-:Y:S01]  /*68b70*/  @P0 STG.E.U8 desc[UR44][R30.64], R7 ;  /* 0x000000071e000986 */ /* 0x0081e2000c10112c */
[----:B------:R-:W-:Y:S02]  /*68b80*/  PRMT R108, R108, 0x7773, RZ ;  /* 0x000077736c6c7816 */ /* 0x000fe400000000ff */
[----:B------:R-:W-:Y:S01]  /*68b90*/  LOP3.LUT R13, R13, 0xff7fffff, RZ, 0xc0, !PT ;  /* 0xff7fffff0d0d7812 */ /* 0x000fe200078ec0ff */
[----:B------:R-:W3:Y:S08]  /*68ba0*/  LDL.LU.64 R36, [R1+0xf48] ;  /* 0x000f480001247983 */ /* 0x000ef00000300a00 */
[----:B------:R-:W-:-:S02]  /*68bb0*/  @P6 LOP3.LUT R13, R13, 0x800000, RZ, 0xfc, !PT ;  /* 0x008000000d0d6812 */ /* 0x000fc400078efcff */
[----:B------:R-:W-:Y:S01]  /*68bc0*/  LOP3.LUT P6, RZ, R240, 0x40000, RZ, 0xc0, !PT ;  /* 0x00040000f0ff7812 */ /* 0x000fe200078cc0ff */
[----:B----4-:R1:W-:Y:S04]  /*68bd0*/  @P2 STG.E.U8 desc[UR44][R228.64], R108 ;  /* 0x0000006ce4002986 */ /* 0x0103e8000c10112c */
[----:B0-----:R-:W4:Y:S01]  /*68be0*/  LDL.LU.64 R30, [R1+0xf40] ;  /* 0x000f4000011e7983 */ /* 0x001f220000300a00 */
[----:B------:R-:W-:-:S07]  /*68bf0*/  LOP3.LUT R13, R13, 0xfeffffff, RZ, 0xc0, !PT ;  /* 0xfeffffff0d0d7812 */ /* 0x000fce00078ec0ff */
[----:B------:R-:W-:Y:S02]  /*68c00*/  @P6 LOP3.LUT R13, R13, 0x1000000, RZ, 0xfc, !PT ;  /* 0x010000000d0d6812 */ /* 0x000fe400078efcff */
[----:B------:R-:W-:Y:S01]  /*68c10*/  LOP3.LUT P6, RZ, R240, 0x20000, RZ, 0xc0, !PT ;  /* 0x00020000f0ff7812 */ /* 0x000fe200078cc0ff */
[----:B-1----:R-:W4:Y:S01]  /*68c20*/  LDL.LU.64 R228, [R1+0xf38] ;  /* 0x000f380001e47983 */ /* 0x002f220000300a00 */
        /* <DEDUP_REMOVED lines=22> */
[----:B------:R-:W-:Y:S01]  /*68d90*/  @P6 STG.E.U8 desc[UR44][R60.64], R112 ;  /* 0x000000703c006986 */ /* 0x000fe2000c10112c */
        /* <DEDUP_REMOVED lines=11> */
[----:B0-----:R-:W2:Y:S01]  /*68e50*/  LDL.LU.64 R110, [R1+0x2290] ;  /* 0x00229000016e7983 */ /* 0x001ea20000300a00 */
        /* <DEDUP_REMOVED lines=8> */
[----:B---3--:R0:W-:Y:S01]  /*68ee0*/  @P6 STG.E.U8 desc[UR44][R36.64], R7 ;  /* 0x0000000724006986 */ /* 0x0081e2000c10112c */
[C---:B------:R-:W-:Y:S02]  /*68ef0*/  LOP3.LUT P0, RZ, R240.reuse, 0x4000000, RZ, 0xc0, !PT ;  /* 0x04000000f0ff7812 */ /* 0x040fe4000780c0ff */
[----:B------:R-:W-:Y:S02]  /*68f00*/  LOP3.LUT P2, RZ, R240, 0x8000000, RZ, 0xc0, !PT ;  /* 0x08000000f0ff7812 */ /* 0x000fe4000784c0ff */
[C---:B0-----:R-:W-:Y:S02]  /*68f10*/  PRMT R7, R113.reuse, 0x7772, RZ ;  /* 0x0000777271077816 */ /* 0x041fe400000000ff */
[----:B------:R-:W-:-:S03]  /*68f20*/  PRMT R113, R113, 0x7773, RZ ;  /* 0x0000777371717816 */ /* 0x000fc600000000ff */
[----:B----4-:R2:W-:Y:S04]  /*68f30*/  @P1 STG.E.U8 desc[UR44][R30.64], R7 ;  /* 0x000000071e001986 */ /* 0x0105e8000c10112c */
[----:B------:R-:W-:Y:S01]  /*68f40*/  @P4 STG.E.U8 desc[UR44][R228.64], R113 ;  /* 0x00000071e4004986 */ /* 0x000fe2000c10112c */
[----:B------:R-:W-:Y:S02]  /*68f50*/  LOP3.LUT P5, RZ, R240, 0x10000000, RZ, 0xc0, !PT ;  /* 0x10000000f0ff7812 */ /* 0x000fe400078ac0ff */
[----:B------:R-:W-:Y:S02]  /*68f60*/  LOP3.LUT P6, RZ, R241, 0x200, RZ, 0xc0, !PT ;  /* 0x00000200f1ff7812 */ /* 0x000fe400078cc0ff */
[----:B------:R-:W-:-:S11]  /*68f70*/  LOP3.LUT R13, R13, 0xffffefff, RZ, 0xc0, !PT ;  /* 0xffffefff0d0d7812 */ /* 0x000fd600078ec0ff */
[----:B------:R-:W-:Y:S02]  /*68f80*/  @P6 LOP3.LUT R13, R13, 0x1000, RZ, 0xfc, !PT ;  /* 0x000010000d0d6812 */ /* 0x000fe400078efcff */
        /* <DEDUP_REMOVED lines=19> */
[----:B------:R-:W-:-:S02]  /*690c0*/  LOP3.LUT R13, R13, 0xffffdfff, RZ, 0xc0, !PT ;  /* 0xffffdfff0d0d7812 */ /* 0x000fc400078ec0ff */
[C---:B------:R-:W-:Y:S02]  /*690d0*/  LOP3.LUT P3, RZ, R240.reuse, 0x20000000, RZ, 0xc0, !PT ;  /* 0x20000000f0ff7812 */ /* 0x040fe4000786c0ff */
[C---:B------:R-:W-:Y:S02]  /*690e0*/  LOP3.LUT P0, RZ, R240.reuse, 0x40000000, RZ, 0xc0, !PT ;  /* 0x40000000f0ff7812 */ /* 0x040fe4000780c0ff */
[----:B------:R-:W-:Y:S02]  /*690f0*/  LOP3.LUT P2, RZ, R240, 0x80000000, RZ, 0xc0, !PT ;  /* 0x80000000f0ff7812 */ /* 0x000fe4000784c0ff */
[----:B------:R-:W-:Y:S02]  /*69100*/  @P6 LOP3.LUT R13, R13, 0x2000, RZ, 0xfc, !PT ;  /* 0x000020000d0d6812 */ /* 0x000fe400078efcff */
[C---:B------:R-:W-:Y:S02]  /*69110*/  LOP3.LUT P6, RZ, R241.reuse, 0x80, RZ, 0xc0, !PT ;  /* 0x00000080f1ff7812 */ /* 0x040fe400078cc0ff */
[----:B------:R-:W-:Y:S01]  /*69120*/  LOP3.LUT P5, RZ, R241, 0x1, RZ, 0xc0, !PT ;  /* 0x00000001f1ff7812 */ /* 0x000fe200078ac0ff */
        /* <DEDUP_REMOVED lines=20> */
[----:B---3--:R0:W-:Y:S02]  /*69270*/  @P3 STG.E.U8 desc[UR44][R36.64], R7 ;  /* 0x0000000724003986 */ /* 0x0081e4000c10112c */
[C---:B0-----:R-:W-:Y:S02]  /*69280*/  PRMT R7, R114.reuse, 0x7771, RZ ;  /* 0x0000777172077816 */ /* 0x041fe400000000ff */
[----:B------:R-:W2:Y:S04]  /*69290*/  LDL.LU.64 R36, [R1+0xeb0] ;  /* 0x000eb00001247983 */ /* 0x000ea80000300a00 */
[----:B----4-:R0:W-:Y:S02]  /*692a0*/  @P0 STG.E.U8 desc[UR44][R30.64], R7 ;  /* 0x000000071e000986 */ /* 0x0101e4000c10112c */
[----:B0-----:R-:W-:-:S02]  /*692b0*/  PRMT R7, R114, 0x7772, RZ ;  /* 0x0000777272077816 */ /* 0x001fc400000000ff */
[----:B------:R-:W-:Y:S01]  /*692c0*/  PRMT R114, R114, 0x7773, RZ ;  /* 0x0000777372727816 */ /* 0x000fe200000000ff */
[----:B------:R-:W3:Y:S04]  /*692d0*/  LDL.LU.64 R30, [R1+0xea8] ;  /* 0x000ea800011e7983 */ /* 0x000ee80000300a00 */
[----:B------:R0:W-:Y:S04]  /*692e0*/  @P2 STG.E.U8 desc[UR44][R228.64], R7 ;  /* 0x00000007e4002986 */ /* 0x0001e8000c10112c */
[----:B------:R1:W-:Y:S01]  /*692f0*/  @P5 STG.E.U8 desc[UR44][R28.64], R114 ;  /* 0x000000721c005986 */ /* 0x0003e2000c10112c */
[----:B0-----:R-:W-:-:S03]  /*69300*/  PRMT R7, R111, 0x7770, RZ ;  /* 0x000077706f077816 */ /* 0x001fc600000000ff */
[----:B------:R-:W4:Y:S04]  /*69310*/  LDL.LU.64 R228, [R1+0xea0] ;  /* 0x000ea00001e47983 */ /* 0x000f280000300a00 */
[----:B-1----:R-:W4:Y:S04]  /*69320*/  LDL.LU.64 R28, [R1+0xe98] ;  /* 0x000e9800011c7983 */ /* 0x002f280000300a00 */
[----:B------:R0:W-:Y:S01]  /*69330*/  @P6 STG.E.U8 desc[UR44][R224.64], R7 ;  /* 0x00000007e0006986 */ /* 0x0001e2000c10112c */
[----:B------:R-:W-:Y:S02]  /*69340*/  LOP3.LUT P6, RZ, R13, 0x80000, RZ, 0xc0, !PT ;  /* 0x000800000dff7812 */ /* 0x000fe400078cc0ff */
        /* <DEDUP_REMOVED lines=14> */
[----:B0-----:R-:W-:Y:S01]  /*69430*/  PRMT R7, R115, 0x7771, RZ ;  /* 0x0000777173077816 */ /* 0x001fe200000000ff */
[----:B------:R-:W2:Y:S10]  /*69440*/  LDL.LU.64 R116, [R1+0x2280] ;  /* 0x0022800001747983 */ /* 0x000eb40000300a00 */
[----:B------:R0:W-:Y:S01]  /*69450*/  @P6 STG.E.U8 desc[UR44][R38.64], R7 ;  /* 0x0000000726006986 */ /* 0x0001e2000c10112c */
[----:B------:R-:W-:-:S02]  /*69460*/  LOP3.LUT P6, RZ, R13, 0x4000, RZ, 0xc0, !PT ;  /* 0x000040000dff7812 */ /* 0x000fc400078cc0ff */
[----:B0-----:R-:W-:-:S11]  /*69470*/  PRMT R7, R115, 0x7772, RZ ;  /* 0x0000777273077816 */ /* 0x001fd600000000ff */
[----:B------:R0:W-:Y:S04]  /*69480*/  @P6 STG.E.U8 desc[UR44][R120.64], R7 ;  /* 0x0000000778006986 */ /* 0x0001e8000c10112c */
[----:B0-----:R-:W4:Y:S01]  /*69490*/  LDL.LU.64 R120, [R1+0x2278] ;  /* 0x0022780001787983 */ /* 0x001f220000300a00 */
[----:B------:R-:W-:Y:S02]  /*694a0*/  LOP3.LUT P6, RZ, R13, 0x2000, RZ, 0xc0, !PT ;  /* 0x000020000dff7812 */ /* 0x000fe400078cc0ff */
[----:B------:R-:W-:Y:S02]  /*694b0*/  PRMT R115, R115, 0x7773, RZ ;  /* 0x0000777373737816 */ /* 0x000fe400000000ff */
[----:B------:R-:W-:-:S09]  /*694c0*/  LOP3.LUT P1, RZ, R241, 0x400, RZ, 0xc0, !PT ;  /* 0x00000400f1ff7812 */ /* 0x000fd2000782c0ff */
[----:B------:R-:W-:Y:S01]  /*694d0*/  @P6 STG.E.U8 desc[UR44][R40.64], R115 ;  /* 0x0000007328006986 */ /* 0x000fe2000c10112c */
[----:B------:R-:W-:Y:S02]  /*694e0*/  LOP3.LUT P6, RZ, R13, 0x1000, RZ, 0xc0, !PT ;  /* 0x000010000dff7812 */ /* 0x000fe400078cc0ff */
[C---:B------:R-:W-:Y:S02]  /*694f0*/  LOP3.LUT P4, RZ, R241.reuse, 0x800, RZ, 0xc0, !PT ;  /* 0x00000800f1ff7812 */ /* 0x040fe4000788c0ff */
[C---:B------:R-:W-:Y:S02]  /*69500*/  LOP3.LUT P3, RZ, R241.reuse, 0x1000, RZ, 0xc0, !PT ;  /* 0x00001000f1ff7812 */ /* 0x040fe4000786c0ff */
[C---:B------:R-:W-:Y:S02]  /*69510*/  LOP3.LUT P0, RZ, R241.reuse, 0x2000, RZ, 0xc0, !PT ;  /* 0x00002000f1ff7812 */ /* 0x040fe4000780c0ff */
[C---:B------:R-:W-:Y:S02]  /*69520*/  LOP3.LUT P2, RZ, R241.reuse, 0x4000, RZ, 0xc0, !PT ;  /* 0x00004000f1ff7812 */ /* 0x040fe4000784c0ff */
[----:B------:R-:W-:-:S02]  /*69530*/  LOP3.LUT P5, RZ, R241, 0x8000, RZ, 0xc0, !PT ;  /* 0x00008000f1ff7812 */ /* 0x000fc400078ac0ff */
[----:B------:R-:W-:Y:S02]  /*69540*/  LOP3.LUT R13, R13, 0xffffffef, RZ, 0xc0, !PT ;  /* 0xffffffef0d0d7812 */ /* 0x000fe400078ec0ff */
[----:B--2---:R-:W-:-:S05]  /*69550*/  PRMT R7, R116, 0x7770, RZ ;  /* 0x0000777074077816 */ /* 0x004fca00000000ff */
[----:B------:R0:W-:Y:S02]  /*69560*/  @P6 STG.E.U8 desc[UR44][R36.64], R7 ;  /* 0x0000000724006986 */ /* 0x0001e4000c10112c */
[----:B0-----:R-:W-:-:S05]  /*69570*/  PRMT R7, R116, 0x7771, RZ ;  /* 0x0000777174077816 */ /* 0x001fca00000000ff */
        /* <DEDUP_REMOVED lines=18> */
[----:B------:R-:W2:Y:S01]  /*696a0*/  LDL.LU.64 R60, [R1+0xe40] ;  /* 0x000e4000013c7983 */ /* 0x000ea20000300a00 */
[----:B------:R-:W-:-:S02]  /*696b0*/  LOP3.LUT P6, RZ, R241, 0x10000000, RZ, 0xc0, !PT ;  /* 0x10000000f1ff7812 */ /* 0x000fc400078cc0ff */
[C---:B------:R-:W-:Y:S02]  /*696c0*/  LOP3.LUT P3, RZ, R241.reuse, 0x10000, RZ, 0xc0, !PT ;  /* 0x00010000f1ff7812 */ /* 0x040fe4000786c0ff */
[C---:B------:R-:W-:Y:S02]  /*696d0*/  LOP3.LUT P0, RZ, R241.reuse, 0x20000, RZ, 0xc0, !PT ;  /* 0x00020000f1ff7812 */ /* 0x040fe4000780c0ff */
[----:B------:R-:W-:Y:S02]  /*696e0*/  LOP3.LUT P2, RZ, R241, 0x40000, RZ, 0xc0, !PT ;  /* 0x00040000f1ff7812 */ /* 0x000fe4000784c0ff */
[----:B------:R-:W-:Y:S02]  /*696f0*/  PRMT R120, R120, 0x7773, RZ ;  /* 0x0000777378787816 */ /* 0x000fe400000000ff */
[----:B------:R-:W-:Y:S02]  /*69700*/  PRMT R7, R117, 0x7770, RZ ;  /* 0x0000777075077816 */ /* 0x000fe400000000ff */
[----:B------:R-:W-:Y:S01]  /*69710*/  LOP3.LUT P5, RZ, R241, 0x80000, RZ, 0xc0, !PT ;  /* 0x00080000f1ff7812 */ /* 0x000fe200078ac0ff */
        /* <DEDUP_REMOVED lines=28> */
[----:B----4-:R1:W-:Y:S04]  /*698e0*/  @P0 STG.E.U8 desc[UR44][R30.64], R7 ;  /* 0x000000071e000986 */ /* 0x0103e8000c10112c */
[----:B0-----:R-:W3:Y:S01]  /*698f0*/  LDL.LU.64 R36, [R1+0xe10] ;  /* 0x000e100001247983 */ /* 0x001ee20000300a00 */
[----:B-1----:R-:W-:-:S03]  /*69900*/  PRMT R7, R117, 0x7771, RZ ;  /* 0x0000777175077816 */ /* 0x002fc600000000ff */
[----:B------:R-:W4:Y:S04]  /*69910*/  LDL.LU.64 R30, [R1+0xe08] ;  /* 0x000e0800011e7983 */ /* 0x000f280000300a00 */
[----:B--2---:R0:W-:Y:S02]  /*69920*/  @P2 STG.E.U8 desc[UR44][R228.64], R7 ;  /* 0x00000007e4002986 */ /* 0x0041e4000c10112c */
[C---:B0-----:R-:W-:Y:S02]  /*69930*/  PRMT R7, R117.reuse, 0x7772, RZ ;  /* 0x0000777275077816 */ /* 0x041fe400000000ff */
[----:B------:R-:W-:Y:S01]  /*69940*/  PRMT R117, R117, 0x7773, RZ ;  /* 0x0000777375757816 */ /* 0x000fe200000000ff */
[----:B------:R-:W2:Y:S04]  /*69950*/  LDL.LU.64 R228, [R1+0xe00] ;  /* 0x000e000001e47983 */ /* 0x000ea80000300a00 */
[----:B------:R0:W-:Y:S04]  /*69960*/  @P5 STG.E.U8 desc[UR44][R28.64], R7 ;  /* 0x000000071c005986 */ /* 0x0001e8000c10112c */
[----:B------:R-:W-:Y:S01]  /*69970*/  @P6 STG.E.U8 desc[UR44][R224.64], R117 ;  /* 0x00000075e0006986 */ /* 0x000fe2000c10112c */
[----:B------:R-:W-:-:S02]  /*69980*/  LOP3.LUT P6, RZ, R13, 0x800, RZ, 0xc0, !PT ;  /* 0x000008000dff7812 */ /* 0x000fc400078cc0ff */
[----:B0-----:R-:W-:-:S11]  /*69990*/  PRMT R7, R121, 0x7770, RZ ;  /* 0x0000777079077816 */ /* 0x001fd600000000ff */
[----:B------:R0:W-:Y:S01]  /*699a0*/  @P6 STG.E.U8 desc[UR44][R118.64], R7 ;  /* 0x0000000776006986 */ /* 0x0001e2000c10112c */
[----:B------:R-:W-:-:S03]  /*699b0*/  LOP3.LUT P6, RZ, R13, 0x400, RZ, 0xc0, !PT ;  /* 0x000004000dff7812 */ /* 0x000fc600078cc0ff */
[----:B0-----:R-:W3:Y:S01]  /*699c0*/  LDL.LU.64 R118, [R1+0x2268] ;  /* 0x0022680001767983 */ /* 0x001ee20000300a00 */
[----:B------:R-:W-:-:S03]  /*699d0*/  PRMT R7, R121, 0x7771, RZ ;  /* 0x0000777179077816 */ /* 0x000fc600000000ff */
[----:B------:R-:W2:Y:S04]  /*699e0*/  LDL.LU.64 R28, [R1+0xdf8] ;  /* 0x000df800011c7983 */ /* 0x000ea80000300a00 */
[----:B------:R-:W2:Y:S04]  /*699f0*/  LDL.LU.64 R224, [R1+0xdf0] ;  /* 0x000df00001e07983 */ /* 0x000ea80000300a00 */
[----:B------:R0:W-:Y:S01]  /*69a00*/  @P6 STG.E.U8 desc[UR44][R226.64], R7 ;  /* 0x00000007e2006986 */ /* 0x0001e2000c10112c */
[----:B------:R-:W-:Y:S02]  /*69a10*/  LOP3.LUT P6, RZ, R13, 0x200, RZ, 0xc0, !PT ;  /* 0x000002000dff7812 */ /* 0x000fe400078cc0ff */
[----:B0-----:R-:W-:Y:S01]  /*69a20*/  PRMT R7, R121, 0x7772, RZ ;  /* 0x0000777279077816 */ /* 0x001fe200000000ff */
[----:B------:R-:W2:Y:S10]  /*69a30*/  LDL.LU.64 R226, [R1+0xde8] ;  /* 0x000de80001e27983 */ /* 0x000eb40000300a00 */
        /* <DEDUP_REMOVED lines=27> */
[----:B------:R-:W3:Y:S04]  /*69bf0*/  LDL.LU.64 R30, [R1+0xde0] ;  /* 0x000de000011e7983 */ /* 0x000ee80000300a00 */
[----:B--2---:R0:W-:Y:S04]  /*69c00*/  @P3 STG.E.U8 desc[UR44][R228.64], R7 ;  /* 0x00000007e4003986 */ /* 0x0041e8000c10112c */
[----:B------:R1:W-:Y:S04]  /*69c10*/  @P0 STG.E.U8 desc[UR44][R28.64], R122 ;  /* 0x0000007a1c000986 */ /* 0x0003e8000c10112c */
[----:B0-----:R-:W2:Y:S04]  /*69c20*/  LDL.LU.64 R228, [R1+0xdd8] ;  /* 0x000dd80001e47983 */ /* 0x001ea80000300a00 */
        /* <DEDUP_REMOVED lines=27> */
[----:B---3--:R0:W-:Y:S02]  /*69de0*/  @P3 STG.E.U8 desc[UR44][R30.64], R7 ;  /* 0x000000071e003986 */ /* 0x0081e4000c10112c */
[C---:B0-----:R-:W-:Y:S02]  /*69df0*/  PRMT R7, R123.reuse, 0x7770, RZ ;  /* 0x000077707b077816 */ /* 0x041fe400000000ff */
[----:B--2---:R-:W-:Y:S04]  /*69e00*/  @P0 STG.E.U8 desc[UR44][R228.64], R119 ;  /* 0x00000077e4000986 */ /* 0x004fe8000c10112c */
        /* <DEDUP_REMOVED lines=70> */
[----:B------:R-:W-:Y:S01]  /*6a270*/  PRMT R125, R125, 0x7773, RZ ;  /* 0x000077737d7d7816 */ /* 0x000fe200000000ff */
[----:B------:R-:W2:Y:S04]  /*6a280*/  LDL.LU.64 R228, [R1+0xd40] ;  /* 0x000d400001e47983 */ /* 0x000ea80000300a00 */
[----:B------:R0:W-:Y:S04]  /*6a290*/  @P0 STG.E.U8 desc[UR44][R28.64], R7 ;  /* 0x000000071c000986 */ /* 0x0001e8000c10112c */
[----:B------:R1:W-:Y:S01]  /*6a2a0*/  @P2 STG.E.U8 desc[UR44][R224.64], R125 ;  /* 0x0000007de0002986 */ /* 0x0003e2000c10112c */
[----:B0-----:R-:W-:-:S03]  /*6a2b0*/  PRMT R7, R129, 0x7770, RZ ;  /* 0x0000777081077816 */ /* 0x001fc600000000ff */
[----:B------:R-:W3:Y:S04]  /*6a2c0*/  LDL.LU.64 R28, [R1+0xd38] ;  /* 0x000d3800011c7983 */ /* 0x000ee80000300a00 */
[----:B-1----:R-:W4:Y:S04]  /*6a2d0*/  LDL.LU.64 R224, [R1+0xd30] ;  /* 0x000d300001e07983 */ /* 0x002f280000300a00 */
[----:B------:R0:W-:Y:S02]  /*6a2e0*/  @P5 STG.E.U8 desc[UR44][R226.64], R7 ;  /* 0x00000007e2005986 */ /* 0x0001e4000c10112c */
[----:B0-----:R-:W-:-:S02]  /*6a2f0*/  PRMT R7, R129, 0x7771, RZ ;  /* 0x0000777181077816 */ /* 0x001fc400000000ff */
[----:B------:R-:W4:Y:S04]  /*6a300*/  LDL.LU.64 R226, [R1+0xd20] ;  /* 0x000d200001e27983 */ /* 0x000f280000300a00 */
[----:B------:R0:W-:Y:S04]  /*6a310*/  @P3 STG.E.U8 desc[UR44][R126.64], R7 ;  /* 0x000000077e003986 */ /* 0x0001e8000c10112c */
[----:B0-----:R-:W4:Y:S01]  /*6a320*/  LDL.LU.64 R126, [R1+0x2248] ;  /* 0x00224800017e7983 */ /* 0x001f220000300a00 */
[----:B------:R-:W-:Y:S02]  /*6a330*/  LOP3.LUT P6, RZ, R243, 0x4, RZ, 0xc0, !PT ;  /* 0x00000004f3ff7812 */ /* 0x000fe400078cc0ff */
[----:B------:R-:W-:-:S02]  /*6a340*/  LOP3.LUT R14, R14, 0xffefffff, RZ, 0xc0, !PT ;  /* 0xffefffff0e0e7812 */ /* 0x000fc400078ec0ff */
[C---:B------:R-:W-:Y:S02]  /*6a350*/  LOP3.LUT P0, RZ, R242.reuse, 0x800000, RZ, 0xc0, !PT ;  /* 0x00800000f2ff7812 */ /* 0x040fe4000780c0ff */
[C---:B------:R-:W-:Y:S02]  /*6a360*/  LOP3.LUT P2, RZ, R242.reuse, 0x1000000, RZ, 0xc0, !PT ;  /* 0x01000000f2ff7812 */ /* 0x040fe4000784c0ff */
[----:B------:R-:W-:Y:S02]  /*6a370*/  LOP3.LUT P5, RZ, R242, 0x2000000, RZ, 0xc0, !PT ;  /* 0x02000000f2ff7812 */ /* 0x000fe400078ac0ff */
[----:B------:R-:W-:Y:S01]  /*6a380*/  PRMT R7, R129, 0x7772, RZ ;  /* 0x0000777281077816 */ /* 0x000fe200000000ff */
[----:B------:R-:W4:Y:S02]  /*6a390*/  LDL.LU.64 R230, [R1+0xd18] ;  /* 0x000d180001e67983 */ /* 0x000f240000300a00 */
[----:B------:R-:W-:Y:S02]  /*6a3a0*/  @P6 LOP3.LUT R14, R14, 0x100000, RZ, 0xfc, !PT ;  /* 0x001000000e0e6812 */ /* 0x000fe400078efcff */
[----:B------:R-:W-:-:S02]  /*6a3b0*/  LOP3.LUT P6, RZ, R243, 0x2, RZ, 0xc0, !PT ;  /* 0x00000002f3ff7812 */ /* 0x000fc400078cc0ff */
[----:B------:R-:W-:Y:S01]  /*6a3c0*/  PRMT R129, R129, 0x7773, RZ ;  /* 0x0000777381817816 */ /* 0x000fe200000000ff */
[----:B------:R-:W4:Y:S01]  /*6a3d0*/  LDL.LU.64 R60, [R1+0xd10] ;  /* 0x000d1000013c7983 */ /* 0x000f220000300a00 */
[----:B------:R-:W-:-:S03]  /*6a3e0*/  LOP3.LUT R14, R14, 0xffdfffff, RZ, 0xc0, !PT ;  /* 0xffdfffff0e0e7812 */ /* 0x000fc600078ec0ff */
        /* <DEDUP_REMOVED lines=29> */
[----:B------:R0:W-:Y:S02]  /*6a5c0*/  @P5 STG.E.U8 desc[UR44][R224.64], R7 ;  /* 0x00000007e0005986 */ /* 0x0001e4000c10112c */
[----:B0-----:R-:W-:-:S05]  /*6a5d0*/  PRMT R7, R126, 0x7771, RZ ;  /* 0x000077717e077816 */ /* 0x001fca00000000ff */
        /* <DEDUP_REMOVED lines=35> */
[----:B------:R0:W-:Y:S02]  /*6a810*/  @P6 STG.E.U8 desc[UR44][R36.64], R7 ;  /* 0x0000000724006986 */ /* 0x0001e4000c10112c */
[C---:B0-----:R-:W-:Y:S02]  /*6a820*/  PRMT R7, R127.reuse, 0x7772, RZ ;  /* 0x000077727f077816 */ /* 0x041fe400000000ff */
[----:B------:R-:W-:-:S03]  /*6a830*/  PRMT R127, R127, 0x7773, RZ ;  /* 0x000077737f7f7816 */ /* 0x000fc600000000ff */
[----:B------:R0:W-:Y:S04]  /*6a840*/  @P1 STG.E.U8 desc[UR44][R30.64], R7 ;  /* 0x000000071e001986 */ /* 0x0001e8000c10112c */
[----:B---3--:R-:W-:Y:S01]  /*6a850*/  @P4 STG.E.U8 desc[UR44][R228.64], R127 ;  /* 0x0000007fe4004986 */ /* 0x008fe2000c10112c */
[----:B0-----:R-:W-:-:S05]  /*6a860*/  PRMT R7, R131, 0x7770, RZ ;  /* 0x0000777083077816 */ /* 0x001fca00000000ff */
[----:B----4-:R0:W-:Y:S02]  /*6a870*/  @P3 STG.E.U8 desc[UR44][R28.64], R7 ;  /* 0x000000071c003986 */ /* 0x0101e4000c10112c */
[----:B0-----:R-:W-:-:S05]  /*6a880*/  PRMT R7, R131, 0x7771, RZ ;  /* 0x0000777183077816 */ /* 0x001fca00000000ff */
[----:B------:R0:W-:Y:S02]  /*6a890*/  @P0 STG.E.U8 desc[UR44][R224.64], R7 ;  /* 0x00000007e0000986 */ /* 0x0001e4000c10112c */
[C---:B0-----:R-:W-:Y:S02]  /*6a8a0*/  PRMT R7, R131.reuse, 0x7772, RZ ;  /* 0x0000777283077816 */ /* 0x041fe400000000ff */
[----:B------:R-:W-:-:S03]  /*6a8b0*/  PRMT R131, R131, 0x7773, RZ ;  /* 0x0000777383837816 */ /* 0x000fc600000000ff */
[----:B------:R-:W-:Y:S04]  /*6a8c0*/  @P2 STG.E.U8 desc[UR44][R226.64], R7 ;  /* 0x00000007e2002986 */ /* 0x000fe8000c10112c */
[----:B------:R0:W-:Y:S04]  /*6a8d0*/  @P5 STG.E.U8 desc[UR44][R132.64], R131 ;  /* 0x0000008384005986 */ /* 0x0001e8000c10112c */
[----:B0-----:R-:W2:Y:S04]  /*6a8e0*/  LDL.LU.64 R132, [R1+0x2238] ;  /* 0x0022380001847983 */ /* 0x001ea80000300a00 */
[----:B------:R-:W3:Y:S01]  /*6a8f0*/  LDL.LU.64 R30, [R1+0xcb0] ;  /* 0x000cb000011e7983 */ /* 0x000ee20000300a00 */
[----:B------:R-:W-:-:S02]  /*6a900*/  LOP3.LUT P3, RZ, R243, 0x200, RZ, 0xc0, !PT ;  /* 0x00000200f3ff7812 */ /* 0x000fc4000786c0ff */
[C---:B------:R-:W-:Y:S01]  /*6a910*/  LOP3.LUT P0, RZ, R243.reuse, 0x400, RZ, 0xc0, !PT ;  /* 0x00000400f3ff7812 */ /* 0x040fe2000780c0ff */
        /* <DEDUP_REMOVED lines=19> */
[----:B---3--:R0:W-:Y:S02]  /*6aa50*/  @P3 STG.E.U8 desc[UR44][R30.64], R7 ;  /* 0x000000071e003986 */ /* 0x0081e4000c10112c */
[----:B0-----:R-:W-:-:S05]  /*6aa60*/  PRMT R7, R132, 0x7771, RZ ;  /* 0x0000777184077816 */ /* 0x001fca00000000ff */
[----:B------:R0:W-:Y:S04]  /*6aa70*/  @P0 STG.E.U8 desc[UR44][R136.64], R7 ;  /* 0x0000000788000986 */ /* 0x0001e8000c10112c */
[----:B0-----:R-:W2:Y:S04]  /*6aa80*/  LDL.LU.64 R136, [R1+0x2230] ;  /* 0x0022300001887983 */ /* 0x001ea80000300a00 */
[----:B------:R-:W3:Y:S01]  /*6aa90*/  LDL.LU.64 R38, [R1+0xc68] ;  /* 0x000c680001267983 */ /* 0x000ee20000300a00 */
[----:B------:R-:W-:Y:S02]  /*6aaa0*/  @P6 LOP3.LUT R14, R14, 0x8000, RZ, 0xfc, !PT ;  /* 0x000080000e0e6812 */ /* 0x000fe400078efcff */
[----:B------:R-:W-:-:S02]  /*6aab0*/  LOP3.LUT P6, RZ, R243, 0x20000, RZ, 0xc0, !PT ;  /* 0x00020000f3ff7812 */ /* 0x000fc400078cc0ff */
[C---:B------:R-:W-:Y:S02]  /*6aac0*/  LOP3.LUT P2, RZ, R243.reuse, 0x800, RZ, 0xc0, !PT ;  /* 0x00000800f3ff7812 */ /* 0x040fe4000784c0ff */
[----:B------:R-:W-:Y:S02]  /*6aad0*/  LOP3.LUT P5, RZ, R243, 0x1000, RZ, 0xc0, !PT ;  /* 0x00001000f3ff7812 */ /* 0x000fe400078ac0ff */
[----:B------:R-:W-:Y:S02]  /*6aae0*/  LOP3.LUT R14, R14, 0xfffeffff, RZ, 0xc0, !PT ;  /* 0xfffeffff0e0e7812 */ /* 0x000fe400078ec0ff */
[----:B------:R-:W-:Y:S01]  /*6aaf0*/  PRMT R7, R132, 0x7772, RZ ;  /* 0x0000777284077816 */ /* 0x000fe200000000ff */
[----:B------:R-:W3:Y:S04]  /*6ab00*/  LDL.LU.64 R40, [R1+0xc58] ;  /* 0x000c580001287983 */ /* 0x000ee80000300a00 */
[----:B------:R-:W-:-:S02]  /*6ab10*/  @P6 LOP3.LUT R14, R14, 0x10000, RZ, 0xfc, !PT ;  /* 0x000100000e0e6812 */ /* 0x000fc400078efcff */
[----:B------:R-:W-:Y:S01]  /*6ab20*/  LOP3.LUT P6, RZ, R243, 0x10000, RZ, 0xc0, !PT ;  /* 0x00010000f3ff7812 */ /* 0x000fe200078cc0ff */
[----:B----4-:R0:W-:Y:S01]  /*6ab30*/  @P2 STG.E.U8 desc[UR44][R228.64], R7 ;  /* 0x00000007e4002986 */ /* 0x0101e2000c10112c */
[----:B------:R-:W-:Y:S02]  /*6ab40*/  PRMT R132, R132, 0x7773, RZ ;  /* 0x0000777384847816 */ /* 0x000fe400000000ff */
[----:B------:R-:W-:Y:S01]  /*6ab50*/  LOP3.LUT R14, R14, 0xfffdffff, RZ, 0xc0, !PT ;  /* 0xfffdffff0e0e7812 */ /* 0x000fe200078ec0ff */
[----:B------:R-:W4:Y:S04]  /*6ab60*/  LDL.LU.64 R36, [R1+0xc50] ;  /* 0x000c500001247983 */ /* 0x000f280000300a00 */
[----:B------:R1:W-:Y:S04]  /*6ab70*/  @P5 STG.E.U8 desc[UR44][R28.64], R132 ;  /* 0x000000841c005986 */ /* 0x0003e8000c10112c */
[----:B------:R-:W4:Y:S01]  /*6ab80*/  LDL.LU.64 R30, [R1+0xc48] ;  /* 0x000c4800011e7983 */ /* 0x000f220000300a00 */
[----:B------:R-:W-:-:S02]  /*6ab90*/  @P6 LOP3.LUT R14, R14, 0x20000, RZ, 0xfc, !PT ;  /* 0x000200000e0e6812 */ /* 0x000fc400078efcff */
[----:B------:R-:W-:Y:S01]  /*6aba0*/  LOP3.LUT P6, RZ, R243, 0x8000, RZ, 0xc0, !PT ;  /* 0x00008000f3ff7812 */ /* 0x000fe200078cc0ff */
[----:B0-----:R-:W4:Y:S04]  /*6abb0*/  LDL.LU.64 R228, [R1+0xc40] ;  /* 0x000c400001e47983 */ /* 0x001f280000300a00 */
[----:B-1----:R-:W4:Y:S01]  /*6abc0*/  LDL.LU.64 R28, [R1+0xc38] ;  /* 0x000c3800011c7983 */ /* 0x002f220000300a00 */
[----:B------:R-:W-:-:S07]  /*6abd0*/  LOP3.LUT R14, R14, 0xfffbffff, RZ, 0xc0, !PT ;  /* 0xfffbffff0e0e7812 */ /* 0x000fce00078ec0ff */
[----:B------:R-:W-:Y:S02]  /*6abe0*/  @P6 LOP3.LUT R14, R14, 0x40000, RZ, 0xfc, !PT ;  /* 0x000400000e0e6812 */ /* 0x000fe400078efcff */
[----:B------:R-:W-:Y:S02]  /*6abf0*/  LOP3.LUT P6, RZ, R243, 0x4000, RZ, 0xc0, !PT ;  /* 0x00004000f3ff7812 */ /* 0x000fe400078cc0ff */
[----:B------:R-:W-:-:S11]  /*6ac00*/  LOP3.LUT R14, R14, 0xfff7ffff, RZ, 0xc0, !PT ;  /* 0xfff7ffff0e0e7812 */ /* 0x000fd600078ec0ff */
[----:B------:R-:W-:Y:S02]  /*6ac10*/  @P6 LOP3.LUT R14, R14, 0x80000, RZ, 0xfc, !PT ;  /* 0x000800000e0e6812 */ /* 0x000fe400078efcff */
[----:B------:R-:W-:Y:S02]  /*6ac20*/  LOP3.LUT P6, RZ, R243, 0x2000, RZ, 0xc0, !PT ;  /* 0x00002000f3ff7812 */ /* 0x000fe400078cc0ff */
[----:B--2---:R-:W-:-:S11]  /*6ac30*/  PRMT R7, R136, 0x7770, RZ ;  /* 0x0000777088077816 */ /* 0x004fd600000000ff */
        /* <DEDUP_REMOVED lines=17> */
[----:B---3--:R0:W-:Y:S01]  /*6ad50*/  @P6 STG.E.U8 desc[UR44][R38.64], R7 ;  /* 0x0000000726006986 */ /* 0x0081e2000c10112c */
[----:B------:R-:W-:Y:S02]  /*6ad60*/  LOP3.LUT P6, RZ, R14, 0x4000, RZ, 0xc0, !PT ;  /* 0x000040000eff7812 */ /* 0x000fe400078cc0ff */
[----:B0-----:R-:W-:-:S11]  /*6ad70*/  PRMT R7, R133, 0x7772, RZ ;  /* 0x0000777285077816 */ /* 0x001fd600000000ff */
[----:B------:R0:W-:Y:S04]  /*6ad80*/  @P6 STG.E.U8 desc[UR44][R134.64], R7 ;  /* 0x0000000786006986 */ /* 0x0001e8000c10112c */
[----:B0-----:R-:W3:Y:S01]  /*6ad90*/  LDL.LU.64 R134, [R1+0x2228] ;  /* 0x0022280001867983 */ /* 0x001ee20000300a00 */
[----:B------:R-:W-:Y:S02]  /*6ada0*/  LOP3.LUT P6, RZ, R14, 0x2000, RZ, 0xc0, !PT ;  /* 0x000020000eff7812 */ /* 0x000fe400078cc0ff */
[----:B------:R-:W-:Y:S02]  /*6adb0*/  PRMT R133, R133, 0x7773, RZ ;  /* 0x0000777385857816 */ /* 0x000fe400000000ff */
[----:B------:R-:W-:Y:S02]  /*6adc0*/  LOP3.LUT P1, RZ, R243, 0x400000, RZ, 0xc0, !PT ;  /* 0x00400000f3ff7812 */ /* 0x000fe4000782c0ff */
[----:B------:R-:W-:-:S07]  /*6add0*/  PRMT R7, R137, 0x7770, RZ ;  /* 0x0000777089077816 */ /* 0x000fce00000000ff */
[----:B------:R-:W-:Y:S01]  /*6ade0*/  @P6 STG.E.U8 desc[UR44][R40.64], R133 ;  /* 0x0000008528006986 */ /* 0x000fe2000c10112c */
[----:B------:R-:W-:Y:S02]  /*6adf0*/  LOP3.LUT P6, RZ, R14, 0x1000, RZ, 0xc0, !PT ;  /* 0x000010000eff7812 */ /* 0x000fe400078cc0ff */
[C---:B------:R-:W-:Y:S02]  /*6ae00*/  LOP3.LUT P4, RZ, R243.reuse, 0x800000, RZ, 0xc0, !PT ;  /* 0x00800000f3ff7812 */ /* 0x040fe4000788c0ff */
[C---:B------:R-:W-:Y:S02]  /*6ae10*/  LOP3.LUT P3, RZ, R243.reuse, 0x1000000, RZ, 0xc0, !PT ;  /* 0x01000000f3ff7812 */ /* 0x040fe4000786c0ff */
[----:B------:R-:W-:-:S07]  /*6ae20*/  LOP3.LUT P0, RZ, R243, 0x2000000, RZ, 0xc0, !PT ;  /* 0x02000000f3ff7812 */ /* 0x000fce000780c0ff */
[----:B----4-:R0:W-:Y:S01]  /*6ae30*/  @P6 STG.E.U8 desc[UR44][R36.64], R7 ;  /* 0x0000000724006986 */ /* 0x0101e2000c10112c */
        /* <DEDUP_REMOVED lines=10> */
[----:B---3--:R-:W-:-:S05]  /*6aee0*/  PRMT R7, R134, 0x7770, RZ ;  /* 0x0000777086077816 */ /* 0x008fca00000000ff */
[----:B--2---:R0:W-:Y:S02]  /*6aef0*/  @P0 STG.E.U8 desc[UR44][R224.64], R7 ;  /* 0x00000007e0000986 */ /* 0x0041e4000c10112c */
        /* <DEDUP_REMOVED lines=36> */
[----:B------:R-:W-:Y:S02]  /*6b140*/  LOP3.LUT P6, RZ, R221, 0x2, RZ, 0xc0, !PT ;  /* 0x00000002ddff7812 */ /* 0x000fe400078cc0ff */
[C---:B------:R-:W-:Y:S02]  /*6b150*/  LOP3.LUT P2, RZ, R243.reuse, 0x40000000, RZ, 0xc0, !PT ;  /* 0x40000000f3ff7812 */ /* 0x040fe4000784c0ff */
        /* <DEDUP_REMOVED lines=76> */
[C---:B------:R-:W-:Y:S02]  /*6b620*/  LOP3.LUT P3, RZ, R221.reuse, 0x8000, RZ, 0xc0, !PT ;  /* 0x00008000ddff7812 */ /* 0x040fe4000786c0ff */
        /* <DEDUP_REMOVED lines=46> */
[----:B------:R-:W-:Y:S01]  /*6b910*/  @P6 STG.E.U8 desc[UR44][R226.64], R141 ;  /* 0x0000008de2006986 */ /* 0x000fe2000c10112c */
[----:B------:R-:W-:-:S13]  /*6b920*/  LOP3.LUT P6, RZ, R14, 0x4, RZ, 0xc0, !PT ;  /* 0x000000040eff7812 */ /* 0x000fda00078cc0ff */
[----:B------:R0:W-:Y:S01]  /*6b930*/  @P6 STG.E.U8 desc[UR44][R142.64], R7 ;  /* 0x000000078e006986 */ /* 0x0001e2000c10112c */
[----:B------:R-:W-:-:S03]  /*6b940*/  LOP3.LUT P6, RZ, R14, 0x2, RZ, 0xc0, !PT ;  /* 0x000000020eff7812 */ /* 0x000fc600078cc0ff */
[----:B0-----:R-:W2:Y:S01]  /*6b950*/  LDL.LU.64 R142, [R1+0x2208] ;  /* 0x00220800018e7983 */ /* 0x001ea20000300a00 */
[----:B------:R-:W-:-:S03]  /*6b960*/  PRMT R7, R145, 0x7771, RZ ;  /* 0x0000777191077816 */ /* 0x000fc600000000ff */
[----:B------:R-:W4:Y:S06]  /*6b970*/  LDL.LU.64 R226, [R1+0xaf0] ;  /* 0x000af00001e27983 */ /* 0x000f2c0000300a00 */
        /* <DEDUP_REMOVED lines=22> */
[----:B------:R0:W-:Y:S01]  /*6bae0*/  @P1 STG.E.U8 desc[UR44][R36.64], R142 ;  /* 0x0000008e24001986 */ /* 0x0001e2000c10112c */
[----:B---3--:R-:W-:-:S03]  /*6baf0*/  PRMT R7, R146, 0x7770, RZ ;  /* 0x0000777092077816 */ /* 0x008fc600000000ff */
[----:B0-----:R-:W2:Y:S04]  /*6bb00*/  LDL.LU.64 R36, [R1+0xae8] ;  /* 0x000ae80001247983 */ /* 0x001ea80000300a00 */
[----:B------:R0:W-:Y:S02]  /*6bb10*/  @P4 STG.E.U8 desc[UR44][R30.64], R7 ;  /* 0x000000071e004986 */ /* 0x0001e4000c10112c */
[C---:B0-----:R-:W-:Y:S02]  /*6bb20*/  PRMT R7, R146.reuse, 0x7771, RZ ;  /* 0x0000777192077816 */ /* 0x041fe400000000ff */
[----:B------:R-:W3:Y:S04]  /*6bb30*/  LDL.LU.64 R30, [R1+0xae0] ;  /* 0x000ae000011e7983 */ /* 0x000ee80000300a00 */
[----:B----4-:R0:W-:Y:S02]  /*6bb40*/  @P3 STG.E.U8 desc[UR44][R228.64], R7 ;  /* 0x00000007e4003986 */ /* 0x0101e4000c10112c */
[----:B0-----:R-:W-:-:S02]  /*6bb50*/  PRMT R7, R146, 0x7772, RZ ;  /* 0x0000777292077816 */ /* 0x001fc400000000ff */
[----:B------:R-:W4:Y:S04]  /*6bb60*/  LDL.LU.64 R228, [R1+0xad8] ;  /* 0x000ad80001e47983 */ /* 0x000f280000300a00 */
[----:B------:R0:W-:Y:S04]  /*6bb70*/  @P0 STG.E.U8 desc[UR44][R28.64], R7 ;  /* 0x000000071c000986 */ /* 0x0001e8000c10112c */
[----:B0-----:R-:W4:Y:S01]  /*6bb80*/  LDL.LU.64 R28, [R1+0xad0] ;  /* 0x000ad000011c7983 */ /* 0x001f220000300a00 */
        /* <DEDUP_REMOVED lines=21> */
[----:B------:R-:W-:Y:S02]  /*6bce0*/  LOP3.LUT P3, RZ, R220, 0x4000, RZ, 0xc0, !PT ;  /* 0x00004000dcff7812 */ /* 0x000fe4000786c0ff */
[----:B------:R-:W-:Y:S02]  /*6bcf0*/  LOP3.LUT R15, R15, 0xfbffffff, RZ, 0xc0, !PT ;  /* 0xfbffffff0f0f7812 */ /* 0x000fe400078ec0ff */
[----:B------:R-:W-:Y:S02]  /*6bd00*/  PRMT R146, R146, 0x7773, RZ ;  /* 0x0000777392927816 */ /* 0x000fe400000000ff */
[----:B------:R-:W-:-:S02]  /*6bd10*/  PRMT R7, R143, 0x7770, RZ ;  /* 0x000077708f077816 */ /* 0x000fc400000000ff */
[C---:B------:R-:W-:Y:S01]  /*6bd20*/  LOP3.LUT P0, RZ, R220.reuse, 0x2000, RZ, 0xc0, !PT ;  /* 0x00002000dcff7812 */ /* 0x040fe2000780c0ff */
[----:B------:R0:W-:Y:S02]  /*6bd30*/  @P2 STG.E.U8 desc[UR44][R224.64], R146 ;  /* 0x00000092e0002986 */ /* 0x0001e4000c10112c */
[----:B------:R-:W-:Y:S02]  /*6bd40*/  @P6 LOP3.LUT R15, R15, 0x4000000, RZ, 0xfc, !PT ;  /* 0x040000000f0f6812 */ /* 0x000fe400078efcff */
[C---:B------:R-:W-:Y:S01]  /*6bd50*/  LOP3.LUT P6, RZ, R223.reuse, 0x200, RZ, 0xc0, !PT ;  /* 0x00000200dfff7812 */ /* 0x040fe200078cc0ff */
[----:B------:R1:W-:Y:S01]  /*6bd60*/  @P5 STG.E.U8 desc[UR44][R226.64], R7 ;  /* 0x00000007e2005986 */ /* 0x0003e2000c10112c */
[----:B------:R-:W-:Y:S02]  /*6bd70*/  LOP3.LUT P2, RZ, R220, 0x1000, RZ, 0xc0, !PT ;  /* 0x00001000dcff7812 */ /* 0x000fe4000784c0ff */
[----:B------:R-:W-:Y:S01]  /*6bd80*/  LOP3.LUT P5, RZ, R223, 0x800, RZ, 0xc0, !PT ;  /* 0x00000800dfff7812 */ /* 0x000fe200078ac0ff */
[----:B0-----:R-:W4:Y:S01]  /*6bd90*/  LDL.LU.64 R224, [R1+0xac0] ;  /* 0x000ac00001e07983 */ /* 0x001f220000300a00 */
[----:B------:R-:W-:-:S02]  /*6bda0*/  LOP3.LUT R15, R15, 0xf7ffffff, RZ, 0xc0, !PT ;  /* 0xf7ffffff0f0f7812 */ /* 0x000fc400078ec0ff */
[----:B-1----:R-:W-:-:S05]  /*6bdb0*/  PRMT R7, R143, 0x7771, RZ ;  /* 0x000077718f077816 */ /* 0x002fca00000000ff */
[----:B------:R-:W-:Y:S02]  /*6bdc0*/  @P6 LOP3.LUT R15, R15, 0x8000000, RZ, 0xfc, !PT ;  /* 0x080000000f0f6812 */ /* 0x000fe400078efcff */
[----:B------:R-:W-:Y:S01]  /*6bdd0*/  LOP3.LUT P6, RZ, R223, 0x400, RZ, 0xc0, !PT ;  /* 0x00000400dfff7812 */ /* 0x000fe200078cc0ff */
[----:B------:R-:W4:Y:S04]  /*6bde0*/  LDL.LU.64 R226, [R1+0xab8] ;  /* 0x000ab80001e27983 */ /* 0x000f280000300a00 */
[----:B------:R-:W4:Y:S04]  /*6bdf0*/  LDL.LU.64 R60, [R1+0xaa8] ;  /* 0x000aa800013c7983 */ /* 0x000f280000300a00 */
[----:B------:R-:W4:Y:S04]  /*6be00*/  LDL.LU.64 R56, [R1+0xaa0] ;  /* 0x000aa00001387983 */ /* 0x000f280000300a00 */
[----:B------:R-:W4:Y:S04]  /*6be10*/  LDL.LU.64 R42, [R1+0xa98] ;  /* 0x000a9800012a7983 */ /* 0x000f280000300a00 */
[----:B------:R-:W4:Y:S04]  /*6be20*/  LDL.LU.64 R38, [R1+0xa90] ;  /* 0x000a900001267983 */ /* 0x000f280000300a00 */
[----:B------:R-:W4:Y:S04]  /*6be30*/  LDL.LU.64 R40, [R1+0xa88] ;  /* 0x000a880001287983 */ /* 0x000f280000300a00 */
[----:B--2---:R0:W-:Y:S02]  /*6be40*/  @P3 STG.E.U8 desc[UR44][R36.64], R7 ;  /* 0x0000000724003986 */ /* 0x0041e4000c10112c */
[----:B0-----:R-:W-:-:S02]  /*6be50*/  PRMT R7, R143, 0x7772, RZ ;  /* 0x000077728f077816 */ /* 0x001fc400000000ff */
[----:B------:R-:W-:-:S03]  /*6be60*/  PRMT R143, R143, 0x7773, RZ ;  /* 0x000077738f8f7816 */ /* 0x000fc600000000ff */
[----:B---3--:R0:W-:Y:S02]  /*6be70*/  @P0 STG.E.U8 desc[UR44][R30.64], R7 ;  /* 0x000000071e000986 */ /* 0x0081e4000c10112c */
[C---:B0-----:R-:W-:Y:S02]  /*6be80*/  PRMT R7, R147.reuse, 0x7770, RZ ;  /* 0x0000777093077816 */ /* 0x041fe400000000ff */
[----:B----4-:R-:W-:Y:S04]  /*6be90*/  @P2 STG.E.U8 desc[UR44][R228.64], R143 ;  /* 0x0000008fe4002986 */ /* 0x010fe8000c10112c */
        /* <DEDUP_REMOVED lines=46> */
[----:B------:R0:W-:Y:S04]  /*6c180*/  @P0 STG.E.U8 desc[UR44][R28.64], R7 ;  /* 0x000000071c000986 */ /* 0x0001e8000c10112c */
[----:B0-----:R-:W2:Y:S01]  /*6c190*/  LDL.LU.64 R28, [R1+0xa50] ;  /* 0x000a5000011c7983 */ /* 0x001ea20000300a00 */
[C---:B------:R-:W-:Y:S02]  /*6c1a0*/  LOP3.LUT P2, RZ, R0.reuse, 0x20000000, RZ, 0xc0, !PT ;  /* 0x2000000000ff7812 */ /* 0x040fe4000784c0ff */
[C---:B------:R-:W-:Y:S02]  /*6c1b0*/  LOP3.LUT P5, RZ, R0.reuse, 0x10000000, RZ, 0xc0, !PT ;  /* 0x1000000000ff7812 */ /* 0x040fe400078ac0ff */
[----:B------:R-:W-:Y:S02]  /*6c1c0*/  LOP3.LUT P3, RZ, R0, 0x8000000, RZ, 0xc0, !PT ;  /* 0x0800000000ff7812 */ /* 0x000fe4000786c0ff */
[----:B------:R-:W-:-:S02]  /*6c1d0*/  PRMT R7, R149, 0x7772, RZ ;  /* 0x0000777295077816 */ /* 0x000fc400000000ff */
[----:B------:R-:W-:Y:S02]  /*6c1e0*/  LOP3.LUT P0, RZ, R0, 0x4000000, RZ, 0xc0, !PT ;  /* 0x0400000000ff7812 */ /* 0x000fe4000780c0ff */
[----:B------:R-:W-:-:S03]  /*6c1f0*/  PRMT R149, R149, 0x7773, RZ ;  /* 0x0000777395957816 */ /* 0x000fc600000000ff */
[----:B------:R0:W-:Y:S04]  /*6c200*/  @P2 STG.E.U8 desc[UR44][R224.64], R7 ;  /* 0x00000007e0002986 */ /* 0x0001e8000c10112c */
[----:B------:R1:W-:Y:S01]  /*6c210*/  @P5 STG.E.U8 desc[UR44][R226.64], R149 ;  /* 0x00000095e2005986 */ /* 0x0003e2000c10112c */
[----:B0-----:R-:W-:-:S03]  /*6c220*/  PRMT R7, R153, 0x7770, RZ ;  /* 0x0000777099077816 */ /* 0x001fc600000000ff */
[----:B------:R-:W3:Y:S04]  /*6c230*/  LDL.LU.64 R224, [R1+0xa40] ;  /* 0x000a400001e07983 */ /* 0x000ee80000300a00 */
[----:B-1----:R-:W4:Y:S04]  /*6c240*/  LDL.LU.64 R226, [R1+0xa38] ;  /* 0x000a380001e27983 */ /* 0x002f280000300a00 */
        /* <DEDUP_REMOVED lines=13> */
[----:B0-----:R-:W-:-:S05]  /*6c320*/  PRMT R7, R153, 0x7771, RZ ;  /* 0x0000777199077816 */ /* 0x001fca00000000ff */
[----:B------:R0:W-:Y:S04]  /*6c330*/  @P0 STG.E.U8 desc[UR44][R150.64], R7 ;  /* 0x0000000796000986 */ /* 0x0001e8000c10112c */
[----:B0-----:R-:W2:Y:S01]  /*6c340*/  LDL.LU.64 R150, [R1+0x21e8] ;  /* 0x0021e80001967983 */ /* 0x001ea20000300a00 */
[----:B------:R-:W-:Y:S02]  /*6c350*/  @P6 LOP3.LUT R15, R15, 0x4000, RZ, 0xfc, !PT ;  /* 0x000040000f0f6812 */ /* 0x000fe400078efcff */
[C---:B------:R-:W-:Y:S02]  /*6c360*/  LOP3.LUT P6, RZ, R0.reuse, 0x40000, RZ, 0xc0, !PT ;  /* 0x0004000000ff7812 */ /* 0x040fe400078cc0ff */
[C---:B------:R-:W-:Y:S02]  /*6c370*/  LOP3.LUT P2, RZ, R0.reuse, 0x2000000, RZ, 0xc0, !PT ;  /* 0x0200000000ff7812 */ /* 0x040fe4000784c0ff */
[----:B------:R-:W-:-:S02]  /*6c380*/  LOP3.LUT P5, RZ, R0, 0x1000000, RZ, 0xc0, !PT ;  /* 0x0100000000ff7812 */ /* 0x000fc400078ac0ff */
[----:B------:R-:W-:Y:S02]  /*6c390*/  LOP3.LUT R15, R15, 0xffff7fff, RZ, 0xc0, !PT ;  /* 0xffff7fff0f0f7812 */ /* 0x000fe400078ec0ff */
[----:B------:R-:W-:Y:S01]  /*6c3a0*/  PRMT R7, R153, 0x7772, RZ ;  /* 0x0000777299077816 */ /* 0x000fe200000000ff */
[----:B------:R-:W2:Y:S04]  /*6c3b0*/  LDL.LU.64 R38, [R1+0xa08] ;  /* 0x000a080001267983 */ /* 0x000ea80000300a00 */
[----:B------:R-:W-:Y:S02]  /*6c3c0*/  @P6 LOP3.LUT R15, R15, 0x8000, RZ, 0xfc, !PT ;  /* 0x000080000f0f6812 */ /* 0x000fe400078efcff */
[----:B------:R-:W-:Y:S01]  /*6c3d0*/  LOP3.LUT P6, RZ, R0, 0x80000, RZ, 0xc0, !PT ;  /* 0x0008000000ff7812 */ /* 0x000fe200078cc0ff */
[----:B---3--:R2:W-:Y:S01]  /*6c3e0*/  @P2 STG.E.U8 desc[UR44][R224.64], R7 ;  /* 0x00000007e0002986 */ /* 0x0085e2000c10112c */
[----:B------:R-:W-:-:S02]  /*6c3f0*/  PRMT R153, R153, 0x7773, RZ ;  /* 0x0000777399997816 */ /* 0x000fc400000000ff */
[----:B------:R-:W-:Y:S01]  /*6c400*/  LOP3.LUT R15, R15, 0xfffeffff, RZ, 0xc0, !PT ;  /* 0xfffeffff0f0f7812 */ /* 0x000fe200078ec0ff */
[----:B------:R-:W3:Y:S04]  /*6c410*/  LDL.LU.64 R40, [R1+0xa00] ;  /* 0x000a000001287983 */ /* 0x000ee80000300a00 */
[----:B------:R-:W3:Y:S04]  /*6c420*/  LDL.LU.64 R36, [R1+0x9f8] ;  /* 0x0009f80001247983 */ /* 0x000ee80000300a00 */
[----:B------:R-:W3:Y:S04]  /*6c430*/  LDL.LU.64 R30, [R1+0x9f0] ;  /* 0x0009f000011e7983 */ /* 0x000ee80000300a00 */
[----:B----4-:R-:W-:Y:S04]  /*6c440*/  @P5 STG.E.U8 desc[UR44][R226.64], R153 ;  /* 0x00000099e2005986 */ /* 0x010fe8000c10112c */
        /* <DEDUP_REMOVED lines=13> */
[----:B--2---:R-:W-:-:S11]  /*6c520*/  PRMT R7, R150, 0x7770, RZ ;  /* 0x0000777096077816 */ /* 0x004fd600000000ff */
[----:B------:R0:W-:Y:S04]  /*6c530*/  @P6 STG.E.U8 desc[UR44][R154.64], R7 ;  /* 0x000000079a006986 */ /* 0x0001e8000c10112c */
[----:B0-----:R-:W2:Y:S04]  /*6c540*/  LDL.LU.64 R154, [R1+0x21e0] ;  /* 0x0021e000019a7983 */ /* 0x001ea80000300a00 */
[----:B------:R-:W4:Y:S04]  /*6c550*/  LDL.LU.64 R224, [R1+0x9d8] ;  /* 0x0009d80001e07983 */ /* 0x000f280000300a00 */
[----:B------:R-:W4:Y:S01]  /*6c560*/  LDL.LU.64 R226, [R1+0x9d0] ;  /* 0x0009d00001e27983 */ /* 0x000f220000300a00 */
[----:B------:R-:W-:-:S02]  /*6c570*/  LOP3.LUT P6, RZ, R15, 0x80000, RZ, 0xc0, !PT ;  /* 0x000800000fff7812 */ /* 0x000fc400078cc0ff */
        /* <DEDUP_REMOVED lines=24> */
[----:B------:R-:W-:-:S11]  /*6c700*/  PRMT R154, R154, 0x7773, RZ ;  /* 0x000077739a9a7816 */ /* 0x000fd600000000ff */
[----:B------:R-:W-:Y:S01]  /*6c710*/  @P6 STG.E.U8 desc[UR44][R36.64], R154 ;  /* 0x0000009a24006986 */ /* 0x000fe2000c10112c */
[----:B------:R-:W-:Y:S02]  /*6c720*/  LOP3.LUT P6, RZ, R15, 0x1000, RZ, 0xc0, !PT ;  /* 0x000010000fff7812 */ /* 0x000fe400078cc0ff */
[----:B0-----:R-:W-:-:S11]  /*6c730*/  PRMT R7, R151, 0x7770, RZ ;  /* 0x0000777097077816 */ /* 0x001fd600000000ff */
[----:B------:R0:W-:Y:S02]  /*6c740*/  @P6 STG.E.U8 desc[UR44][R30.64], R7 ;  /* 0x000000071e006986 */ /* 0x0001e4000c10112c */
[----:B0-----:R-:W-:-:S05]  /*6c750*/  PRMT R7, R151, 0x7771, RZ ;  /* 0x0000777197077816 */ /* 0x001fca00000000ff */
[----:B----4-:R0:W-:Y:S02]  /*6c760*/  @P1 STG.E.U8 desc[UR44][R228.64], R7 ;  /* 0x00000007e4001986 */ /* 0x0101e4000c10112c */
        /* <DEDUP_REMOVED lines=8> */
[----:B0-----:R-:W-:Y:S02]  /*6c7f0*/  PRMT R7, R155, 0x7772, RZ ;  /* 0x000077729b077816 */ /* 0x001fe400000000ff */
[----:B------:R-:W2:Y:S04]  /*6c800*/  LDL.LU.64 R244, [R1+0x21d8] ;  /* 0x0021d80001f47983 */ /* 0x000ea80000300a00 */
[----:B------:R0:W-:Y:S04]  /*6c810*/  @P5 STG.E.U8 desc[UR44][R156.64], R7 ;  /* 0x000000079c005986 */ /* 0x0001e8000c10112c */
[----:B0-----:R-:W3:Y:S04]  /*6c820*/  LDL.LU.64 R156, [R1+0x21d0] ;  /* 0x0021d000019c7983 */ /* 0x001ee80000300a00 */
[----:B------:R-:W4:Y:S04]  /*6c830*/  LDL.LU.64 R30, [R1+0x9b8] ;  /* 0x0009b800011e7983 */ /* 0x000f280000300a00 */
[----:B------:R-:W2:Y:S01]  /*6c840*/  LDL.LU.64 R228, [R1+0x9b0] ;  /* 0x0009b00001e47983 */ /* 0x000ea20000300a00 */
[----:B------:R-:W-:-:S02]  /*6c850*/  LOP3.LUT P3, RZ, R0, 0x100, RZ, 0xc0, !PT ;  /* 0x0000010000ff7812 */ /* 0x000fc4000786c0ff */
[C---:B------:R-:W-:Y:S02]  /*6c860*/  LOP3.LUT P0, RZ, R0.reuse, 0x80, RZ, 0xc0, !PT ;  /* 0x0000008000ff7812 */ /* 0x040fe4000780c0ff */
[----:B------:R-:W-:Y:S02]  /*6c870*/  LOP3.LUT P2, RZ, R0, 0x40, RZ, 0xc0, !PT ;  /* 0x0000004000ff7812 */ /* 0x000fe4000784c0ff */
[----:B------:R-:W-:Y:S01]  /*6c880*/  PRMT R155, R155, 0x7773, RZ ;  /* 0x000077739b9b7816 */ /* 0x000fe200000000ff */
        /* <DEDUP_REMOVED lines=9> */
[C---:B---3--:R-:W-:Y:S01]  /*6c920*/  PRMT R7, R156.reuse, 0x7770, RZ ;  /* 0x000077709c077816 */ /* 0x048fe200000000ff */
[----:B----4-:R-:W-:Y:S04]  /*6c930*/  @P3 STG.E.U8 desc[UR44][R30.64], R155 ;  /* 0x0000009b1e003986 */ /* 0x010fe8000c10112c */
[----:B--2---:R0:W-:Y:S02]  /*6c940*/  @P0 STG.E.U8 desc[UR44][R228.64], R7 ;  /* 0x00000007e4000986 */ /* 0x0041e4000c10112c */
[----:B0-----:R-:W-:-:S05]  /*6c950*/  PRMT R7, R156, 0x7771, RZ ;  /* 0x000077719c077816 */ /* 0x001fca00000000ff */
[----:B------:R0:W-:Y:S04]  /*6c960*/  @P2 STG.E.U8 desc[UR44][R160.64], R7 ;  /* 0x00000007a0002986 */ /* 0x0001e8000c10112c */
[----:B0-----:R-:W2:Y:S01]  /*6c970*/  LDL.LU.64 R160, [R1+0x21c8] ;  /* 0x0021c80001a07983 */ /* 0x001ea20000300a00 */
[----:B------:R-:W-:Y:S02]  /*6c980*/  LOP3.LUT P6, RZ, R244, 0x10000000, RZ, 0xc0, !PT ;  /* 0x10000000f4ff7812 */ /* 0x000fe400078cc0ff */
[----:B------:R-:W-:Y:S02]  /*6c990*/  LOP3.LUT P5, RZ, R0, 0x20, RZ, 0xc0, !PT ;  /* 0x0000002000ff7812 */ /* 0x000fe400078ac0ff */
[----:B------:R-:W-:Y:S01]  /*6c9a0*/  PRMT R7, R156, 0x7772, RZ ;  /* 0x000077729c077816 */ /* 0x000fe200000000ff */
[----:B------:R-:W3:Y:S08]  /*6c9b0*/  LDL.LU.64 R36, [R1+0x958] ;  /* 0x0009580001247983 */ /* 0x000ef00000300a00 */
[----:B------:R-:W-:-:S02]  /*6c9c0*/  @P6 LOP3.LUT R15, R15, 0x10, RZ, 0xfc, !PT ;  /* 0x000000100f0f6812 */ /* 0x000fc400078efcff */
[----:B------:R-:W-:Y:S02]  /*6c9d0*/  LOP3.LUT P6, RZ, R244, 0x20000000, RZ, 0xc0, !PT ;  /* 0x20000000f4ff7812 */ /* 0x000fe400078cc0ff */
[----:B------:R-:W-:Y:S01]  /*6c9e0*/  PRMT R156, R156, 0x7773, RZ ;  /* 0x000077739c9c7816 */ /* 0x000fe200000000ff */
[----:B------:R0:W-:Y:S01]  /*6c9f0*/  @P5 STG.E.U8 desc[UR44][R28.64], R7 ;  /* 0x000000071c005986 */ /* 0x0001e2000c10112c */
[----:B------:R-:W-:-:S03]  /*6ca00*/  LOP3.LUT R15, R15, 0xffffffdf, RZ, 0xc0, !PT ;  /* 0xffffffdf0f0f7812 */ /* 0x000fc600078ec0ff */
[----:B------:R-:W4:Y:S04]  /*6ca10*/  LDL.LU.64 R30, [R1+0x950] ;  /* 0x00095000011e7983 */ /* 0x000f280000300a00 */
[----:B------:R-:W4:Y:S02]  /*6ca20*/  LDL.LU.64 R228, [R1+0x948] ;  /* 0x0009480001e47983 */ /* 0x000f240000300a00 */
[----:B------:R-:W-:Y:S02]  /*6ca30*/  @P6 LOP3.LUT R15, R15, 0x20, RZ, 0xfc, !PT ;  /* 0x000000200f0f6812 */ /* 0x000fe400078efcff */
[----:B------:R-:W-:Y:S01]  /*6ca40*/  LOP3.LUT P6, RZ, R244, 0x40000000, RZ, 0xc0, !PT ;  /* 0x40000000f4ff7812 */ /* 0x000fe200078cc0ff */
[----:B0-----:R-:W4:Y:S01]  /*6ca50*/  LDL.LU.64 R28, [R1+0x940] ;  /* 0x00094000011c7983 */ /* 0x001f220000300a00 */
        /* <DEDUP_REMOVED lines=20> */
[----:B0-----:R-:W4:Y:S01]  /*6cba0*/  LDL.LU.64 R224, [R1+0x938] ;  /* 0x0009380001e07983 */ /* 0x001f220000300a00 */
[----:B--2---:R-:W-:-:S09]  /*6cbb0*/  PRMT R7, R160, 0x7770, RZ ;  /* 0x00007770a0077816 */ /* 0x004fd200000000ff */
        /* <DEDUP_REMOVED lines=80> */
[----:B------:R-:W-:Y:S02]  /*6d0c0*/  PRMT R158, R158, 0x7773, RZ ;  /* 0x000077739e9e7816 */ /* 0x000fe400000000ff */
[----:B------:R-:W-:Y:S01]  /*6d0d0*/  LOP3.LUT R15, R15, 0xfffffff7, RZ, 0xc0, !PT ;  /* 0xfffffff70f0f7812 */ /* 0x000fe200078ec0ff */
[----:B---3--:R0:W-:Y:S04]  /*6d0e0*/  @P3 STG.E.U8 desc[UR44][R40.64], R7 ;  /* 0x0000000728003986 */ /* 0x0081e8000c10112c */
[----:B0-----:R-:W3:Y:S01]  /*6d0f0*/  LDL.LU.64 R40, [R1+0x8c8] ;  /* 0x0008c80001287983 */ /* 0x001ee20000300a00 */
[----:B--2---:R-:W-:-:S02]  /*6d100*/  PRMT R7, R162, 0x7770, RZ ;  /* 0x00007770a2077816 */ /* 0x004fc400000000ff */
[----:B------:R-:W-:Y:S02]  /*6d110*/  @P6 LOP3.LUT R15, R15, 0x8, RZ, 0xfc, !PT ;  /* 0x000000080f0f6812 */ /* 0x000fe400078efcff */
[----:B------:R-:W-:Y:S01]  /*6d120*/  LOP3.LUT P6, RZ, R244, 0x20000, RZ, 0xc0, !PT ;  /* 0x00020000f4ff7812 */ /* 0x000fe200078cc0ff */
[----:B----4-:R0:W-:Y:S04]  /*6d130*/  @P0 STG.E.U8 desc[UR44][R36.64], R158 ;  /* 0x0000009e24000986 */ /* 0x0101e8000c10112c */
[----:B------:R1:W-:Y:S04]  /*6d140*/  @P2 STG.E.U8 desc[UR44][R30.64], R7 ;  /* 0x000000071e002986 */ /* 0x0003e8000c10112c */
[----:B0-----:R-:W2:Y:S01]  /*6d150*/  LDL.LU.64 R36, [R1+0x8b8] ;  /* 0x0008b80001247983 */ /* 0x001ea20000300a00 */
[----:B-1----:R-:W-:-:S03]  /*6d160*/  PRMT R7, R162, 0x7771, RZ ;  /* 0x00007771a2077816 */ /* 0x002fc600000000ff */
        /* <DEDUP_REMOVED lines=13> */
[----:B------:R-:W-:-:S02]  /*6d240*/  LOP3.LUT P6, RZ, R15, 0x2, RZ, 0xc0, !PT ;  /* 0x000000020fff7812 */ /* 0x000fc400078cc0ff */
[----:B0-----:R-:W-:Y:S01]  /*6d250*/  PRMT R7, R159, 0x7771, RZ ;  /* 0x000077719f077816 */ /* 0x001fe200000000ff */
[----:B------:R-:W4:Y:S10]  /*6d260*/  LDL.LU.64 R226, [R1+0x890] ;  /* 0x0008900001e27983 */ /* 0x000f340000300a00 */
[----:B------:R0:W-:Y:S01]  /*6d270*/  @P6 STG.E.U8 desc[UR44][R56.64], R7 ;  /* 0x0000000738006986 */ /* 0x0001e2000c10112c */
[----:B------:R-:W-:-:S02]  /*6d280*/  LOP3.LUT P6, RZ, R15, 0x1, RZ, 0xc0, !PT ;  /* 0x000000010fff7812 */ /* 0x000fc400078cc0ff */
[----:B0-----:R-:W-:-:S11]  /*6d290*/  PRMT R7, R159, 0x7772, RZ ;  /* 0x000077729f077816 */ /* 0x001fd600000000ff */
[----:B------:R0:W-:Y:S01]  /*6d2a0*/  @P6 STG.E.U8 desc[UR44][R42.64], R7 ;  /* 0x000000072a006986 */ /* 0x0001e2000c10112c */
[----:B------:R-:W-:Y:S02]  /*6d2b0*/  LOP3.LUT P6, RZ, R0, 0x80000000, RZ, 0xc0, !PT ;  /* 0x8000000000ff7812 */ /* 0x000fe400078cc0ff */
[----:B------:R-:W-:-:S11]  /*6d2c0*/  PRMT R159, R159, 0x7773, RZ ;  /* 0x000077739f9f7816 */ /* 0x000fd600000000ff */
[----:B------:R1:W-:Y:S01]  /*6d2d0*/  @P6 STG.E.U8 desc[UR44][R164.64], R159 ;  /* 0x0000009fa4006986 */ /* 0x0003e2000c10112c */
[C---:B------:R-:W-:Y:S02]  /*6d2e0*/  LOP3.LUT P6, RZ, R0.reuse, 0x40000000, RZ, 0xc0, !PT ;  /* 0x4000000000ff7812 */ /* 0x040fe400078cc0ff */
[----:B0-----:R-:W-:Y:S01]  /*6d2f0*/  PRMT R7, R163, 0x7770, RZ ;  /* 0x00007770a3077816 */ /* 0x001fe200000000ff */
[----:B-1----:R-:W4:Y:S10]  /*6d300*/  LDL.LU.64 R164, [R1+0x21b0] ;  /* 0x0021b00001a47983 */ /* 0x002f340000300a00 */
[----:B------:R0:W-:Y:S01]  /*6d310*/  @P6 STG.E.U8 desc[UR44][R38.64], R7 ;  /* 0x0000000726006986 */ /* 0x0001e2000c10112c */
[----:B------:R-:W-:-:S02]  /*6d320*/  LOP3.LUT P6, RZ, R0, 0x20000000, RZ, 0xc0, !PT ;  /* 0x2000000000ff7812 */ /* 0x000fc400078cc0ff */
[----:B0-----:R-:W-:-:S11]  /*6d330*/  PRMT R7, R163, 0x7771, RZ ;  /* 0x00007771a3077816 */ /* 0x001fd600000000ff */
[----:B---3--:R0:W-:Y:S01]  /*6d340*/  @P6 STG.E.U8 desc[UR44][R40.64], R7 ;  /* 0x0000000728006986 */ /* 0x0081e2000c10112c */
[----:B------:R-:W-:Y:S02]  /*6d350*/  LOP3.LUT P6, RZ, R0, 0x10000000, RZ, 0xc0, !PT ;  /* 0x1000000000ff7812 */ /* 0x000fe400078cc0ff */
[----:B0-----:R-:W-:-:S11]  /*6d360*/  PRMT R7, R163, 0x7772, RZ ;  /* 0x00007772a3077816 */ /* 0x001fd600000000ff */
[----:B------:R0:W-:Y:S04]  /*6d370*/  @P6 STG.E.U8 desc[UR44][R168.64], R7 ;  /* 0x00000007a8006986 */ /* 0x0001e8000c10112c */
[----:B0-----:R-:W3:Y:S01]  /*6d380*/  LDL.LU.64 R168, [R1+0x21a8] ;  /* 0x0021a80001a87983 */ /* 0x001ee20000300a00 */
[C---:B------:R-:W-:Y:S02]  /*6d390*/  LOP3.LUT P1, RZ, R244.reuse, 0x100, RZ, 0xc0, !PT ;  /* 0x00000100f4ff7812 */ /* 0x040fe4000782c0ff */
[C---:B------:R-:W-:Y:S02]  /*6d3a0*/  LOP3.LUT P4, RZ, R244.reuse, 0x80, RZ, 0xc0, !PT ;  /* 0x00000080f4ff7812 */ /* 0x040fe4000788c0ff */
[----:B------:R-:W-:Y:S02]  /*6d3b0*/  LOP3.LUT P3, RZ, R244, 0x40, RZ, 0xc0, !PT ;  /* 0x00000040f4ff7812 */ /* 0x000fe4000786c0ff */
[----:B------:R-:W-:-:S02]  /*6d3c0*/  PRMT R163, R163, 0x7773, RZ ;  /* 0x00007773a3a37816 */ /* 0x000fc400000000ff */
[C---:B------:R-:W-:Y:S02]  /*6d3d0*/  LOP3.LUT P0, RZ, R244.reuse, 0x20, RZ, 0xc0, !PT ;  /* 0x00000020f4ff7812 */ /* 0x040fe4000780c0ff */
[----:B------:R-:W-:-:S03]  /*6d3e0*/  LOP3.LUT P2, RZ, R244, 0x10, RZ, 0xc0, !PT ;  /* 0x00000010f4ff7812 */ /* 0x000fc6000784c0ff */
[----:B--2---:R0:W-:Y:S04]  /*6d3f0*/  @P1 STG.E.U8 desc[UR44][R36.64], R163 ;  /* 0x000000a324001986 */ /* 0x0041e8000c10112c */
[----:B0-----:R-:W2:Y:S01]  /*6d400*/  LDL.LU.64 R36, [R1+0x888] ;  /* 0x0008880001247983 */ /* 0x001ea20000300a00 */
[----:B------:R-:W-:Y:S02]  /*6d410*/  LOP3.LUT P5, RZ, R244, 0x8, RZ, 0xc0, !PT ;  /* 0x00000008f4ff7812 */ /* 0x000fe400078ac0ff */
[----:B----4-:R-:W-:-:S05]  /*6d420*/  PRMT R7, R164, 0x7770, RZ ;  /* 0x00007770a4077816 */ /* 0x010fca00000000ff */
[----:B------:R0:W-:Y:S02]  /*6d430*/  @P4 STG.E.U8 desc[UR44][R30.64], R7 ;  /* 0x000000071e004986 */ /* 0x0001e4000c10112c */
[C---:B0-----:R-:W-:Y:S02]  /*6d440*/  PRMT R7, R164.reuse, 0x7771, RZ ;  /* 0x00007771a4077816 */ /* 0x041fe400000000ff */
[----:B------:R-:W4:Y:S04]  /*6d450*/  LDL.LU.64 R30, [R1+0x880] ;  /* 0x00088000011e7983 */ /* 0x000f280000300a00 */
[----:B------:R0:W-:Y:S02]  /*6d460*/  @P3 STG.E.U8 desc[UR44][R228.64], R7 ;  /* 0x00000007e4003986 */ /* 0x0001e4000c10112c */
[----:B0-----:R-:W-:-:S02]  /*6d470*/  PRMT R7, R164, 0x7772, RZ ;  /* 0x00007772a4077816 */ /* 0x001fc400000000ff */
[----:B------:R-:W4:Y:S01]  /*6d480*/  LDL.LU.64 R228, [R1+0x878] ;  /* 0x0008780001e47983 */ /* 0x000f220000300a00 */
[----:B------:R-:W-:-:S03]  /*6d490*/  PRMT R164, R164, 0x7773, RZ ;  /* 0x00007773a4a47816 */ /* 0x000fc600000000ff */
[----:B------:R0:W-:Y:S04]  /*6d4a0*/  @P0 STG.E.U8 desc[UR44][R28.64], R7 ;  /* 0x000000071c000986 */ /* 0x0001e8000c10112c */
[----:B------:R1:W-:Y:S04]  /*6d4b0*/  @P2 STG.E.U8 desc[UR44][R224.64], R164 ;  /* 0x000000a4e0002986 */ /* 0x0003e8000c10112c */
[----:B0-----:R-:W4:Y:S04]  /*6d4c0*/  LDL.LU.64 R28, [R1+0x870] ;  /* 0x00087000011c7983 */ /* 0x001f280000300a00 */
[----:B-1----:R-:W4:Y:S01]  /*6d4d0*/  LDL.LU.64 R224, [R1+0x868] ;  /* 0x0008680001e07983 */ /* 0x002f220000300a00 */
[----:B---3--:R-:W-:-:S05]  /*6d4e0*/  PRMT R7, R168, 0x7770, RZ ;  /* 0x00007770a8077816 */ /* 0x008fca00000000ff */
[----:B------:R0:W-:Y:S04]  /*6d4f0*/  @P5 STG.E.U8 desc[UR44][R226.64], R7 ;  /* 0x00000007e2005986 */ /* 0x0001e8000c10112c */
[----:B0-----:R-:W3:Y:S04]  /*6d500*/  LDL.LU.64 R226, [R1+0x860] ;  /* 0x0008600001e27983 */ /* 0x001ee80000300a00 */
[----:B------:R-:W3:Y:S04]  /*6d510*/  LDL.LU.64 R56, [R1+0x858] ;  /* 0x0008580001387983 */ /* 0x000ee80000300a00 */
[----:B------:R-:W3:Y:S04]  /*6d520*/  LDL.LU.64 R42, [R1+0x848] ;  /* 0x00084800012a7983 */ /* 0x000ee80000300a00 */
[----:B------:R-:W3:Y:S01]  /*6d530*/  LDL.LU.64 R38, [R1+0x840] ;  /* 0x0008400001267983 */ /* 0x000ee20000300a00 */
[----:B------:R-:W-:-:S02]  /*6d540*/  LOP3.LUT P6, RZ, R245, 0x400000, RZ, 0xc0, !PT ;  /* 0x00400000f5ff7812 */ /* 0x000fc400078cc0ff */
[----:B------:R-:W-:Y:S02]  /*6d550*/  LOP3.LUT R0, R0, 0xffefffff, RZ, 0xc0, !PT ;  /* 0xffefffff00007812 */ /* 0x000fe400078ec0ff */
[C---:B------:R-:W-:Y:S02]  /*6d560*/  LOP3.LUT P3, RZ, R244.reuse, 0x4, RZ, 0xc0, !PT ;  /* 0x00000004f4ff7812 */ /* 0x040fe4000786c0ff */
[----:B------:R-:W-:Y:S02]  /*6d570*/  LOP3.LUT P0, RZ, R244, 0x2, RZ, 0xc0, !PT ;  /* 0x00000002f4ff7812 */ /* 0x000fe4000780c0ff */
[----:B------:R-:W-:Y:S02]  /*6d580*/  PRMT R7, R168, 0x7771, RZ ;  /* 0x00007771a8077816 */ /* 0x000fe400000000ff */
[----:B------:R-:W-:Y:S02]  /*6d590*/  LOP3.LUT P2, RZ, R244, 0x1, RZ, 0xc0, !PT ;  /* 0x00000001f4ff7812 */ /* 0x000fe4000784c0ff */
[----:B------:R-:W-:Y:S01]  /*6d5a0*/  LOP3.LUT P5, RZ, R245, 0x80000000, RZ, 0xc0, !PT ;  /* 0x80000000f5ff7812 */ /* 0x000fe200078ac0ff */
        /* <DEDUP_REMOVED lines=21> */
[----:B--2---:R0:W-:Y:S01]  /*6d700*/  @P3 STG.E.U8 desc[UR44][R36.64], R7 ;  /* 0x0000000724003986 */ /* 0x0041e2000c10112c */
[----:B------:R-:W-:Y:S02]  /*6d710*/  LOP3.LUT R0, R0, 0xf7ffffff, RZ, 0xc0, !PT ;  /* 0xf7ffffff00007812 */ /* 0x000fe400078ec0ff */
[----:B0-----:R-:W-:-:S09]  /*6d720*/  PRMT R7, R168, 0x7772, RZ ;  /* 0x00007772a8077816 */ /* 0x001fd200000000ff */
[----:B------:R-:W-:Y:S02]  /*6d730*/  @P6 LOP3.LUT R0, R0, 0x8000000, RZ, 0xfc, !PT ;  /* 0x0800000000006812 */ /* 0x000fe400078efcff */
[----:B------:R-:W-:Y:S02]  /*6d740*/  LOP3.LUT P6, RZ, R245, 0x40000000, RZ, 0xc0, !PT ;  /* 0x40000000f5ff7812 */ /* 0x000fe400078cc0ff */
[----:B------:R-:W-:Y:S01]  /*6d750*/  PRMT R168, R168, 0x7773, RZ ;  /* 0x00007773a8a87816 */ /* 0x000fe200000000ff */
[----:B------:R-:W2:Y:S04]  /*6d760*/  LDL.LU.64 R36, [R1+0x828] ;  /* 0x0008280001247983 */ /* 0x000ea80000300a00 */
[----:B----4-:R0:W-:Y:S04]  /*6d770*/  @P0 STG.E.U8 desc[UR44][R30.64], R7 ;  /* 0x000000071e000986 */ /* 0x0101e8000c10112c */
        /* <DEDUP_REMOVED lines=9> */
[C---:B0-----:R-:W-:Y:S02]  /*6d810*/  PRMT R7, R165.reuse, 0x7772, RZ ;  /* 0x00007772a5077816 */ /* 0x041fe400000000ff */
[----:B------:R-:W-:Y:S01]  /*6d820*/  PRMT R165, R165, 0x7773, RZ ;  /* 0x00007773a5a57816 */ /* 0x000fe200000000ff */
[----:B------:R-:W4:Y:S08]  /*6d830*/  LDL.LU.64 R224, [R1+0x808] ;  /* 0x0008080001e07983 */ /* 0x000f300000300a00 */
[----:B---3--:R0:W-:Y:S01]  /*6d840*/  @P6 STG.E.U8 desc[UR44][R226.64], R7 ;  /* 0x00000007e2006986 */ /* 0x0081e2000c10112c */
[----:B------:R-:W-:-:S02]  /*6d850*/  LOP3.LUT P6, RZ, R0, 0x4000000, RZ, 0xc0, !PT ;  /* 0x0400000000ff7812 */ /* 0x000fc400078cc0ff */
[----:B0-----:R-:W-:Y:S01]  /*6d860*/  PRMT R7, R169, 0x7770, RZ ;  /* 0x00007770a9077816 */ /* 0x001fe200000000ff */
[----:B------:R-:W3:Y:S10]  /*6d870*/  LDL.LU.64 R226, [R1+0x800] ;  /* 0x0008000001e27983 */ /* 0x000ef40000300a00 */
[----:B------:R-:W-:Y:S01]  /*6d880*/  @P6 STG.E.U8 desc[UR44][R56.64], R165 ;  /* 0x000000a538006986 */ /* 0x000fe2000c10112c */
[----:B------:R-:W-:-:S13]  /*6d890*/  LOP3.LUT P6, RZ, R0, 0x2000000, RZ, 0xc0, !PT ;  /* 0x0200000000ff7812 */ /* 0x000fda00078cc0ff */
[----:B------:R0:W-:Y:S01]  /*6d8a0*/  @P6 STG.E.U8 desc[UR44][R166.64], R7 ;  /* 0x00000007a6006986 */ /* 0x0001e2000c10112c */
[C---:B------:R-:W-:Y:S02]  /*6d8b0*/  LOP3.LUT P6, RZ, R0.reuse, 0x1000000, RZ, 0xc0, !PT ;  /* 0x0100000000ff7812 */ /* 0x040fe400078cc0ff */
        /* <DEDUP_REMOVED lines=25> */
[----:B------:R-:W-:Y:S01]  /*6da50*/  @P4 STG.E.U8 desc[UR44][R228.64], R166 ;  /* 0x000000a6e4004986 */ /* 0x000fe2000c10112c */
[----:B---3--:R-:W-:-:S05]  /*6da60*/  PRMT R7, R170, 0x7770, RZ ;  /* 0x00007770aa077816 */ /* 0x008fca00000000ff */
        /* <DEDUP_REMOVED lines=10> */
[----:B------:R-:W2:Y:S04]  /*6db10*/  LDL.LU.64 R228, [R1+0x7e0] ;  /* 0x0007e00001e47983 */ /* 0x000ea80000300a00 */
[----:B------:R-:W2:Y:S04]  /*6db20*/  LDL.LU.64 R28, [R1+0x7d8] ;  /* 0x0007d800011c7983 */ /* 0x000ea80000300a00 */
[----:B------:R-:W2:Y:S01]  /*6db30*/  LDL.LU.64 R224, [R1+0x7d0] ;  /* 0x0007d00001e07983 */ /* 0x000ea20000300a00 */
[----:B------:R-:W-:-:S02]  /*6db40*/  LOP3.LUT P6, RZ, R245, 0x8, RZ, 0xc0, !PT ;  /* 0x00000008f5ff7812 */ /* 0x000fc400078cc0ff */
[----:B------:R-:W-:Y:S02]  /*6db50*/  LOP3.LUT R0, R0, 0xffffefff, RZ, 0xc0, !PT ;  /* 0xffffefff00007812 */ /* 0x000fe400078ec0ff */
[C---:B------:R-:W-:Y:S02]  /*6db60*/  LOP3.LUT P3, RZ, R245.reuse, 0x8000, RZ, 0xc0, !PT ;  /* 0x00008000f5ff7812 */ /* 0x040fe4000786c0ff */
[----:B------:R-:W-:Y:S02]  /*6db70*/  LOP3.LUT P0, RZ, R245, 0x4000, RZ, 0xc0, !PT ;  /* 0x00004000f5ff7812 */ /* 0x000fe4000780c0ff */
[----:B------:R-:W-:Y:S02]  /*6db80*/  PRMT R7, R167, 0x7770, RZ ;  /* 0x00007770a7077816 */ /* 0x000fe400000000ff */
[C---:B------:R-:W-:Y:S02]  /*6db90*/  LOP3.LUT P2, RZ, R245.reuse, 0x2000, RZ, 0xc0, !PT ;  /* 0x00002000f5ff7812 */ /* 0x040fe4000784c0ff */
[----:B------:R-:W-:Y:S01]  /*6dba0*/  LOP3.LUT P5, RZ, R245, 0x1000, RZ, 0xc0, !PT ;  /* 0x00001000f5ff7812 */ /* 0x000fe200078ac0ff */
[----:B------:R-:W2:Y:S04]  /*6dbb0*/  LDL.LU.64 R226, [R1+0x7c0] ;  /* 0x0007c00001e27983 */ /* 0x000ea80000300a00 */
        /* <DEDUP_REMOVED lines=30> */
[----:B------:R-:W3:Y:S04]  /*6dda0*/  LDL.LU.64 R36, [R1+0x788] ;  /* 0x0007880001247983 */ /* 0x000ee80000300a00 */
[----:B----4-:R0:W-:Y:S02]  /*6ddb0*/  @P0 STG.E.U8 desc[UR44][R30.64], R7 ;  /* 0x000000071e000986 */ /* 0x0101e4000c10112c */
[----:B0-----:R-:W-:-:S02]  /*6ddc0*/  PRMT R7, R167, 0x7772, RZ ;  /* 0x00007772a7077816 */ /* 0x001fc400000000ff */
[----:B------:R-:W-:Y:S01]  /*6ddd0*/  PRMT R167, R167, 0x7773, RZ ;  /* 0x00007773a7a77816 */ /* 0x000fe200000000ff */
[----:B------:R-:W4:Y:S04]  /*6dde0*/  LDL.LU.64 R30, [R1+0x780] ;  /* 0x00078000011e7983 */ /* 0x000f280000300a00 */
[----:B--2---:R0:W-:Y:S04]  /*6ddf0*/  @P2 STG.E.U8 desc[UR44][R228.64], R7 ;  /* 0x00000007e4002986 */ /* 0x0041e8000c10112c */
[----:B------:R-:W-:Y:S01]  /*6de00*/  @P5 STG.E.U8 desc[UR44][R28.64], R167 ;  /* 0x000000a71c005986 */ /* 0x000fe2000c10112c */
[----:B0-----:R-:W-:-:S03]  /*6de10*/  PRMT R7, R171, 0x7770, RZ ;  /* 0x00007770ab077816 */ /* 0x001fc600000000ff */
[----:B------:R-:W2:Y:S04]  /*6de20*/  LDL.LU.64 R228, [R1+0x778] ;  /* 0x0007780001e47983 */ /* 0x000ea80000300a00 */
[----:B------:R0:W-:Y:S01]  /*6de30*/  @P6 STG.E.U8 desc[UR44][R224.64], R7 ;  /* 0x00000007e0006986 */ /* 0x0001e2000c10112c */
[----:B------:R-:W-:Y:S02]  /*6de40*/  LOP3.LUT P6, RZ, R0, 0x80000, RZ, 0xc0, !PT ;  /* 0x0008000000ff7812 */ /* 0x000fe400078cc0ff */
[----:B0-----:R-:W-:-:S11]  /*6de50*/  PRMT R7, R171, 0x7771, RZ ;  /* 0x00007771ab077816 */ /* 0x001fd600000000ff */
[----:B------:R0:W-:Y:S04]  /*6de60*/  @P6 STG.E.U8 desc[UR44][R172.64], R7 ;  /* 0x00000007ac006986 */ /* 0x0001e8000c10112c */
[----:B0-----:R-:W3:Y:S01]  /*6de70*/  LDL.LU.64 R172, [R1+0x2188] ;  /* 0x0021880001ac7983 */ /* 0x001ee20000300a00 */
[C---:B------:R-:W-:Y:S02]  /*6de80*/  LOP3.LUT P6, RZ, R0.reuse, 0x40000, RZ, 0xc0, !PT ;  /* 0x0004000000ff7812 */ /* 0x040fe400078cc0ff */
[C---:B------:R-:W-:Y:S02]  /*6de90*/  PRMT R7, R171.reuse, 0x7772, RZ ;  /* 0x00007772ab077816 */ /* 0x040fe400000000ff */
[----:B------:R-:W-:Y:S01]  /*6dea0*/  PRMT R171, R171, 0x7773, RZ ;  /* 0x00007773abab7816 */ /* 0x000fe200000000ff */
[----:B------:R-:W2:Y:S04]  /*6deb0*/  LDL.LU.64 R28, [R1+0x770] ;  /* 0x00077000011c7983 */ /* 0x000ea80000300a00 */
[----:B------:R-:W2:Y:S04]  /*6dec0*/  LDL.LU.64 R224, [R1+0x768] ;  /* 0x0007680001e07983 */ /* 0x000ea80000300a00 */
[----:B------:R0:W-:Y:S01]  /*6ded0*/  @P6 STG.E.U8 desc[UR44][R226.64], R7 ;  /* 0x00000007e2006986 */ /* 0x0001e2000c10112c */
[----:B------:R-:W-:-:S03]  /*6dee0*/  LOP3.LUT P6, RZ, R0, 0x20000, RZ, 0xc0, !PT ;  /* 0x0002000000ff7812 */ /* 0x000fc600078cc0ff */
[----:B0-----:R-:W2:Y:S10]  /*6def0*/  LDL.LU.64 R226, [R1+0x760] ;  /* 0x0007600001e27983 */ /* 0x001eb40000300a00 */
[----:B------:R-:W-:Y:S01]  /*6df00*/  @P6 STG.E.U8 desc[UR44][R60.64], R171 ;  /* 0x000000ab3c006986 */ /* 0x000fe2000c10112c */
[----:B------:R-:W-:-:S02]  /*6df10*/  LOP3.LUT P6, RZ, R0, 0x10000, RZ, 0xc0, !PT ;  /* 0x0001000000ff7812 */ /* 0x000fc400078cc0ff */
[----:B---3--:R-:W-:-:S11]  /*6df20*/  PRMT R7, R172, 0x7770, RZ ;  /* 0x00007770ac077816 */ /* 0x008fd600000000ff */
        /* <DEDUP_REMOVED lines=13> */
[C---:B------:R-:W-:Y:S02]  /*6e000*/  LOP3.LUT P4, RZ, R245.reuse, 0x2, RZ, 0xc0, !PT ;  /* 0x00000002f5ff7812 */ /* 0x040fe4000788c0ff */
[----:B------:R-:W-:Y:S02]  /*6e010*/  LOP3.LUT P3, RZ, R245, 0x1, RZ, 0xc0, !PT ;  /* 0x00000001f5ff7812 */ /* 0x000fe4000786c0ff */
[----:B------:R-:W-:Y:S02]  /*6e020*/  LOP3.LUT P0, RZ, R246, 0x80000000, RZ, 0xc0, !PT ;  /* 0x80000000f6ff7812 */ /* 0x000fe4000780c0ff */
[----:B---3--:R-:W-:-:S05]  /*6e030*/  PRMT R7, R176, 0x7770, RZ ;  /* 0x00007770b0077816 */ /* 0x008fca00000000ff */
[----:B------:R0:W-:Y:S02]  /*6e040*/  @P6 STG.E.U8 desc[UR44][R40.64], R7 ;  /* 0x0000000728006986 */ /* 0x0001e4000c10112c */
[----:B0-----:R-:W-:-:S05]  /*6e050*/  PRMT R7, R176, 0x7771, RZ ;  /* 0x00007771b0077816 */ /* 0x001fca00000000ff */
[----:B------:R0:W-:Y:S02]  /*6e060*/  @P1 STG.E.U8 desc[UR44][R36.64], R7 ;  /* 0x0000000724001986 */ /* 0x0001e4000c10112c */
[C---:B0-----:R-:W-:Y:S02]  /*6e070*/  PRMT R7, R176.reuse, 0x7772, RZ ;  /* 0x00007772b0077816 */ /* 0x041fe400000000ff */
[----:B------:R-:W-:-:S03]  /*6e080*/  PRMT R176, R176, 0x7773, RZ ;  /* 0x00007773b0b07816 */ /* 0x000fc600000000ff */
[----:B----4-:R0:W-:Y:S04]  /*6e090*/  @P4 STG.E.U8 desc[UR44][R30.64], R7 ;  /* 0x000000071e004986 */ /* 0x0101e8000c10112c */
[----:B--2---:R1:W-:Y:S01]  /*6e0a0*/  @P3 STG.E.U8 desc[UR44][R228.64], R176 ;  /* 0x000000b0e4003986 */ /* 0x0043e2000c10112c */
        /* <DEDUP_REMOVED lines=43> */
[----:B------:R-:W3:Y:S04]  /*6e360*/  LDL.LU.64 R30, [R1+0x6f0] ;  /* 0x0006f000011e7983 */ /* 0x000ee80000300a00 */
[----:B------:R-:W3:Y:S04]  /*6e370*/  LDL.LU.64 R228, [R1+0x6e8] ;  /* 0x0006e80001e47983 */ /* 0x000ee80000300a00 */
[----:B----4-:R0:W-:Y:S04]  /*6e380*/  @P5 STG.E.U8 desc[UR44][R224.64], R7 ;  /* 0x00000007e0005986 */ /* 0x0101e8000c10112c */
[----:B------:R-:W4:Y:S01]  /*6e390*/  LDL.LU.64 R28, [R1+0x6e0] ;  /* 0x0006e000011c7983 */ /* 0x000f220000300a00 */
[----:B------:R-:W-:-:S02]  /*6e3a0*/  @P6 LOP3.LUT R0, R0, 0x80, RZ, 0xfc, !PT ;  /* 0x0000008000006812 */ /* 0x000fc400078efcff */
[----:B------:R-:W-:Y:S02]  /*6e3b0*/  LOP3.LUT P6, RZ, R246, 0x100000, RZ, 0xc0, !PT ;  /* 0x00100000f6ff7812 */ /* 0x000fe400078cc0ff */
[----:B------:R-:W-:Y:S01]  /*6e3c0*/  LOP3.LUT R0, R0, 0xfffffeff, RZ, 0xc0, !PT ;  /* 0xfffffeff00007812 */ /* 0x000fe200078ec0ff */
[----:B0-----:R-:W4:Y:S10]  /*6e3d0*/  LDL.LU.64 R224, [R1+0x6d8] ;  /* 0x0006d80001e07983 */ /* 0x001f340000300a00 */
        /* <DEDUP_REMOVED lines=11> */
[----:B------:R-:W-:Y:S01]  /*6e490*/  @P6 STG.E.U8 desc[UR44][R226.64], R177 ;  /* 0x000000b1e2006986 */ /* 0x000fe2000c10112c */
[----:B------:R-:W-:Y:S02]  /*6e4a0*/  LOP3.LUT P6, RZ, R0, 0x800, RZ, 0xc0, !PT ;  /* 0x0000080000ff7812 */ /* 0x000fe400078cc0ff */
        /* <DEDUP_REMOVED lines=26> */
[----:B0-----:R-:W-:-:S11]  /*6e650*/  PRMT R7, R178, 0x7772, RZ ;  /* 0x00007772b2077816 */ /* 0x001fd600000000ff */
[----:B------:R0:W-:Y:S01]  /*6e660*/  @P6 STG.E.U8 desc[UR44][R40.64], R7 ;  /* 0x0000000728006986 */ /* 0x0001e2000c10112c */
        /* <DEDUP_REMOVED lines=22> */
[C---:B------:R-:W-:Y:S02]  /*6e7d0*/  LOP3.LUT P2, RZ, R246.reuse, 0x80, RZ, 0xc0, !PT ;  /* 0x00000080f6ff7812 */ /* 0x040fe4000784c0ff */
[C---:B------:R-:W-:Y:S02]  /*6e7e0*/  PRMT R7, R179.reuse, 0x7772, RZ ;  /* 0x00007772b3077816 */ /* 0x040fe400000000ff */
        /* <DEDUP_REMOVED lines=23> */
[----:B----4-:R-:W-:Y:S01]  /*6e960*/  @P0 STG.E.U8 desc[UR44][R30.64], R179 ;  /* 0x000000b31e000986 */ /* 0x010fe2000c10112c */
[----:B--2---:R-:W-:-:S05]  /*6e970*/  PRMT R7, R180, 0x7770, RZ ;  /* 0x00007770b4077816 */ /* 0x004fca00000000ff */
[----:B------:R0:W-:Y:S02]  /*6e980*/  @P2 STG.E.U8 desc[UR44][R228.64], R7 ;  /* 0x00000007e4002986 */ /* 0x0001e4000c10112c */
[----:B0-----:R-:W-:-:S05]  /*6e990*/  PRMT R7, R180, 0x7771, RZ ;  /* 0x00007771b4077816 */ /* 0x001fca00000000ff */
[----:B------:R0:W-:Y:S04]  /*6e9a0*/  @P5 STG.E.U8 desc[UR44][R184.64], R7 ;  /* 0x00000007b8005986 */ /* 0x0001e8000c10112c */
[----:B0-----:R-:W2:Y:S01]  /*6e9b0*/  LDL.LU.64 R184, [R1+0x2160] ;  /* 0x0021600001b87983 */ /* 0x001ea20000300a00 */
[----:B------:R-:W-:Y:S02]  /*6e9c0*/  LOP3.LUT R0, R0, 0xfffffffe, RZ, 0xc0, !PT ;  /* 0xfffffffe00007812 */ /* 0x000fe400078ec0ff */
[----:B------:R-:W-:Y:S01]  /*6e9d0*/  PRMT R7, R180, 0x7772, RZ ;  /* 0x00007772b4077816 */ /* 0x000fe200000000ff */
[----:B------:R-:W3:Y:S01]  /*6e9e0*/  LDL.LU.64 R36, [R1+0x658] ;  /* 0x0006580001247983 */ /* 0x000ee20000300a00 */
[----:B------:R-:W-:Y:S02]  /*6e9f0*/  @P6 LOP3.LUT R0, R0, 0x1, RZ, 0xfc, !PT ;  /* 0x0000000100006812 */ /* 0x000fe400078efcff */
[----:B------:R-:W-:-:S02]  /*6ea00*/  LOP3.LUT P6, RZ, R246, 0x4, RZ, 0xc0, !PT ;  /* 0x00000004f6ff7812 */ /* 0x000fc400078cc0ff */
        /* <DEDUP_REMOVED lines=23> */
[----:B------:R-:W-:Y:S01]  /*6eb80*/  @P6 STG.E.U8 desc[UR44][R60.64], R7 ;  /* 0x000000073c006986 */ /* 0x000fe2000c10112c */
[----:B------:R-:W-:-:S02]  /*6eb90*/  LOP3.LUT P6, RZ, R0, 0x1, RZ, 0xc0, !PT ;  /* 0x0000000100ff7812 */ /* 0x000fc400078cc0ff */
[C---:B------:R-:W-:Y:S02]  /*6eba0*/  PRMT R0, R184.reuse, 0x7772, RZ ;  /* 0x00007772b8007816 */ /* 0x040fe400000000ff */
[----:B------:R-:W-:-:S09]  /*6ebb0*/  PRMT R184, R184, 0x7773, RZ ;  /* 0x00007773b8b87816 */ /* 0x000fd200000000ff */
[----:B------:R0:W-:Y:S01]  /*6ebc0*/  @P6 STG.E.U8 desc[UR44][R56.64], R0 ;  /* 0x0000000038006986 */ /* 0x0001e2000c10112c */
[----:B------:R-:W-:-:S13]  /*6ebd0*/  LOP3.LUT P6, RZ, R16, 0x80000000, RZ, 0xc0, !PT ;  /* 0x8000000010ff7812 */ /* 0x000fda00078cc0ff */
        /* <DEDUP_REMOVED lines=15> */
[----:B------:R-:W-:Y:S02]  /*6ecd0*/  PRMT R0, R185, 0x7770, RZ ;  /* 0x00007770b9007816 */ /* 0x000fe400000000ff */
[C---:B------:R-:W-:Y:S02]  /*6ece0*/  LOP3.LUT P0, RZ, R247.reuse, 0x2000000, RZ, 0xc0, !PT ;  /* 0x02000000f7ff7812 */ /* 0x040fe4000780c0ff */
[C---:B------:R-:W-:Y:S02]  /*6ecf0*/  LOP3.LUT P2, RZ, R247.reuse, 0x1000000, RZ, 0xc0, !PT ;  /* 0x01000000f7ff7812 */ /* 0x040fe4000784c0ff */
[----:B------:R-:W-:Y:S01]  /*6ed00*/  LOP3.LUT P5, RZ, R247, 0x800000, RZ, 0xc0, !PT ;  /* 0x00800000f7ff7812 */ /* 0x000fe200078ac0ff */
[----:B---3--:R-:W-:Y:S04]  /*6ed10*/  @P1 STG.E.U8 desc[UR44][R36.64], R181 ;  /* 0x000000b524001986 */ /* 0x008fe8000c10112c */
[----:B----4-:R0:W-:Y:S02]  /*6ed20*/  @P4 STG.E.U8 desc[UR44][R30.64], R0 ;  /* 0x000000001e004986 */ /* 0x0101e4000c10112c */
[----:B0-----:R-:W-:-:S05]  /*6ed30*/  PRMT R0, R185, 0x7771, RZ ;  /* 0x00007771b9007816 */ /* 0x001fca00000000ff */
[----:B------:R0:W-:Y:S01]  /*6ed40*/  @P3 STG.E.U8 desc[UR44][R228.64], R0 ;  /* 0x00000000e4003986 */ /* 0x0001e2000c10112c */
[----:B------:R-:W-:Y:S02]  /*6ed50*/  LOP3.LUT P3, RZ, R247, 0x400000, RZ, 0xc0, !PT ;  /* 0x00400000f7ff7812 */ /* 0x000fe4000786c0ff */
[C---:B0-----:R-:W-:Y:S02]  /*6ed60*/  PRMT R0, R185.reuse, 0x7772, RZ ;  /* 0x00007772b9007816 */ /* 0x041fe400000000ff */
[----:B------:R-:W-:Y:S01]  /*6ed70*/  PRMT R185, R185, 0x7773, RZ ;  /* 0x00007773b9b97816 */ /* 0x000fe200000000ff */
[----:B------:R-:W3:Y:S04]  /*6ed80*/  LDL.LU.64 R228, [R1+0x620] ;  /* 0x0006200001e47983 */ /* 0x000ee80000300a00 */
        /* <DEDUP_REMOVED lines=53> */
[----:B0-----:R-:W-:Y:S02]  /*6f0e0*/  PRMT R0, R186, 0x7771, RZ ;  /* 0x00007771ba007816 */ /* 0x001fe400000000ff */
[----:B------:R-:W2:Y:S04]  /*6f0f0*/  LDL.LU.64 R224, [R1+0x5b0] ;  /* 0x0005b00001e07983 */ /* 0x000ea80000300a00 */
[----:B------:R0:W-:Y:S01]  /*6f100*/  @P6 STG.E.U8 desc[UR44][R226.64], R0 ;  /* 0x00000000e2006986 */ /* 0x0001e2000c10112c */
[----:B------:R-:W-:Y:S02]  /*6f110*/  LOP3.LUT P6, RZ, R16, 0x8000000, RZ, 0xc0, !PT ;  /* 0x0800000010ff7812 */ /* 0x000fe400078cc0ff */
        /* <DEDUP_REMOVED lines=35> */
[----:B--2---:R-:W-:-:S05]  /*6f350*/  PRMT R0, R188, 0x7770, RZ ;  /* 0x00007770bc007816 */ /* 0x004fca00000000ff */
        /* <DEDUP_REMOVED lines=22> */
[----:B------:R-:W-:Y:S01]  /*6f4c0*/  LOP3.LUT P5, RZ, R247, 0x1, RZ, 0xc0, !PT ;  /* 0x00000001f7ff7812 */ /* 0x000fe200078ac0ff */
[----:B------:R-:W4:Y:S01]  /*6f4d0*/  LDL.LU.64 R38, [R1+0x538] ;  /* 0x0005380001267983 */ /* 0x000f220000300a00 */
[----:B---3--:R-:W-:-:S13]  /*6f4e0*/  LOP3.LUT P6, RZ, R248, 0x800000, RZ, 0xc0, !PT ;  /* 0x00800000f8ff7812 */ /* 0x008fda00078cc0ff */
        /* <DEDUP_REMOVED lines=18> */
[----:B--2---:R-:W-:-:S09]  /*6f610*/  PRMT R0, R192, 0x7770, RZ ;  /* 0x00007770c0007816 */ /* 0x004fd200000000ff */
[----:B------:R-:W-:Y:S02]  /*6f620*/  @P6 LOP3.LUT R16, R16, 0x40000, RZ, 0xfc, !PT ;  /* 0x0004000010106812 */ /* 0x000fe400078efcff */
[----:B------:R-:W-:Y:S01]  /*6f630*/  LOP3.LUT P6, RZ, R248, 0x40000000, RZ, 0xc0, !PT ;  /* 0x40000000f8ff7812 */ /* 0x000fe200078cc0ff */
[----:B----4-:R0:W-:Y:S01]  /*6f640*/  @P3 STG.E.U8 desc[UR44][R40.64], R0 ;  /* 0x0000000028003986 */ /* 0x0101e2000c10112c */
[----:B------:R-:W-:Y:S02]  /*6f650*/  LOP3.LUT R16, R16, 0xfff7ffff, RZ, 0xc0, !PT ;  /* 0xfff7ffff10107812 */ /* 0x000fe400078ec0ff */
[----:B0-----:R-:W-:-:S09]  /*6f660*/  PRMT R0, R192, 0x7771, RZ ;  /* 0x00007771c0007816 */ /* 0x001fd200000000ff */
[----:B------:R-:W-:Y:S02]  /*6f670*/  @P6 LOP3.LUT R16, R16, 0x80000, RZ, 0xfc, !PT ;  /* 0x0008000010106812 */ /* 0x000fe400078efcff */
[----:B------:R-:W-:Y:S01]  /*6f680*/  LOP3.LUT P6, RZ, R248, 0x80000000, RZ, 0xc0, !PT ;  /* 0x80000000f8ff7812 */ /* 0x000fe200078cc0ff */
[----:B------:R-:W2:Y:S04]  /*6f690*/  LDL.LU.64 R40, [R1+0x530] ;  /* 0x0005300001287983 */ /* 0x000ea80000300a00 */
[----:B------:R0:W-:Y:S02]  /*6f6a0*/  @P0 STG.E.U8 desc[UR44][R36.64], R0 ;  /* 0x0000000024000986 */ /* 0x0001e4000c10112c */
        /* <DEDUP_REMOVED lines=61> */
[----:B------:R-:W4:Y:S01]  /*6fa80*/  LDL.LU.64 R224, [R1+0x4d0] ;  /* 0x0004d00001e07983 */ /* 0x000f220000300a00 */
        /* <DEDUP_REMOVED lines=19> */
[----:B0-----:R-:W2:Y:S01]  /*6fbc0*/  LDL.LU.64 R226, [R1+0x4c0] ;  /* 0x0004c00001e27983 */ /* 0x001ea20000300a00 */
[----:B------:R-:W-:Y:S02]  /*6fbd0*/  LOP3.LUT R16, R16, 0xfffffbff, RZ, 0xc0, !PT ;  /* 0xfffffbff10107812 */ /* 0x000fe400078ec0ff */
[----:B------:R-:W-:-:S02]  /*6fbe0*/  LOP3.LUT P2, RZ, R248, 0x8000, RZ, 0xc0, !PT ;  /* 0x00008000f8ff7812 */ /* 0x000fc4000784c0ff */
[----:B------:R-:W-:Y:S02]  /*6fbf0*/  LOP3.LUT P3, RZ, R248, 0x4000, RZ, 0xc0, !PT ;  /* 0x00004000f8ff7812 */ /* 0x000fe4000786c0ff */
[----:B------:R-:W-:Y:S02]  /*6fc00*/  PRMT R0, R191, 0x7770, RZ ;  /* 0x00007770bf007816 */ /* 0x000fe400000000ff */
[----:B------:R-:W-:Y:S02]  /*6fc10*/  @P6 LOP3.LUT R16, R16, 0x400, RZ, 0xfc, !PT ;  /* 0x0000040010106812 */ /* 0x000fe400078efcff */
[C---:B------:R-:W-:Y:S02]  /*6fc20*/  LOP3.LUT P6, RZ, R248.reuse, 0x400, RZ, 0xc0, !PT ;  /* 0x00000400f8ff7812 */ /* 0x040fe400078cc0ff */
[C---:B------:R-:W-:Y:S02]  /*6fc30*/  LOP3.LUT P0, RZ, R248.reuse, 0x2000, RZ, 0xc0, !PT ;  /* 0x00002000f8ff7812 */ /* 0x040fe4000780c0ff */
[----:B------:R-:W-:-:S02]  /*6fc40*/  LOP3.LUT P5, RZ, R248, 0x1000, RZ, 0xc0, !PT ;  /* 0x00001000f8ff7812 */ /* 0x000fc400078ac0ff */
[----:B------:R-:W-:Y:S01]  /*6fc50*/  LOP3.LUT R16, R16, 0xfffff7ff, RZ, 0xc0, !PT ;  /* 0xfffff7ff10107812 */ /* 0x000fe200078ec0ff */
[----:B------:R-:W2:Y:S04]  /*6fc60*/  LDL.LU.64 R56, [R1+0x4b0] ;  /* 0x0004b00001387983 */ /* 0x000ea80000300a00 */
[----:B------:R-:W2:Y:S04]  /*6fc70*/  LDL.LU.64 R42, [R1+0x4a8] ;  /* 0x0004a800012a7983 */ /* 0x000ea80000300a00 */
[----:B------:R-:W2:Y:S04]  /*6fc80*/  LDL.LU.64 R38, [R1+0x4a0] ;  /* 0x0004a00001267983 */ /* 0x000ea80000300a00 */
[----:B------:R-:W2:Y:S04]  /*6fc90*/  LDL.LU.64 R40, [R1+0x498] ;  /* 0x0004980001287983 */ /* 0x000ea80000300a00 */
[----:B---3--:R0:W-:Y:S01]  /*6fca0*/  @P2 STG.E.U8 desc[UR44][R36.64], R0 ;  /* 0x0000000024002986 */ /* 0x0081e2000c10112c */
[----:B------:R-:W-:-:S02]  /*6fcb0*/  @P6 LOP3.LUT R16, R16, 0x800, RZ, 0xfc, !PT ;  /* 0x0000080010106812 */ /* 0x000fc400078efcff */
[----:B------:R-:W-:Y:S02]  /*6fcc0*/  LOP3.LUT P6, RZ, R248, 0x800, RZ, 0xc0, !PT ;  /* 0x00000800f8ff7812 */ /* 0x000fe400078cc0ff */
[C---:B0-----:R-:W-:Y:S01]  /*6fcd0*/  PRMT R0, R191.reuse, 0x7771, RZ ;  /* 0x00007771bf007816 */ /* 0x041fe200000000ff */
[----:B------:R-:W3:Y:S04]  /*6fce0*/  LDL.LU.64 R36, [R1+0x490] ;  /* 0x0004900001247983 */ /* 0x000ee80000300a00 */
[----:B----4-:R0:W-:Y:S02]  /*6fcf0*/  @P3 STG.E.U8 desc[UR44][R30.64], R0 ;  /* 0x000000001e003986 */ /* 0x0101e4000c10112c */
[C---:B0-----:R-:W-:Y:S02]  /*6fd00*/  PRMT R0, R191.reuse, 0x7772, RZ ;  /* 0x00007772bf007816 */ /* 0x041fe400000000ff */
[----:B------:R-:W-:Y:S01]  /*6fd10*/  PRMT R191, R191, 0x7773, RZ ;  /* 0x00007773bfbf7816 */ /* 0x000fe200000000ff */
[----:B------:R-:W4:Y:S04]  /*6fd20*/  LDL.LU.64 R30, [R1+0x488] ;  /* 0x00048800011e7983 */ /* 0x000f280000300a00 */
[----:B------:R0:W-:Y:S04]  /*6fd30*/  @P0 STG.E.U8 desc[UR44][R228.64], R0 ;  /* 0x00000000e4000986 */ /* 0x0001e8000c10112c */
[----:B------:R1:W-:Y:S01]  /*6fd40*/  @P5 STG.E.U8 desc[UR44][R28.64], R191 ;  /* 0x000000bf1c005986 */ /* 0x0003e2000c10112c */
[----:B0-----:R-:W-:-:S03]  /*6fd50*/  PRMT R0, R195, 0x7770, RZ ;  /* 0x00007770c3007816 */ /* 0x001fc600000000ff */
[----:B------:R-:W4:Y:S04]  /*6fd60*/  LDL.LU.64 R228, [R1+0x480] ;  /* 0x0004800001e47983 */ /* 0x000f280000300a00 */
[----:B-1----:R-:W4:Y:S04]  /*6fd70*/  LDL.LU.64 R28, [R1+0x478] ;  /* 0x00047800011c7983 */ /* 0x002f280000300a00 */
        /* <DEDUP_REMOVED lines=8> */
[----:B------:R-:W4:Y:S08]  /*6fe00*/  LDL.LU.64 R224, [R1+0x470] ;  /* 0x0004700001e07983 */ /* 0x000f300000300a00 */
[----:B--2---:R0:W-:Y:S01]  /*6fe10*/  @P6 STG.E.U8 desc[UR44][R226.64], R0 ;  /* 0x00000000e2006986 */ /* 0x0041e2000c10112c */
[----:B------:R-:W-:-:S03]  /*6fe20*/  LOP3.LUT P6, RZ, R16, 0x200, RZ, 0xc0, !PT ;  /* 0x0000020010ff7812 */ /* 0x000fc600078cc0ff */
[----:B0-----:R-:W2:Y:S10]  /*6fe30*/  LDL.LU.64 R226, [R1+0x468] ;  /* 0x0004680001e27983 */ /* 0x001eb40000300a00 */
[----:B------:R0:W-:Y:S04]  /*6fe40*/  @P6 STG.E.U8 desc[UR44][R200.64], R195 ;  /* 0x000000c3c8006986 */ /* 0x0001e8000c10112c */
[----:B0-----:R-:W4:Y:S01]  /*6fe50*/  LDL.LU.64 R200, [R1+0x2118] ;  /* 0x0021180001c87983 */ /* 0x001f220000300a00 */
[----:B------:R-:W-:-:S02]  /*6fe60*/  LOP3.LUT P6, RZ, R16, 0x100, RZ, 0xc0, !PT ;  /* 0x0000010010ff7812 */ /* 0x000fc400078cc0ff */
[C---:B------:R-:W-:Y:S02]  /*6fe70*/  LOP3.LUT P1, RZ, R248.reuse, 0x8, RZ, 0xc0, !PT ;  /* 0x00000008f8ff7812 */ /* 0x040fe4000782c0ff */
[C---:B------:R-:W-:Y:S02]  /*6fe80*/  LOP3.LUT P4, RZ, R248.reuse, 0x4, RZ, 0xc0, !PT ;  /* 0x00000004f8ff7812 */ /* 0x040fe4000788c0ff */
[C---:B------:R-:W-:Y:S02]  /*6fe90*/  LOP3.LUT P2, RZ, R248.reuse, 0x2, RZ, 0xc0, !PT ;  /* 0x00000002f8ff7812 */ /* 0x040fe4000784c0ff */
[----:B------:R-:W-:Y:S02]  /*6fea0*/  LOP3.LUT P3, RZ, R248, 0x1, RZ, 0xc0, !PT ;  /* 0x00000001f8ff7812 */ /* 0x000fe4000786c0ff */
[C---:B------:R-:W-:Y:S02]  /*6feb0*/  LOP3.LUT P0, RZ, R249.reuse, 0x80000000, RZ, 0xc0, !PT ;  /* 0x80000000f9ff7812 */ /* 0x040fe4000780c0ff */
[----:B------:R-:W-:-:S02]  /*6fec0*/  LOP3.LUT P5, RZ, R249, 0x40000000, RZ, 0xc0, !PT ;  /* 0x40000000f9ff7812 */ /* 0x000fc400078ac0ff */
        /* <DEDUP_REMOVED lines=11> */
[----:B----4-:R-:W-:-:S05]  /*6ff80*/  PRMT R0, R200, 0x7770, RZ ;  /* 0x00007770c8007816 */ /* 0x010fca00000000ff */
[----:B------:R0:W-:Y:S02]  /*6ff90*/  @P1 STG.E.U8 desc[UR44][R36.64], R0 ;  /* 0x0000000024001986 */ /* 0x0001e4000c10112c */
[C---:B0-----:R-:W-:Y:S02]  /*6ffa0*/  PRMT R0, R200.reuse, 0x7771, RZ ;  /* 0x00007771c8007816 */ /* 0x041fe400000000ff */
[----:B------:R-:W3:Y:S04]  /*6ffb0*/  LDL.LU.64 R36, [R1+0x460] ;  /* 0x0004600001247983 */ /* 0x000ee80000300a00 */
[----:B------:R0:W-:Y:S02]  /*6ffc0*/  @P4 STG.E.U8 desc[UR44][R30.64], R0 ;  /* 0x000000001e004986 */ /* 0x0001e4000c10112c */
[----:B0-----:R-:W-:-:S02]  /*6ffd0*/  PRMT R0, R200, 0x7772, RZ ;  /* 0x00007772c8007816 */ /* 0x001fc400000000ff */
[----:B------:R-:W-:-:S03]  /*6ffe0*/  PRMT R200, R200, 0x7773, RZ ;  /* 0x00007773c8c87816 */ /* 0x000fc600000000ff */
[----:B------:R0:W-:Y:S04]  /*6fff0*/  @P2 STG.E.U8 desc[UR44][R228.64], R0 ;  /* 0x00000000e4002986 */ /* 0x0001e8000c10112c */
[----:B------:R-:W-:Y:S01]  /*70000*/  @P3 STG.E.U8 desc[UR44][R28.64], R200 ;  /* 0x000000c81c003986 */ /* 0x000fe2000c10112c */
[----:B0-----:R-:W-:-:S05]  /*70010*/  PRMT R0, R197, 0x7770, RZ ;  /* 0x00007770c5007816 */ /* 0x001fca00000000ff */
[----:B------:R0:W-:Y:S02]  /*70020*/  @P0 STG.E.U8 desc[UR44][R224.64], R0 ;  /* 0x00000000e0000986 */ /* 0x0001e4000c10112c */
[----:B0-----:R-:W-:-:S05]  /*70030*/  PRMT R0, R197, 0x7771, RZ ;  /* 0x00007771c5007816 */ /* 0x001fca00000000ff */
[----:B--2---:R0:W-:Y:S04]  /*70040*/  @P5 STG.E.U8 desc[UR44][R226.64], R0 ;  /* 0x00000000e2005986 */ /* 0x0041e8000c10112c */
[----:B0-----:R-:W2:Y:S04]  /*70050*/  LDL.LU.64 R226, [R1+0x458] ;  /* 0x0004580001e27983 */ /* 0x001ea80000300a00 */
[----:B------:R-:W4:Y:S01]  /*70060*/  LDL.LU.64 R30, [R1+0x450] ;  /* 0x00045000011e7983 */ /* 0x000f220000300a00 */
[C---:B------:R-:W-:Y:S02]  /*70070*/  LOP3.LUT P2, RZ, R249.reuse, 0x20000000, RZ, 0xc0, !PT ;  /* 0x20000000f9ff7812 */ /* 0x040fe4000784c0ff */
[----:B------:R-:W-:-:S02]  /*70080*/  LOP3.LUT P3, RZ, R249, 0x10000000, RZ, 0xc0, !PT ;  /* 0x10000000f9ff7812 */ /* 0x000fc4000786c0ff */
[----:B------:R-:W-:Y:S02]  /*70090*/  LOP3.LUT P4, RZ, R249, 0x8000000, RZ, 0xc0, !PT ;  /* 0x08000000f9ff7812 */ /* 0x000fe4000788c0ff */
[----:B------:R-:W-:Y:S02]  /*700a0*/  PRMT R0, R197, 0x7772, RZ ;  /* 0x00007772c5007816 */ /* 0x000fe400000000ff */
[----:B------:R-:W-:Y:S02]  /*700b0*/  LOP3.LUT P0, RZ, R249, 0x4000000, RZ, 0xc0, !PT ;  /* 0x04000000f9ff7812 */ /* 0x000fe4000780c0ff */
[----:B------:R-:W-:Y:S01]  /*700c0*/  PRMT R197, R197, 0x7773, RZ ;  /* 0x00007773c5c57816 */ /* 0x000fe200000000ff */
[----:B------:R-:W4:Y:S04]  /*700d0*/  LDL.LU.64 R228, [R1+0x440] ;  /* 0x0004400001e47983 */ /* 0x000f280000300a00 */
[----:B------:R-:W4:Y:S04]  /*700e0*/  LDL.LU.64 R28, [R1+0x438] ;  /* 0x00043800011c7983 */ /* 0x000f280000300a00 */
[----:B------:R-:W4:Y:S04]  /*700f0*/  LDL.LU.64 R224, [R1+0x428] ;  /* 0x0004280001e07983 */ /* 0x000f280000300a00 */
[----:B------:R-:W4:Y:S04]  /*70100*/  LDL.LU.64 R56, [R1+0x420] ;  /* 0x0004200001387983 */ /* 0x000f280000300a00 */
[----:B---3--:R0:W-:Y:S02]  /*70110*/  @P2 STG.E.U8 desc[UR44][R36.64], R0 ;  /* 0x0000000024002986 */ /* 0x0081e4000c10112c */
[----:B0-----:R-:W-:-:S02]  /*70120*/  PRMT R0, R201, 0x7770, RZ ;  /* 0x00007770c9007816 */ /* 0x001fc400000000ff */
[----:B--2---:R0:W-:Y:S04]  /*70130*/  @P3 STG.E.U8 desc[UR44][R226.64], R197 ;  /* 0x000000c5e2003986 */ /* 0x0041e8000c10112c */
[----:B----4-:R1:W-:Y:S04]  /*70140*/  @P4 STG.E.U8 desc[UR44][R30.64], R0 ;  /* 0x000000001e004986 */ /* 0x0103e8000c10112c */
[----:B0-----:R-:W2:Y:S01]  /*70150*/  LDL.LU.64 R226, [R1+0x418] ;  /* 0x0004180001e27983 */ /* 0x001ea20000300a00 */
[----:B-1----:R-:W-:-:S03]  /*70160*/  PRMT R0, R201, 0x7771, RZ ;  /* 0x00007771c9007816 */ /* 0x002fc600000000ff */
[----:B------:R-:W3:Y:S04]  /*70170*/  LDL.LU.64 R42, [R1+0x410] ;  /* 0x00041000012a7983 */ /* 0x000ee80000300a00 */
[----:B------:R0:W-:Y:S04]  /*70180*/  @P0 STG.E.U8 desc[UR44][R198.64], R0 ;  /* 0x00000000c6000986 */ /* 0x0001e8000c10112c */
[----:B0-----:R-:W4:Y:S01]  /*70190*/  LDL.LU.64 R198, [R1+0x2110] ;  /* 0x0021100001c67983 */ /* 0x001f220000300a00 */
[C---:B------:R-:W-:Y:S02]  /*701a0*/  LOP3.LUT P6, RZ, R249.reuse, 0x20000, RZ, 0xc0, !PT ;  /* 0x00020000f9ff7812 */ /* 0x040fe400078cc0ff */
[----:B------:R-:W-:-:S02]  /*701b0*/  LOP3.LUT P1, RZ, R249, 0x800000, RZ, 0xc0, !PT ;  /* 0x00800000f9ff7812 */ /* 0x000fc4000782c0ff */
[----:B------:R-:W-:Y:S02]  /*701c0*/  LOP3.LUT R221, R221, 0x7fffffff, RZ, 0xc0, !PT ;  /* 0x7fffffffdddd7812 */ /* 0x000fe400078ec0ff */
[----:B------:R-:W-:Y:S02]  /*701d0*/  LOP3.LUT R16, R16, 0xffffffef, RZ, 0xc0, !PT ;  /* 0xffffffef10107812 */ /* 0x000fe400078ec0ff */
[----:B------:R-:W-:Y:S02]  /*701e0*/  LOP3.LUT P5, RZ, R249, 0x2000000, RZ, 0xc0, !PT ;  /* 0x02000000f9ff7812 */ /* 0x000fe400078ac0ff */
[----:B------:R-:W-:Y:S01]  /*701f0*/  PRMT R0, R201, 0x7772, RZ ;  /* 0x00007772c9007816 */ /* 0x000fe200000000ff */
[----:B------:R-:W3:Y:S02]  /*70200*/  LDL.LU.64 R38, [R1+0x408] ;  /* 0x0004080001267983 */ /* 0x000ee40000300a00 */
[----:B------:R-:W-:Y:S02]  /*70210*/  @P6 LOP3.LUT R221, R221, 0x80000000, RZ, 0xfc, !PT ;  /* 0x80000000dddd6812 */ /* 0x000fe400078efcff */
[----:B------:R-:W-:-:S02]  /*70220*/  LOP3.LUT P6, RZ, R249, 0x40000, RZ, 0xc0, !PT ;  /* 0x00040000f9ff7812 */ /* 0x000fc400078cc0ff */
[----:B------:R-:W-:Y:S02]  /*70230*/  @P1 LOP3.LUT R16, R16, 0x10, RZ, 0xfc, !PT ;  /* 0x0000001010101812 */ /* 0x000fe400078efcff */
[----:B------:R-:W-:Y:S02]  /*70240*/  PRMT R201, R201, 0x7773, RZ ;  /* 0x00007773c9c97816 */ /* 0x000fe400000000ff */
[----:B------:R0:W-:Y:S04]  /*70250*/  @P5 STG.E.U8 desc[UR44][R228.64], R0 ;  /* 0x00000000e4005986 */ /* 0x0001e8000c10112c */
[----:B------:R-:W3:Y:S01]  /*70260*/  LDL.LU.64 R40, [R1+0x400] ;  /* 0x0004000001287983 */ /* 0x000ee20000300a00 */
[----:B------:R-:W-:Y:S02]  /*70270*/  LOP3.LUT R16, R16, 0xfffffffe, RZ, 0xc0, !PT ;  /* 0xfffffffe10107812 */ /* 0x000fe400078ec0ff */
[----:B------:R-:W-:Y:S01]  /*70280*/  LOP3.LUT P1, RZ, R249, 0x1000000, RZ, 0xc0, !PT ;  /* 0x01000000f9ff7812 */ /* 0x000fe2000782c0ff */
[----:B------:R-:W3:Y:S04]  /*70290*/  LDL.LU.64 R36, [R1+0x3f8] ;  /* 0x0003f80001247983 */ /* 0x000ee80000300a00 */
[----:B------:R-:W3:Y:S01]  /*702a0*/  LDL.LU.64 R30, [R1+0x3f0] ;  /* 0x0003f000011e7983 */ /* 0x000ee20000300a00 */
[----:B------:R-:W-:-:S02]  /*702b0*/  @P6 LOP3.LUT R16, R16, 0x1, RZ, 0xfc, !PT ;  /* 0x0000000110106812 */ /* 0x000fc400078efcff */
[----:B------:R-:W-:Y:S01]  /*702c0*/  LOP3.LUT P6, RZ, R249, 0x80000, RZ, 0xc0, !PT ;  /* 0x00080000f9ff7812 */ /* 0x000fe200078cc0ff */
[----:B0-----:R-:W3:Y:S01]  /*702d0*/  LDL.LU.64 R228, [R1+0x3e8] ;  /* 0x0003e80001e47983 */ /* 0x001ee20000300a00 */
[----:B------:R-:W-:-:S11]  /*702e0*/  LOP3.LUT R16, R16, 0xfffffffd, RZ, 0xc0, !PT ;  /* 0xfffffffd10107812 */ /* 0x000fd600078ec0ff */
[----:B------:R-:W-:Y:S02]  /*702f0*/  @P6 LOP3.LUT R16, R16, 0x2, RZ, 0xfc, !PT ;  /* 0x0000000210106812 */ /* 0x000fe400078efcff */
[----:B------:R-:W-:Y:S02]  /*70300*/  LOP3.LUT P6, RZ, R249, 0x100000, RZ, 0xc0, !PT ;  /* 0x00100000f9ff7812 */ /* 0x000fe400078cc0ff */
[----:B------:R-:W-:-:S11]  /*70310*/  LOP3.LUT R16, R16, 0xfffffffb, RZ, 0xc0, !PT ;  /* 0xfffffffb10107812 */ /* 0x000fd600078ec0ff */
[----:B------:R-:W-:Y:S02]  /*70320*/  @P6 LOP3.LUT R16, R16, 0x4, RZ, 0xfc, !PT ;  /* 0x0000000410106812 */ /* 0x000fe400078efcff */
[----:B------:R-:W-:Y:S02]  /*70330*/  LOP3.LUT P6, RZ, R249, 0x200000, RZ, 0xc0, !PT ;  /* 0x00200000f9ff7812 */ /* 0x000fe400078cc0ff */
[----:B------:R-:W-:Y:S01]  /*70340*/  LOP3.LUT R16, R16, 0xfffffff7, RZ, 0xc0, !PT ;  /* 0xfffffff710107812 */ /* 0x000fe200078ec0ff */
[----:B------:R-:W-:Y:S10]  /*70350*/  @P1 STG.E.U8 desc[UR44][R28.64], R201 ;  /* 0x000000c91c001986 */ /* 0x000ff4000c10112c */
[----:B------:R-:W-:-:S04]  /*70360*/  @P6 LOP3.LUT R16, R16, 0x8, RZ, 0xfc, !PT ;  /* 0x0000000810106812 */ /* 0x000fc800078efcff */
[----:B------:R-:W-:Y:S02]  /*70370*/  LOP3.LUT P1, RZ, R16, 0x10, RZ, 0xc0, !PT ;  /* 0x0000001010ff7812 */ /* 0x000fe4000782c0ff */
[----:B------:R-:W-:Y:S02]  /*70380*/  LOP3.LUT P6, RZ, R249, 0x400000, RZ, 0xc0, !PT ;  /* 0x00400000f9ff7812 */ /* 0x000fe400078cc0ff */
[----:B----4-:R-:W-:-:S09]  /*70390*/  PRMT R0, R198, 0x7770, RZ ;  /* 0x00007770c6007816 */ /* 0x010fd200000000ff */
[----:B------:R0:W-:Y:S04]  /*703a0*/  @P1 STG.E.U8 desc[UR44][R202.64], R0 ;  /* 0x00000000ca001986 */ /* 0x0001e8000c10112c */
[----:B0-----:R-:W4:Y:S01]  /*703b0*/  LDL.LU.64 R202, [R1+0x2108] ;  /* 0x0021080001ca7983 */ /* 0x001f220000300a00 */
[----:B------:R-:W-:-:S03]  /*703c0*/  PRMT R0, R198, 0x7771, RZ ;  /* 0x00007771c6007816 */ /* 0x000fc600000000ff */
[----:B------:R-:W3:Y:S04]  /*703d0*/  LDL.LU.64 R28, [R1+0x3e0] ;  /* 0x0003e000011c7983 */ /* 0x000ee80000300a00 */
[----:B------:R0:W-:Y:S01]  /*703e0*/  @P6 STG.E.U8 desc[UR44][R224.64], R0 ;  /* 0x00000000e0006986 */ /* 0x0001e2000c10112c */
[----:B------:R-:W-:Y:S02]  /*703f0*/  LOP3.LUT P6, RZ, R16, 0x8, RZ, 0xc0, !PT ;  /* 0x0000000810ff7812 */ /* 0x000fe400078cc0ff */
[----:B0-----:R-:W-:Y:S01]  /*70400*/  PRMT R0, R198, 0x7772, RZ ;  /* 0x00007772c6007816 */ /* 0x001fe200000000ff */
[----:B------:R-:W3:Y:S10]  /*70410*/  LDL.LU.64 R224, [R1+0x3d8] ;  /* 0x0003d80001e07983 */ /* 0x000ef40000300a00 */
[----:B------:R-:W-:Y:S01]  /*70420*/  @P6 STG.E.U8 desc[UR44][R56.64], R0 ;  /* 0x0000000038006986 */ /* 0x000fe2000c10112c */
[----:B------:R-:W-:-:S02]  /*70430*/  LOP3.LUT P6, RZ, R16, 0x4, RZ, 0xc0, !PT ;  /* 0x0000000410ff7812 */ /* 0x000fc400078cc0ff */
[----:B------:R-:W-:-:S11]  /*70440*/  PRMT R198, R198, 0x7773, RZ ;  /* 0x00007773c6c67816 */ /* 0x000fd600000000ff */
[----:B--2---:R0:W-:Y:S04]  /*70450*/  @P6 STG.E.U8 desc[UR44][R226.64], R198 ;  /* 0x000000c6e2006986 */ /* 0x0041e8000c10112c */
[----:B0-----:R-:W2:Y:S01]  /*70460*/  LDL.LU.64 R226, [R1+0x3d0] ;  /* 0x0003d00001e27983 */ /* 0x001ea20000300a00 */
[----:B------:R-:W-:Y:S02]  /*70470*/  LOP3.LUT P6, RZ, R16, 0x2, RZ, 0xc0, !PT ;  /* 0x0000000210ff7812 */ /* 0x000fe400078cc0ff */
[C---:B------:R-:W-:Y:S02]  /*70480*/  LOP3.LUT P2, RZ, R249.reuse, 0x10000, RZ, 0xc0, !PT ;  /* 0x00010000f9ff7812 */ /* 0x040fe4000784c0ff */
[C---:B------:R-:W-:Y:S02]  /*70490*/  LOP3.LUT P3, RZ, R249.reuse, 0x8000, RZ, 0xc0, !PT ;  /* 0x00008000f9ff7812 */ /* 0x040fe4000786c0ff */
[----:B------:R-:W-:-:S02]  /*704a0*/  LOP3.LUT P4, RZ, R249, 0x4000, RZ, 0xc0, !PT ;  /* 0x00004000f9ff7812 */ /* 0x000fc4000788c0ff */
[C---:B------:R-:W-:Y:S02]  /*704b0*/  LOP3.LUT P0, RZ, R249.reuse, 0x2000, RZ, 0xc0, !PT ;  /* 0x00002000f9ff7812 */ /* 0x040fe4000780c0ff */
[C---:B------:R-:W-:Y:S02]  /*704c0*/  LOP3.LUT P5, RZ, R249.reuse, 0x1000, RZ, 0xc0, !PT ;  /* 0x00001000f9ff7812 */ /* 0x040fe400078ac0ff */
[----:B------:R-:W-:Y:S02]  /*704d0*/  LOP3.LUT P1, RZ, R249, 0x800, RZ, 0xc0, !PT ;  /* 0x00000800f9ff7812 */ /* 0x000fe4000782c0ff */
[C---:B------:R-:W-:Y:S02]  /*704e0*/  PRMT R0, R199.reuse, 0x7770, RZ ;  /* 0x00007770c7007816 */ /* 0x040fe400000000ff */
[----:B------:R-:W-:Y:S02]  /*704f0*/  PRMT R10, R199, 0x7771, RZ ;  /* 0x00007771c70a7816 */ /* 0x000fe400000000ff */
[----:B----4-:R-:W-:-:S05]  /*70500*/  PRMT R7, R202, 0x7770, RZ ;  /* 0x00007770ca077816 */ /* 0x010fca00000000ff */
[----:B---3--:R0:W-:Y:S01]  /*70510*/  @P6 STG.E.U8 desc[UR44][R42.64], R7 ;  /* 0x000000072a006986 */ /* 0x0081e2000c10112c */
[----:B------:R-:W-:Y:S02]  /*70520*/  LOP3.LUT P6, RZ, R16, 0x1, RZ, 0xc0, !PT ;  /* 0x0000000110ff7812 */ /* 0x000fe400078cc0ff */
[C---:B------:R-:W-:Y:S02]  /*70530*/  PRMT R8, R202.reuse, 0x7771, RZ ;  /* 0x00007771ca087816 */ /* 0x040fe400000000ff */
[----:B------:R-:W-:-:S09]  /*70540*/  PRMT R9, R202, 0x7772, RZ ;  /* 0x00007772ca097816 */ /* 0x000fd200000000ff */
[----:B------:R1:W-:Y:S01]  /*70550*/  @P6 STG.E.U8 desc[UR44][R38.64], R8 ;  /* 0x0000000826006986 */ /* 0x0003e2000c10112c */
[----:B------:R-:W-:Y:S02]  /*70560*/  LOP3.LUT P6, RZ, R221, 0x80000000, RZ, 0xc0, !PT ;  /* 0x80000000ddff7812 */ /* 0x000fe400078cc0ff */
[----:B------:R-:W-:Y:S02]  /*70570*/  PRMT R202, R202, 0x7773, RZ ;  /* 0x00007773caca7816 */ /* 0x000fe400000000ff */
[C---:B0-----:R-:W-:Y:S02]  /*70580*/  PRMT R7, R199.reuse, 0x7772, RZ ;  /* 0x00007772c7077816 */ /* 0x041fe400000000ff */
[----:B------:R-:W-:-:S07]  /*70590*/  PRMT R199, R199, 0x7773, RZ ;  /* 0x00007773c7c77816 */ /* 0x000fce00000000ff */
[----:B------:R0:W-:Y:S01]  /*705a0*/  @P6 STG.E.U8 desc[UR44][R40.64], R9 ;  /* 0x0000000928006986 */ /* 0x0001e2000c10112c */
[----:B------:R-:W-:-:S03]  /*705b0*/  LOP3.LUT P6, RZ, R249, 0x400, RZ, 0xc0, !PT ;  /* 0x00000400f9ff7812 */ /* 0x000fc600078cc0ff */
[----:B------:R-:W-:Y:S01]  /*705c0*/  @P2 STG.E.U8 desc[UR44][R36.64], R202 ;  /* 0x000000ca24002986 */ /* 0x000fe2000c10112c */
[----:B-1----:R-:W-:-:S03]  /*705d0*/  PRMT R8, R203, 0x7770, RZ ;  /* 0x00007770cb087816 */ /* 0x002fc600000000ff */
[----:B------:R1:W-:Y:S04]  /*705e0*/  @P3 STG.E.U8 desc[UR44][R30.64], R0 ;  /* 0x000000001e003986 */ /* 0x0003e8000c10112c */
[----:B------:R3:W-:Y:S04]  /*705f0*/  @P4 STG.E.U8 desc[UR44][R228.64], R10 ;  /* 0x0000000ae4004986 */ /* 0x0007e8000c10112c */
[----:B------:R4:W-:Y:S04]  /*70600*/  @P0 STG.E.U8 desc[UR44][R28.64], R7 ;  /* 0x000000071c000986 */ /* 0x0009e8000c10112c */
[----:B------:R2:W-:Y:S01]  /*70610*/  @P5 STG.E.U8 desc[UR44][R224.64], R199 ;  /* 0x000000c7e0005986 */ /* 0x0005e2000c10112c */
[----:B0-----:R-:W-:-:S03]  /*70620*/  PRMT R9, R203, 0x7771, RZ ;  /* 0x00007771cb097816 */ /* 0x001fc600000000ff */
[----:B-1----:R-:W2:Y:S04]  /*70630*/  LDL.LU.64 R30, [R1+0x3c0] ;  /* 0x0003c000011e7983 */ /* 0x002ea80000300a00 */
[----:B---3--:R-:W3:Y:S04]  /*70640*/  LDL.LU.64 R228, [R1+0x3b8] ;  /* 0x0003b80001e47983 */ /* 0x008ee80000300a00 */
[----:B----4-:R-:W4:Y:S04]  /*70650*/  LDL.LU.64 R28, [R1+0x3b0] ;  /* 0x0003b000011c7983 */ /* 0x010f280000300a00 */
[----:B--2---:R0:W-:Y:S04]  /*70660*/  @P1 STG.E.U8 desc[UR44][R226.64], R8 ;  /* 0x00000008e2001986 */ /* 0x0041e8000c10112c */
[----:B------:R-:W2:Y:S04]  /*70670*/  LDL.LU.64 R224, [R1+0x3a0] ;  /* 0x0003a00001e07983 */ /* 0x000ea80000300a00 */
[----:B------:R1:W-:Y:S04]  /*70680*/  @P6 STG.E.U8 desc[UR44][R204.64], R9 ;  /* 0x00000009cc006986 */ /* 0x0003e8000c10112c */
[----:B0-----:R-:W2:Y:S04]  /*70690*/  LDL.LU.64 R226, [R1+0x398] ;  /* 0x0003980001e27983 */ /* 0x001ea80000300a00 */
[----:B-1----:R-:W4:Y:S01]  /*706a0*/  LDL.LU.64 R204, [R1+0x2100] ;  /* 0x0021000001cc7983 */ /* 0x002f220000300a00 */
[----:B------:R-:W-:-:S02]  /*706b0*/  LOP3.LUT P2, RZ, R249, 0x200, RZ, 0xc0, !PT ;  /* 0x00000200f9ff7812 */ /* 0x000fc4000784c0ff */
[C---:B------:R-:W-:Y:S02]  /*706c0*/  LOP3.LUT P3, RZ, R249.reuse, 0x100, RZ, 0xc0, !PT ;  /* 0x00000100f9ff7812 */ /* 0x040fe4000786c0ff */
[C---:B------:R-:W-:Y:S02]  /*706d0*/  LOP3.LUT P4, RZ, R249.reuse, 0x80, RZ, 0xc0, !PT ;  /* 0x00000080f9ff7812 */ /* 0x040fe4000788c0ff */
[----:B------:R-:W-:Y:S02]  /*706e0*/  LOP3.LUT P0, RZ, R249, 0x40, RZ, 0xc0, !PT ;  /* 0x00000040f9ff7812 */ /* 0x000fe4000780c0ff */
[C---:B------:R-:W-:Y:S02]  /*706f0*/  PRMT R0, R203.reuse, 0x7772, RZ ;  /* 0x00007772cb007816 */ /* 0x040fe400000000ff */
[----:B------:R-:W-:Y:S01]  /*70700*/  PRMT R203, R203, 0x7773, RZ ;  /* 0x00007773cbcb7816 */ /* 0x000fe200000000ff */
[----:B------:R-:W2:Y:S04]  /*70710*/  LDL.LU.64 R60, [R1+0x390] ;  /* 0x00039000013c7983 */ /* 0x000ea80000300a00 */
[----:B------:R-:W2:Y:S04]  /*70720*/  LDL.LU.64 R56, [R1+0x388] ;  /* 0x0003880001387983 */ /* 0x000ea80000300a00 */
[----:B------:R-:W2:Y:S04]  /*70730*/  LDL.LU.64 R42, [R1+0x380] ;  /* 0x00038000012a7983 */ /* 0x000ea80000300a00 */
[----:B------:R-:W2:Y:S04]  /*70740*/  LDL.LU.64 R38, [R1+0x378] ;  /* 0x0003780001267983 */ /* 0x000ea80000300a00 */
[----:B------:R-:W2:Y:S04]  /*70750*/  LDL.LU.64 R40, [R1+0x370] ;  /* 0x0003700001287983 */ /* 0x000ea80000300a00 */
[----:B------:R-:W2:Y:S01]  /*70760*/  LDL.LU.64 R36, [R1+0x368] ;  /* 0x0003680001247983 */ /* 0x000ea20000300a00 */
[----:B------:R-:W-:-:S04]  /*70770*/  LOP3.LUT P5, RZ, R249, 0x10, RZ, 0xc0, !PT ;  /* 0x00000010f9ff7812 */ /* 0x000fc800078ac0ff */
[----:B------:R-:W-:Y:S02]  /*70780*/  P2R R11, PR, RZ, 0x20 ;  /* 0x00000020ff0b7803 */ /* 0x000fe40000000000 */
[----:B------:R-:W-:Y:S01]  /*70790*/  LOP3.LUT P5, RZ, R249, 0x20, RZ, 0xc0, !PT ;  /* 0x00000020f9ff7812 */ /* 0x000fe200078ac0ff */
[----:B------:R-:W-:Y:S04]  /*707a0*/  @P2 STG.E.U8 desc[UR44][R30.64], R0 ;  /* 0x000000001e002986 */ /* 0x000fe8000c10112c */
[----:B---3--:R-:W-:Y:S01]  /*707b0*/  @P3 STG.E.U8 desc[UR44][R228.64], R203 ;  /* 0x000000cbe4003986 */ /* 0x008fe2000c10112c */
[C---:B----4-:R-:W-:Y:S02]  /*707c0*/  PRMT R7, R204.reuse, 0x7770, RZ ;  /* 0x00007770cc077816 */ /* 0x050fe400000000ff */
[----:B------:R-:W-:-:S03]  /*707d0*/  PRMT R10, R204, 0x7771, RZ ;  /* 0x00007771cc0a7816 */ /* 0x000fc600000000ff */
[----:B------:R-:W-:Y:S04]  /*707e0*/  @P4 STG.E.U8 desc[UR44][R28.64], R7 ;  /* 0x000000071c004986 */ /* 0x000fe8000c10112c */
[----:B------:R0:W-:Y:S04]  /*707f0*/  @P0 STG.E.U8 desc[UR44][R208.64], R10 ;  /* 0x0000000ad0000986 */ /* 0x0001e8000c10112c */
[----:B0-----:R-:W3:Y:S01]  /*70800*/  LDL.LU.64 R208, [R1+0x20f8] ;  /* 0x0020f80001d07983 */ /* 0x001ee20000300a00 */
[----:B------:R-:W-:-:S03]  /*70810*/  PRMT R8, R204, 0x7772, RZ ;  /* 0x00007772cc087816 */ /* 0x000fc600000000ff */
[----:B------:R-:W4:Y:S01]  /*70820*/  LDL.LU.64 R30, [R1+0x360] ;  /* 0x00036000011e7983 */ /* 0x000f220000300a00 */
[----:B------:R-:W-:-:S03]  /*70830*/  PRMT R204, R204, 0x7773, RZ ;  /* 0x00007773cccc7816 */ /* 0x000fc600000000ff */
[----:B------:R-:W4:Y:S04]  /*70840*/  LDL.LU.64 R228, [R1+0x358] ;  /* 0x0003580001e47983 */ /* 0x000f280000300a00 */
[----:B--2---:R0:W-:Y:S01]  /*70850*/  @P5 STG.E.U8 desc[UR44][R224.64], R8 ;  /* 0x00000008e0005986 */ /* 0x0041e2000c10112c */
[----:B------:R-:W-:-:S03]  /*70860*/  ISETP.NE.AND P5, PT, R11, RZ, PT ;  /* 0x000000ff0b00720c */ /* 0x000fc60003fa5270 */
[----:B------:R-:W2:Y:S04]  /*70870*/  LDL.LU.64 R28, [R1+0x350] ;  /* 0x00035000011c7983 */ /* 0x000ea80000300a00 */
[----:B0-----:R-:W2:Y:S06]  /*70880*/  LDL.LU.64 R224, [R1+0x348] ;  /* 0x0003480001e07983 */ /* 0x001eac0000300a00 */
[----:B------:R0:W-:Y:S04]  /*70890*/  @P5 STG.E.U8 desc[UR44][R226.64], R204 ;  /* 0x000000cce2005986 */ /* 0x0001e8000c10112c */
[----:B0-----:R-:W2:Y:S01]  /*708a0*/  LDL.LU.64 R226, [R1+0x340] ;  /* 0x0003400001e27983 */ /* 0x001ea20000300a00 */
[----:B------:R-:W-:-:S04]  /*708b0*/  LOP3.LUT P1, RZ, R250, 0x40000000, RZ, 0xc0, !PT ;  /* 0x40000000faff7812 */ /* 0x000fc8000782c0ff */
[----:B------:R-:W-:Y:S02]  /*708c0*/  P2R R16, PR, RZ, 0x2 ;  /* 0x00000002ff107803 */ /* 0x000fe40000000000 */
        /* <DEDUP_REMOVED lines=8> */
[----:B------:R-:W-:Y:S02]  /*70950*/  LOP3.LUT P1, RZ, R249, 0x8, RZ, 0xc0, !PT ;  /* 0x00000008f9ff7812 */ /* 0x000fe4000782c0ff */
[----:B------:R-:W-:Y:S02]  /*70960*/  PRMT R8, R205, 0x7770, RZ ;  /* 0x00007770cd087816 */ /* 0x000fe400000000ff */
[C---:B------:R-:W-:Y:S02]  /*70970*/  LOP3.LUT P6, RZ, R250.reuse, 0x20000000, RZ, 0xc0, !PT ;  /* 0x20000000faff7812 */ /* 0x040fe400078cc0ff */
[C---:B------:R-:W-:Y:S02]  /*70980*/  LOP3.LUT P2, RZ, R250.reuse, 0x10000000, RZ, 0xc0, !PT ;  /* 0x10000000faff7812 */ /* 0x040fe4000784c0ff */
[----:B------:R-:W-:-:S02]  /*70990*/  LOP3.LUT P3, RZ, R250, 0x8000000, RZ, 0xc0, !PT ;  /* 0x08000000faff7812 */ /* 0x000fc4000786c0ff */
[C---:B------:R-:W-:Y:S02]  /*709a0*/  LOP3.LUT P4, RZ, R250.reuse, 0x4000000, RZ, 0xc0, !PT ;  /* 0x04000000faff7812 */ /* 0x040fe4000788c0ff */
[C---:B------:R-:W-:Y:S02]  /*709b0*/  LOP3.LUT P0, RZ, R250.reuse, 0x2000000, RZ, 0xc0, !PT ;  /* 0x02000000faff7812 */ /* 0x040fe4000780c0ff */
[----:B------:R-:W-:Y:S02]  /*709c0*/  LOP3.LUT P5, RZ, R250, 0x1000000, RZ, 0xc0, !PT ;  /* 0x01000000faff7812 */ /* 0x000fe400078ac0ff */
[----:B------:R-:W-:Y:S02]  /*709d0*/  PRMT R10, R205, 0x7771, RZ ;  /* 0x00007771cd0a7816 */ /* 0x000fe400000000ff */
[----:B---3--:R-:W-:-:S05]  /*709e0*/  PRMT R0, R208, 0x7770, RZ ;  /* 0x00007770d0007816 */ /* 0x008fca00000000ff */
[----:B------:R0:W-:Y:S01]  /*709f0*/  @P1 STG.E.U8 desc[UR44][R60.64], R0 ;  /* 0x000000003c001986 */ /* 0x0001e2000c10112c */
[----:B------:R-:W-:Y:S02]  /*70a00*/  ISETP.NE.AND P1, PT, R12, RZ, PT ;  /* 0x000000ff0c00720c */ /* 0x000fe40003f25270 */
[C---:B------:R-:W-:Y:S02]  /*70a10*/  PRMT R9, R208.reuse, 0x7771, RZ ;  /* 0x00007771d0097816 */ /* 0x040fe400000000ff */
[----:B------:R-:W-:-:S09]  /*70a20*/  PRMT R7, R208, 0x7772, RZ ;  /* 0x00007772d0077816 */ /* 0x000fd200000000ff */
[----:B------:R-:W-:Y:S01]  /*70a30*/  @P1 STG.E.U8 desc[UR44][R56.64], R9 ;  /* 0x0000000938001986 */ /* 0x000fe2000c10112c */
[----:B------:R-:W-:Y:S02]  /*70a40*/  ISETP.NE.AND P1, PT, R13, RZ, PT ;  /* 0x000000ff0d00720c */ /* 0x000fe40003f25270 */
[----:B------:R-:W-:-:S11]  /*70a50*/  PRMT R208, R208, 0x7773, RZ ;  /* 0x00007773d0d07816 */ /* 0x000fd600000000ff */
[----:B------:R1:W-:Y:S01]  /*70a60*/  @P1 STG.E.U8 desc[UR44][R42.64], R7 ;  /* 0x000000072a001986 */ /* 0x0003e2000c10112c */
[----:B------:R-:W-:-:S13]  /*70a70*/  ISETP.NE.AND P1, PT, R14, RZ, PT ;  /* 0x000000ff0e00720c */ /* 0x000fda0003f25270 */
[----:B------:R-:W-:Y:S01]  /*70a80*/  @P1 STG.E.U8 desc[UR44][R38.64], R208 ;  /* 0x000000d026001986 */ /* 0x000fe2000c10112c */
[----:B------:R-:W-:Y:S02]  /*70a90*/  ISETP.NE.AND P1, PT, R15, RZ, PT ;  /* 0x000000ff0f00720c */ /* 0x000fe40003f25270 */
[C---:B0-----:R-:W-:Y:S02]  /*70aa0*/  PRMT R0, R205.reuse, 0x7772, RZ ;  /* 0x00007772cd007816 */ /* 0x041fe400000000ff */
[----:B------:R-:W-:-:S09]  /*70ab0*/  PRMT R205, R205, 0x7773, RZ ;  /* 0x00007773cdcd7816 */ /* 0x000fd200000000ff */
[----:B------:R0:W-:Y:S01]  /*70ac0*/  @P1 STG.E.U8 desc[UR44][R40.64], R8 ;  /* 0x0000000828001986 */ /* 0x0001e2000c10112c */
[----:B------:R-:W-:Y:S02]  /*70ad0*/  ISETP.NE.AND P1, PT, R16, RZ, PT ;  /* 0x000000ff1000720c */ /* 0x000fe40003f25270 */
[C---:B-1----:R-:W-:Y:S02]  /*70ae0*/  PRMT R7, R209.reuse, 0x7770, RZ ;  /* 0x00007770d1077816 */ /* 0x042fe400000000ff */
[C---:B------:R-:W-:Y:S02]  /*70af0*/  PRMT R9, R209.reuse, 0x7771, RZ ;  /* 0x00007771d1097816 */ /* 0x040fe400000000ff */
[C---:B0-----:R-:W-:Y:S02]  /*70b00*/  PRMT R8, R209.reuse, 0x7772, RZ ;  /* 0x00007772d1087816 */ /* 0x041fe400000000ff */
[----:B------:R-:W-:-:S05]  /*70b10*/  PRMT R209, R209, 0x7773, RZ ;  /* 0x00007773d1d17816 */ /* 0x000fca00000000ff */
[----:B------:R0:W-:Y:S04]  /*70b20*/  @P1 STG.E.U8 desc[UR44][R36.64], R10 ;  /* 0x0000000a24001986 */ /* 0x0001e8000c10112c */
[----:B----4-:R1:W-:Y:S04]  /*70b30*/  @P6 STG.E.U8 desc[UR44][R30.64], R0 ;  /* 0x000000001e006986 */ /* 0x0103e8000c10112c */
[----:B------:R-:W-:Y:S04]  /*70b40*/  @P2 STG.E.U8 desc[UR44][R228.64], R205 ;  /* 0x000000cde4002986 */ /* 0x000fe8000c10112c */
[----:B--2---:R-:W-:Y:S04]  /*70b50*/  @P3 STG.E.U8 desc[UR44][R28.64], R7 ;  /* 0x000000071c003986 */ /* 0x004fe8000c10112c */
[----:B------:R-:W-:Y:S04]  /*70b60*/  @P4 STG.E.U8 desc[UR44][R224.64], R9 ;  /* 0x00000009e0004986 */ /* 0x000fe8000c10112c */
[----:B------:R-:W-:Y:S04]  /*70b70*/  @P0 STG.E.U8 desc[UR44][R226.64], R8 ;  /* 0x00000008e2000986 */ /* 0x000fe8000c10112c */
[----:B------:R2:W-:Y:S04]  /*70b80*/  @P5 STG.E.U8 desc[UR44][R206.64], R209 ;  /* 0x000000d1ce005986 */ /* 0x0005e8000c10112c */
[----:B0-----:R-:W3:Y:S04]  /*70b90*/  LDL.LU.64 R36, [R1+0x330] ;  /* 0x0003300001247983 */ /* 0x001ee80000300a00 */
[----:B-1----:R-:W4:Y:S04]  /*70ba0*/  LDL.LU.64 R30, [R1+0x320] ;  /* 0x00032000011e7983 */ /* 0x002f280000300a00 */
[----:B--2---:R-:W2:Y:S01]  /*70bb0*/  LDL.LU.64 R206, [R1+0x20f0] ;  /* 0x0020f00001ce7983 */ /* 0x004ea20000300a00 */
[----:B------:R-:W-:-:S02]  /*70bc0*/  LOP3.LUT P1, RZ, R250, 0x800000, RZ, 0xc0, !PT ;  /* 0x00800000faff7812 */ /* 0x000fc4000782c0ff */
[----:B------:R-:W-:Y:S01]  /*70bd0*/  LOP3.LUT P2, RZ, R250, 0x400000, RZ, 0xc0, !PT ;  /* 0x00400000faff7812 */ /* 0x000fe2000784c0ff */
[----:B------:R-:W4:Y:S04]  /*70be0*/  LDL.LU.64 R228, [R1+0x318] ;  /* 0x0003180001e47983 */ /* 0x000f280000300a00 */
[----:B------:R-:W4:Y:S04]  /*70bf0*/  LDL.LU.64 R226, [R1+0x310] ;  /* 0x0003100001e27983 */ /* 0x000f280000300a00 */
[----:B------:R-:W4:Y:S04]  /*70c00*/  LDL.LU.64 R28, [R1+0x308] ;  /* 0x00030800011c7983 */ /* 0x000f280000300a00 */
[----:B------:R-:W4:Y:S04]  /*70c10*/  LDL.LU.64 R224, [R1+0x300] ;  /* 0x0003000001e07983 */ /* 0x000f280000300a00 */
[----:B------:R-:W4:Y:S04]  /*70c20*/  LDL.LU.64 R56, [R1+0x2f8] ;  /* 0x0002f80001387983 */ /* 0x000f280000300a00 */
[----:B------:R-:W4:Y:S01]  /*70c30*/  LDL.LU.64 R42, [R1+0x2f0] ;  /* 0x0002f000012a7983 */ /* 0x000f220000300a00 */
[----:B--2---:R-:W-:-:S02]  /*70c40*/  PRMT R0, R206, 0x7770, RZ ;  /* 0x00007770ce007816 */ /* 0x004fc400000000ff */
[----:B------:R-:W-:-:S03]  /*70c50*/  PRMT R10, R206, 0x7771, RZ ;  /* 0x00007771ce0a7816 */ /* 0x000fc600000000ff */
[----:B---3--:R-:W-:Y:S04]  /*70c60*/  @P1 STG.E.U8 desc[UR44][R36.64], R0 ;  /* 0x0000000024001986 */ /* 0x008fe8000c10112c */
[----:B------:R0:W-:Y:S04]  /*70c70*/  @P2 STG.E.U8 desc[UR44][R210.64], R10 ;  /* 0x0000000ad2002986 */ /* 0x0001e8000c10112c */
[----:B0-----:R-:W2:Y:S04]  /*70c80*/  LDL.LU.64 R210, [R1+0x20e8] ;  /* 0x0020e80001d27983 */ /* 0x001ea80000300a00 */
[----:B------:R-:W3:Y:S04]  /*70c90*/  LDL.LU.64 R38, [R1+0x2e8] ;  /* 0x0002e80001267983 */ /* 0x000ee80000300a00 */
[----:B------:R-:W3:Y:S01]  /*70ca0*/  LDL.LU.64 R40, [R1+0x2e0] ;  /* 0x0002e00001287983 */ /* 0x000ee20000300a00 */
[----:B------:R-:W-:-:S02]  /*70cb0*/  LOP3.LUT P0, RZ, R250, 0x40000, RZ, 0xc0, !PT ;  /* 0x00040000faff7812 */ /* 0x000fc4000780c0ff */
[C---:B------:R-:W-:Y:S02]  /*70cc0*/  LOP3.LUT P3, RZ, R250.reuse, 0x200000, RZ, 0xc0, !PT ;  /* 0x00200000faff7812 */ /* 0x040fe4000786c0ff */
[C---:B------:R-:W-:Y:S01]  /*70cd0*/  LOP3.LUT P4, RZ, R250.reuse, 0x100000, RZ, 0xc0, !PT ;  /* 0x00100000faff7812 */ /* 0x040fe2000788c0ff */
[----:B------:R-:W3:Y:S01]  /*70ce0*/  LDL.LU.64 R36, [R1+0x2d0] ;  /* 0x0002d00001247983 */ /* 0x000ee20000300a00 */
[----:B------:R-:W-:Y:S02]  /*70cf0*/  P2R R9, PR, RZ, 0x1 ;  /* 0x00000001ff097803 */ /* 0x000fe40000000000 */
[----:B------:R-:W-:Y:S02]  /*70d00*/  LOP3.LUT P0, RZ, R250, 0x80000, RZ, 0xc0, !PT ;  /* 0x00080000faff7812 */ /* 0x000fe4000780c0ff */
[C---:B------:R-:W-:Y:S02]  /*70d10*/  PRMT R7, R206.reuse, 0x7772, RZ ;  /* 0x00007772ce077816 */ /* 0x040fe400000000ff */
[----:B------:R-:W-:-:S03]  /*70d20*/  PRMT R206, R206, 0x7773, RZ ;  /* 0x00007773cece7816 */ /* 0x000fc600000000ff */
[----:B----4-:R0:W-:Y:S04]  /*70d30*/  @P3 STG.E.U8 desc[UR44][R30.64], R7 ;  /* 0x000000071e003986 */ /* 0x0101e8000c10112c */
[----:B------:R-:W-:Y:S04]  /*70d40*/  @P4 STG.E.U8 desc[UR44][R228.64], R206 ;  /* 0x000000cee4004986 */ /* 0x000fe8000c10112c */
[----:B0-----:R-:W4:Y:S01]  /*70d50*/  LDL.LU.64 R30, [R1+0x2c8] ;  /* 0x0002c800011e7983 */ /* 0x001f220000300a00 */
        /* <DEDUP_REMOVED lines=11> */
[C---:B------:R-:W-:Y:S02]  /*70e10*/  PRMT R7, R207.reuse, 0x7770, RZ ;  /* 0x00007770cf077816 */ /* 0x040fe400000000ff */
[----:B------:R-:W-:Y:S02]  /*70e20*/  PRMT R10, R207, 0x7771, RZ ;  /* 0x00007771cf0a7816 */ /* 0x000fe400000000ff */
[----:B--2---:R-:W-:-:S05]  /*70e30*/  PRMT R8, R210, 0x7770, RZ ;  /* 0x00007770d2087816 */ /* 0x004fca00000000ff */
[----:B------:R0:W-:Y:S04]  /*70e40*/  @P0 STG.E.U8 desc[UR44][R226.64], R8 ;  /* 0x00000008e2000986 */ /* 0x0001e8000c10112c */
[----:B0-----:R-:W2:Y:S01]  /*70e50*/  LDL.LU.64 R226, [R1+0x2c0] ;  /* 0x0002c00001e27983 */ /* 0x001ea20000300a00 */
[----:B------:R-:W-:Y:S02]  /*70e60*/  ISETP.NE.AND P0, PT, R9, RZ, PT ;  /* 0x000000ff0900720c */ /* 0x000fe40003f05270 */
[C---:B------:R-:W-:Y:S02]  /*70e70*/  PRMT R9, R210.reuse, 0x7771, RZ ;  /* 0x00007771d2097816 */ /* 0x040fe400000000ff */
[C---:B------:R-:W-:Y:S02]  /*70e80*/  PRMT R0, R210.reuse, 0x7772, RZ ;  /* 0x00007772d2007816 */ /* 0x040fe400000000ff */
[----:B------:R-:W-:-:S02]  /*70e90*/  PRMT R210, R210, 0x7773, RZ ;  /* 0x00007773d2d27816 */ /* 0x000fc400000000ff */
[----:B------:R-:W-:Y:S01]  /*70ea0*/  PRMT R8, R207, 0x7772, RZ ;  /* 0x00007772cf087816 */ /* 0x000fe200000000ff */
[----:B------:R-:W2:Y:S04]  /*70eb0*/  LDL.LU.64 R228, [R1+0x2b8] ;  /* 0x0002b80001e47983 */ /* 0x000ea80000300a00 */
[----:B------:R0:W-:Y:S04]  /*70ec0*/  @P0 STG.E.U8 desc[UR44][R28.64], R9 ;  /* 0x000000091c000986 */ /* 0x0001e8000c10112c */
[----:B------:R1:W-:Y:S01]  /*70ed0*/  @P5 STG.E.U8 desc[UR44][R224.64], R0 ;  /* 0x00000000e0005986 */ /* 0x0003e2000c10112c */
[----:B------:R-:W-:-:S02]  /*70ee0*/  ISETP.NE.AND P5, PT, R11, RZ, PT ;  /* 0x000000ff0b00720c */ /* 0x000fc40003fa5270 */
[----:B------:R-:W-:Y:S01]  /*70ef0*/  PRMT R207, R207, 0x7773, RZ ;  /* 0x00007773cfcf7816 */ /* 0x000fe200000000ff */
[----:B0-----:R-:W2:Y:S10]  /*70f00*/  LDL.LU.64 R28, [R1+0x2b0] ;  /* 0x0002b000011c7983 */ /* 0x001eb40000300a00 */
[----:B------:R-:W-:Y:S01]  /*70f10*/  @P5 STG.E.U8 desc[UR44][R56.64], R210 ;  /* 0x000000d238005986 */ /* 0x000fe2000c10112c */
[----:B------:R-:W-:-:S03]  /*70f20*/  ISETP.NE.AND P5, PT, R12, RZ, PT ;  /* 0x000000ff0c00720c */ /* 0x000fc60003fa5270 */
[----:B-1----:R-:W2:Y:S10]  /*70f30*/  LDL.LU.64 R224, [R1+0x2a8] ;  /* 0x0002a80001e07983 */ /* 0x002eb40000300a00 */
[----:B------:R-:W-:Y:S01]  /*70f40*/  @P5 STG.E.U8 desc[UR44][R42.64], R7 ;  /* 0x000000072a005986 */ /* 0x000fe2000c10112c */
[----:B------:R-:W-:-:S13]  /*70f50*/  ISETP.NE.AND P5, PT, R13, RZ, PT ;  /* 0x000000ff0d00720c */ /* 0x000fda0003fa5270 */
[----:B---3--:R-:W-:Y:S01]  /*70f60*/  @P5 STG.E.U8 desc[UR44][R38.64], R10 ;  /* 0x0000000a26005986 */ /* 0x008fe2000c10112c */
[----:B------:R-:W-:-:S13]  /*70f70*/  ISETP.NE.AND P5, PT, R14, RZ, PT ;  /* 0x000000ff0e00720c */ /* 0x000fda0003fa5270 */
[----:B------:R-:W-:Y:S01]  /*70f80*/  @P5 STG.E.U8 desc[UR44][R40.64], R8 ;  /* 0x0000000828005986 */ /* 0x000fe2000c10112c */
[----:B------:R-:W-:-:S13]  /*70f90*/  ISETP.NE.AND P5, PT, R15, RZ, PT ;  /* 0x000000ff0f00720c */ /* 0x000fda0003fa5270 */
[----:B------:R0:W-:Y:S04]  /*70fa0*/  @P5 STG.E.U8 desc[UR44][R212.64], R207 ;  /* 0x000000cfd4005986 */ /* 0x0001e8000c10112c */
[----:B0-----:R-:W3:Y:S01]  /*70fb0*/  LDL.LU.64 R212, [R1+0x20e0] ;  /* 0x0020e00001d47983 */ /* 0x001ee20000300a00 */
[----:B------:R-:W-:-:S04]  /*70fc0*/  LOP3.LUT P6, RZ, R250, 0x400, RZ, 0xc0, !PT ;  /* 0x00000400faff7812 */ /* 0x000fc800078cc0ff */
[----:B------:R-:W-:Y:S02]  /*70fd0*/  P2R R16, PR, RZ, 0x40 ;  /* 0x00000040ff107803 */ /* 0x000fe40000000000 */
[C---:B------:R-:W-:Y:S02]  /*70fe0*/  LOP3.LUT P6, RZ, R250.reuse, 0x800, RZ, 0xc0, !PT ;  /* 0x00000800faff7812 */ /* 0x040fe400078cc0ff */
[C---:B------:R-:W-:Y:S02]  /*70ff0*/  PRMT R0, R211.reuse, 0x7770, RZ ;  /* 0x00007770d3007816 */ /* 0x040fe400000000ff */
[----:B------:R-:W-:Y:S02]  /*71000*/  LOP3.LUT P2, RZ, R250, 0x200, RZ, 0xc0, !PT ;  /* 0x00000200faff7812 */ /* 0x000fe4000784c0ff */
[----:B------:R-:W-:-:S07]  /*71010*/  PRMT R9, R211, 0x7771, RZ ;  /* 0x00007771d3097816 */ /* 0x000fce00000000ff */
[----:B------:R-:W-:Y:S01]  /*71020*/  @P6 STG.E.U8 desc[UR44][R36.64], R0 ;  /* 0x0000000024006986 */ /* 0x000fe2000c10112c */
[----:B------:R-:W-:Y:S02]  /*71030*/  ISETP.NE.AND P6, PT, R16, RZ, PT ;  /* 0x000000ff1000720c */ /* 0x000fe40003fc5270 */
[----:B------:R-:W-:-:S11]  /*71040*/  PRMT R7, R211, 0x7772, RZ ;  /* 0x00007772d3077816 */ /* 0x000fd600000000ff */
[----:B----4-:R-:W-:Y:S04]  /*71050*/  @P6 STG.E.U8 desc[UR44][R30.64], R9 ;  /* 0x000000091e006986 */ /* 0x010fe8000c10112c */
[----:B--2---:R0:W-:Y:S04]  /*71060*/  @P2 STG.E.U8 desc[UR44][R226.64], R7 ;  /* 0x00000007e2002986 */ /* 0x0041e8000c10112c */
[----:B0-----:R-:W2:Y:S01]  /*71070*/  LDL.LU.64 R226, [R1+0x298] ;  /* 0x0002980001e27983 */ /* 0x001ea20000300a00 */
[C---:B------:R-:W-:Y:S02]  /*71080*/  LOP3.LUT P1, RZ, R250.reuse, 0x100, RZ, 0xc0, !PT ;  /* 0x00000100faff7812 */ /* 0x040fe4000782c0ff */
[----:B------:R-:W-:-:S02]  /*71090*/  LOP3.LUT P3, RZ, R250, 0x80, RZ, 0xc0, !PT ;  /* 0x00000080faff7812 */ /* 0x000fc4000786c0ff */
[C---:B------:R-:W-:Y:S02]  /*710a0*/  LOP3.LUT P4, RZ, R250.reuse, 0x40, RZ, 0xc0, !PT ;  /* 0x00000040faff7812 */ /* 0x040fe4000788c0ff */
[C---:B------:R-:W-:Y:S02]  /*710b0*/  LOP3.LUT P0, RZ, R250.reuse, 0x20, RZ, 0xc0, !PT ;  /* 0x00000020faff7812 */ /* 0x040fe4000780c0ff */
[----:B------:R-:W-:Y:S01]  /*710c0*/  PRMT R211, R211, 0x7773, RZ ;  /* 0x00007773d3d37816 */ /* 0x000fe200000000ff */
[----:B------:R-:W4:Y:S04]  /*710d0*/  LDL.LU.64 R30, [R1+0x290] ;  /* 0x00029000011e7983 */ /* 0x000f280000300a00 */
[----:B------:R-:W-:Y:S01]  /*710e0*/  @P1 STG.E.U8 desc[UR44][R228.64], R211 ;  /* 0x000000d3e4001986 */ /* 0x000fe2000c10112c */
[----:B------:R-:W-:-:S02]  /*710f0*/  LOP3.LUT P5, RZ, R250, 0x10, RZ, 0xc0, !PT ;  /* 0x00000010faff7812 */ /* 0x000fc400078ac0ff */
[C---:B---3--:R-:W-:Y:S02]  /*71100*/  PRMT R8, R212.reuse, 0x7770, RZ ;  /* 0x00007770d4087816 */ /* 0x048fe400000000ff */
[C---:B------:R-:W-:Y:S02]  /*71110*/  PRMT R10, R212.reuse, 0x7771, RZ ;  /* 0x00007771d40a7816 */ /* 0x040fe400000000ff */
[C---:B------:R-:W-:Y:S01]  /*71120*/  PRMT R0, R212.reuse, 0x7772, RZ ;  /* 0x00007772d4007816 */ /* 0x040fe200000000ff */
[----:B------:R-:W-:Y:S04]  /*71130*/  @P3 STG.E.U8 desc[UR44][R28.64], R8 ;  /* 0x000000081c003986 */ /* 0x000fe8000c10112c */
[----:B------:R-:W-:Y:S04]  /*71140*/  @P4 STG.E.U8 desc[UR44][R224.64], R10 ;  /* 0x0000000ae0004986 */ /* 0x000fe8000c10112c */
[----:B------:R0:W-:Y:S04]  /*71150*/  @P0 STG.E.U8 desc[UR44][R216.64], R0 ;  /* 0x00000000d8000986 */ /* 0x0001e8000c10112c */
[----:B0-----:R-:W3:Y:S04]  /*71160*/  LDL.LU.64 R216, [R1+0x20d8] ;  /* 0x0020d80001d87983 */ /* 0x001ee80000300a00 */
[----:B------:R-:W4:Y:S04]  /*71170*/  LDL.LU.64 R228, [R1+0x288] ;  /* 0x0002880001e47983 */ /* 0x000f280000300a00 */
[----:B------:R-:W4:Y:S04]  /*71180*/  LDL.LU.64 R28, [R1+0x280] ;  /* 0x00028000011c7983 */ /* 0x000f280000300a00 */
[----:B------:R-:W4:Y:S04]  /*71190*/  LDL.LU.64 R38, [R1+0x278] ;  /* 0x0002780001267983 */ /* 0x000f280000300a00 */
[----:B------:R-:W4:Y:S04]  /*711a0*/  LDL.LU.64 R224, [R1+0x270] ;  /* 0x0002700001e07983 */ /* 0x000f280000300a00 */
[----:B------:R-:W4:Y:S01]  /*711b0*/  LDL.LU.64 R40, [R1+0x268] ;  /* 0x0002680001287983 */ /* 0x000f220000300a00 */
[----:B------:R-:W-:-:S05]  /*711c0*/  PRMT R212, R212, 0x7773, RZ ;  /* 0x00007773d4d47816 */ /* 0x000fca00000000ff */
[----:B--2---:R0:W-:Y:S04]  /*711d0*/  @P5 STG.E.U8 desc[UR44][R226.64], R212 ;  /* 0x000000d4e2005986 */ /* 0x0041e8000c10112c */
[----:B0-----:R-:W2:Y:S04]  /*711e0*/  LDL.LU.64 R226, [R1+0x260] ;  /* 0x0002600001e27983 */ /* 0x001ea80000300a00 */
[----:B------:R-:W2:Y:S01]  /*711f0*/  LDL.LU.64 R36, [R1+0x258] ;  /* 0x0002580001247983 */ /* 0x000ea20000300a00 */
[----:B------:R-:W-:Y:S02]  /*71200*/  LOP3.LUT P1, RZ, R222, 0x4000000, RZ, 0xc0, !PT ;  /* 0x04000000deff7812 */ /* 0x000fe4000782c0ff */
[----:B------:R-:W-:-:S02]  /*71210*/  LOP3.LUT P4, RZ, R250, 0x1, RZ, 0xc0, !PT ;  /* 0x00000001faff7812 */ /* 0x000fc4000788c0ff */
[----:B------:R-:W-:Y:S02]  /*71220*/  P2R R15, PR, RZ, 0x2 ;  /* 0x00000002ff0f7803 */ /* 0x000fe40000000000 */
[----:B------:R-:W-:Y:S02]  /*71230*/  LOP3.LUT P1, RZ, R222, 0x8000000, RZ, 0xc0, !PT ;  /* 0x08000000deff7812 */ /* 0x000fe4000782c0ff */
[C---:B------:R-:W-:Y:S02]  /*71240*/  LOP3.LUT P2, RZ, R250.reuse, 0x8, RZ, 0xc0, !PT ;  /* 0x00000008faff7812 */ /* 0x040fe4000784c0ff */
[----:B------:R-:W-:Y:S02]  /*71250*/  LOP3.LUT P3, RZ, R250, 0x4, RZ, 0xc0, !PT ;  /* 0x00000004faff7812 */ /* 0x000fe4000786c0ff */
[----:B------:R-:W-:Y:S02]  /*71260*/  P2R R10, PR, RZ, 0x10 ;  /* 0x00000010ff0a7803 */ /* 0x000fe40000000000 */
[----:B------:R-:W-:-:S02]  /*71270*/  P2R R14, PR, RZ, 0x2 ;  /* 0x00000002ff0e7803 */ /* 0x000fc40000000000 */
[----:B------:R-:W-:Y:S02]  /*71280*/  LOP3.LUT P4, RZ, R250, 0x2, RZ, 0xc0, !PT ;  /* 0x00000002faff7812 */ /* 0x000fe4000788c0ff */
        /* <DEDUP_REMOVED lines=8> */
[C---:B---3--:R-:W-:Y:S02]  /*71310*/  PRMT R7, R216.reuse, 0x7770, RZ ;  /* 0x00007770d8077816 */ /* 0x048fe400000000ff */
[C---:B------:R-:W-:Y:S02]  /*71320*/  PRMT R9, R216.reuse, 0x7771, RZ ;  /* 0x00007771d8097816 */ /* 0x040fe400000000ff */
[----:B------:R-:W-:Y:S01]  /*71330*/  PRMT R8, R216, 0x7772, RZ ;  /* 0x00007772d8087816 */ /* 0x000fe200000000ff */
[----:B----4-:R0:W-:Y:S04]  /*71340*/  @P2 STG.E.U8 desc[UR44][R30.64], R7 ;  /* 0x000000071e002986 */ /* 0x0101e8000c10112c */
[----:B------:R1:W-:Y:S04]  /*71350*/  @P3 STG.E.U8 desc[UR44][R228.64], R9 ;  /* 0x00000009e4003986 */ /* 0x0003e8000c10112c */
[----:B------:R3:W-:Y:S01]  /*71360*/  @P4 STG.E.U8 desc[UR44][R28.64], R8 ;  /* 0x000000081c004986 */ /* 0x0007e2000c10112c */
[----:B------:R-:W-:-:S02]  /*71370*/  ISETP.NE.AND P4, PT, R10, RZ, PT ;  /* 0x000000ff0a00720c */ /* 0x000fc40003f85270 */
[----:B------:R-:W-:Y:S02]  /*71380*/  PRMT R216, R216, 0x7773, RZ ;  /* 0x00007773d8d87816 */ /* 0x000fe400000000ff */
[C---:B------:R-:W-:Y:S02]  /*71390*/  PRMT R10, R213.reuse, 0x7771, RZ ;  /* 0x00007771d50a7816 */ /* 0x040fe400000000ff */
[----:B0-----:R-:W-:Y:S01]  /*713a0*/  PRMT R7, R213, 0x7772, RZ ;  /* 0x00007772d5077816 */ /* 0x001fe200000000ff */
[----:B------:R-:W4:Y:S06]  /*713b0*/  LDL.LU.64 R30, [R1+0x248] ;  /* 0x00024800011e7983 */ /* 0x000f2c0000300a00 */
[----:B------:R-:W-:Y:S04]  /*713c0*/  @P4 STG.E.U8 desc[UR44][R38.64], R216 ;  /* 0x000000d826004986 */ /* 0x000fe8000c10112c */
[----:B------:R0:W-:Y:S01]  /*713d0*/  @P1 STG.E.U8 desc[UR44][R224.64], R0 ;  /* 0x00000000e0001986 */ /* 0x0001e2000c10112c */
[----:B------:R-:W-:-:S03]  /*713e0*/  ISETP.NE.AND P1, PT, R11, RZ, PT ;  /* 0x000000ff0b00720c */ /* 0x000fc60003f25270 */
[----:B-1----:R-:W4:Y:S01]  /*713f0*/  LDL.LU.64 R228, [R1+0x240] ;  /* 0x0002400001e47983 */ /* 0x002f220000300a00 */
[----:B------:R-:W-:-:S03]  /*71400*/  PRMT R213, R213, 0x7773, RZ ;  /* 0x00007773d5d57816 */ /* 0x000fc600000000ff */
[----:B---3--:R-:W3:Y:S01]  /*71410*/  LDL.LU.64 R28, [R1+0x238] ;  /* 0x00023800011c7983 */ /* 0x008ee20000300a00 */
[----:B------:R-:W-:-:S03]  /*71420*/  PRMT R8, R217, 0x7770, RZ ;  /* 0x00007770d9087816 */ /* 0x000fc600000000ff */
[----:B0-----:R-:W3:Y:S04]  /*71430*/  LDL.LU.64 R224, [R1+0x228] ;  /* 0x0002280001e07983 */ /* 0x001ee80000300a00 */
[----:B------:R-:W-:Y:S01]  /*71440*/  @P1 STG.E.U8 desc[UR44][R40.64], R10 ;  /* 0x0000000a28001986 */ /* 0x000fe2000c10112c */
[----:B------:R-:W-:-:S13]  /*71450*/  ISETP.NE.AND P1, PT, R12, RZ, PT ;  /* 0x000000ff0c00720c */ /* 0x000fda0003f25270 */
[----:B--2---:R0:W-:Y:S01]  /*71460*/  @P1 STG.E.U8 desc[UR44][R226.64], R7 ;  /* 0x00000007e2001986 */ /* 0x0041e2000c10112c */
[----:B------:R-:W-:-:S03]  /*71470*/  ISETP.NE.AND P1, PT, R13, RZ, PT ;  /* 0x000000ff0d00720c */ /* 0x000fc60003f25270 */
[----:B0-----:R-:W2:Y:S10]  /*71480*/  LDL.LU.64 R226, [R1+0x218] ;  /* 0x0002180001e27983 */ /* 0x001eb40000300a00 */
[----:B------:R-:W-:Y:S01]  /*71490*/  @P1 STG.E.U8 desc[UR44][R36.64], R213 ;  /* 0x000000d524001986 */ /* 0x000fe2000c10112c */
[----:B------:R-:W-:-:S13]  /*714a0*/  ISETP.NE.AND P1, PT, R14, RZ, PT ;  /* 0x000000ff0e00720c */ /* 0x000fda0003f25270 */
[----:B------:R0:W-:Y:S04]  /*714b0*/  @P1 STG.E.U8 desc[UR44][R214.64], R8 ;  /* 0x00000008d6001986 */ /* 0x0001e8000c10112c */
[----:B0-----:R-:W2:Y:S01]  /*714c0*/  LDL.LU.64 R214, [R1+0x20d0] ;  /* 0x0020d00001d67983 */ /* 0x001ea20000300a00 */
[----:B------:R-:W-:Y:S02]  /*714d0*/  LOP3.LUT P5, RZ, R222, 0x800000, RZ, 0xc0, !PT ;  /* 0x00800000deff7812 */ /* 0x000fe400078ac0ff */
[----:B------:R-:W-:Y:S02]  /*714e0*/  ISETP.NE.AND P1, PT, R15, RZ, PT ;  /* 0x000000ff0f00720c */ /* 0x000fe40003f25270 */
[C---:B------:R-:W-:Y:S02]  /*714f0*/  PRMT R9, R217.reuse, 0x7771, RZ ;  /* 0x00007771d9097816 */ /* 0x040fe400000000ff */
[----:B------:R-:W-:-:S02]  /*71500*/  PRMT R0, R217, 0x7772, RZ ;  /* 0x00007772d9007816 */ /* 0x000fc400000000ff */
[----:B------:R-:W-:Y:S02]  /*71510*/  P2R R17, PR, RZ, 0x20 ;  /* 0x00000020ff117803 */ /* 0x000fe40000000000 */
[C---:B------:R-:W-:Y:S01]  /*71520*/  LOP3.LUT P5, RZ, R222.reuse, 0x1000000, RZ, 0xc0, !PT ;  /* 0x01000000deff7812 */ /* 0x040fe200078ac0ff */
[----:B------:R-:W2:Y:S03]  /*71530*/  LDL.LU.64 R36, [R1+0x208] ;  /* 0x0002080001247983 */ /* 0x000ea60000300a00 */
[----:B------:R-:W-:Y:S02]  /*71540*/  P2R R16, PR, RZ, 0x20 ;  /* 0x00000020ff107803 */ /* 0x000fe40000000000 */
[----:B------:R-:W-:Y:S02]  /*71550*/  LOP3.LUT P5, RZ, R222, 0x2000000, RZ, 0xc0, !PT ;  /* 0x02000000deff7812 */ /* 0x000fe400078ac0ff */
[----:B------:R-:W-:Y:S01]  /*71560*/  PRMT R217, R217, 0x7773, RZ ;  /* 0x00007773d9d97816 */ /* 0x000fe200000000ff */
[----:B----4-:R0:W-:Y:S10]  /*71570*/  @P1 STG.E.U8 desc[UR44][R30.64], R9 ;  /* 0x000000091e001986 */ /* 0x0101f4000c10112c */
[----:B------:R1:W-:Y:S01]  /*71580*/  @P5 STG.E.U8 desc[UR44][R228.64], R0 ;  /* 0x00000000e4005986 */ /* 0x0003e2000c10112c */
[----:B------:R-:W-:-:S03]  /*71590*/  ISETP.NE.AND P5, PT, R16, RZ, PT ;  /* 0x000000ff1000720c */ /* 0x000fc60003fa5270 */
[----:B0-----:R-:W4:Y:S04]  /*715a0*/  LDL.LU.64 R30, [R1+0x200] ;  /* 0x00020000011e7983 */ /* 0x001f280000300a00 */
[----:B-1----:R-:W4:Y:S06]  /*715b0*/  LDL.LU.64 R228, [R1+0x1f8] ;  /* 0x0001f80001e47983 */ /* 0x002f2c0000300a00 */
[----:B---3--:R-:W-:Y:S01]  /*715c0*/  @P5 STG.E.U8 desc[UR44][R28.64], R217 ;  /* 0x000000d91c005986 */ /* 0x008fe2000c10112c */
[----:B------:R-:W-:-:S02]  /*715d0*/  ISETP.NE.AND P5, PT, R17, RZ, PT ;  /* 0x000000ff1100720c */ /* 0x000fc40003fa5270 */
[----:B--2---:R-:W-:-:S11]  /*715e0*/  PRMT R7, R214, 0x7770, RZ ;  /* 0x00007770d6077816 */ /* 0x004fd600000000ff */
[----:B------:R0:W-:Y:S04]  /*715f0*/  @P5 STG.E.U8 desc[UR44][R218.64], R7 ;  /* 0x00000007da005986 */ /* 0x0001e8000c10112c */
[----:B0-----:R-:W2:Y:S01]  /*71600*/  LDL.LU.64 R218, [R1+0x20c8] ;  /* 0x0020c80001da7983 */ /* 0x001ea20000300a00 */
[C---:B------:R-:W-:Y:S02]  /*71610*/  LOP3.LUT P2, RZ, R222.reuse, 0x400000, RZ, 0xc0, !PT ;  /* 0x00400000deff7812 */ /* 0x040fe4000784c0ff */
[----:B------:R-:W-:Y:S02]  /*71620*/  LOP3.LUT P0, RZ, R222, 0x200000, RZ, 0xc0, !PT ;  /* 0x00200000deff7812 */ /* 0x000fe4000780c0ff */
[C---:B------:R-:W-:Y:S02]  /*71630*/  PRMT R10, R214.reuse, 0x7771, RZ ;  /* 0x00007771d60a7816 */ /* 0x040fe400000000ff */
[----:B------:R-:W-:Y:S01]  /*71640*/  PRMT R8, R214, 0x7772, RZ ;  /* 0x00007772d6087816 */ /* 0x000fe200000000ff */
[----:B------:R-:W3:Y:S06]  /*71650*/  LDL.LU.64 R28, [R1+0x1f0] ;  /* 0x0001f000011c7983 */ /* 0x000eec0000300a00 */
[----:B------:R-:W-:Y:S04]  /*71660*/  @P2 STG.E.U8 desc[UR44][R224.64], R10 ;  /* 0x0000000ae0002986 */ /* 0x000fe8000c10112c */
[----:B------:R0:W-:Y:S04]  /*71670*/  @P0 STG.E.U8 desc[UR44][R4.64], R8 ;  /* 0x0000000804000986 */ /* 0x0001e8000c10112c */
[----:B0-----:R-:W4:Y:S01]  /*71680*/  LDL.LU.64 R4, [R1+0x20c0] ;  /* 0x0020c00001047983 */ /* 0x001f220000300a00 */
[----:B------:R-:W-:-:S02]  /*71690*/  LOP3.LUT P6, RZ, R222, 0x100000, RZ, 0xc0, !PT ;  /* 0x00100000deff7812 */ /* 0x000fc400078cc0ff */
[----:B------:R-:W-:Y:S02]  /*716a0*/  LOP3.LUT P3, RZ, R222, 0x80000, RZ, 0xc0, !PT ;  /* 0x00080000deff7812 */ /* 0x000fe4000786c0ff */
[----:B------:R-:W-:Y:S01]  /*716b0*/  PRMT R214, R214, 0x7773, RZ ;  /* 0x00007773d6d67816 */ /* 0x000fe200000000ff */
[----:B------:R-:W3:Y:S08]  /*716c0*/  LDL.LU.64 R224, [R1+0x1e8] ;  /* 0x0001e80001e07983 */ /* 0x000ef00000300a00 */
[----:B------:R-:W-:Y:S01]  /*716d0*/  @P6 STG.E.U8 desc[UR44][R226.64], R214 ;  /* 0x000000d6e2006986 */ /* 0x000fe2000c10112c */
[----:B--2---:R-:W-:-:S05]  /*716e0*/  PRMT R0, R218, 0x7770, RZ ;  /* 0x00007770da007816 */ /* 0x004fca00000000ff */
[----:B------:R0:W-:Y:S04]  /*716f0*/  @P3 STG.E.U8 desc[UR44][R2.64], R0 ;  /* 0x0000000002003986 */ /* 0x0001e8000c10112c */
[----:B0-----:R-:W2:Y:S04]  /*71700*/  LDL.LU.64 R2, [R1+0x20b8] ;  /* 0x0020b80001027983 */ /* 0x001ea80000300a00 */
[----:B------:R-:W3:Y:S01]  /*71710*/  LDL.LU.64 R226, [R1+0x1e0] ;  /* 0x0001e00001e27983 */ /* 0x000ee20000300a00 */
[----:B------:R-:W-:-:S03]  /*71720*/  LOP3.LUT P4, RZ, R222, 0x4000, RZ, 0xc0, !PT ;  /* 0x00004000deff7812 */ /* 0x000fc6000788c0ff */
[----:B------:R-:W3:Y:S01]  /*71730*/  LDL.LU.64 R40, [R1+0x1d8] ;  /* 0x0001d80001287983 */ /* 0x000ee20000300a00 */
[----:B----4-:R-:W-:Y:S02]  /*71740*/  ISETP.LT.AND P6, PT, R5, UR4, !P4 ;  /* 0x0000000405007c0c */ /* 0x010fe4000e7c1270 */
[C---:B------:R-:W-:Y:S01]  /*71750*/  PRMT R9, R218.reuse, 0x7771, RZ ;  /* 0x00007771da097816 */ /* 0x040fe200000000ff */
[----:B------:R-:W-:Y:S01]  /*71760*/  ULDC UR4, c[0x0][0x228] ;  /* 0x00008a0000047ab9 */ /* 0x000fe20000000800 */
[----:B------:R-:W-:-:S09]  /*71770*/  PRMT R7, R218, 0x7772, RZ ;  /* 0x00007772da077816 */ /* 0x000fd200000000ff */
[----:B------:R0:W-:Y:S01]  /*71780*/  @P6 STG.E.U8 desc[UR44][R36.64], R9 ;  /* 0x0000000924006986 */ /* 0x0001e2000c10112c */
[----:B------:R-:W-:Y:S01]  /*71790*/  ISETP.LT.AND P6, PT, R4, UR4, !P4 ;  /* 0x0000000404007c0c */ /* 0x000fe2000e7c1270 */
[----:B------:R-:W-:Y:S02]  /*717a0*/  ULDC UR4, c[0x0][0x228] ;  /* 0x00008a0000047ab9 */ /* 0x000fe40000000800 */
[----:B0-----:R-:W4:Y:S10]  /*717b0*/  LDL.LU.64 R36, [R1+0x1d0] ;  /* 0x0001d00001247983 */ /* 0x001f340000300a00 */
[----:B------:R0:W-:Y:S01]  /*717c0*/  @P6 STG.E.U8 desc[UR44][R30.64], R7 ;  /* 0x000000071e006986 */ /* 0x0001e2000c10112c */
[----:B------:R-:W-:-:S02]  /*717d0*/  PRMT R218, R218, 0x7773, RZ ;  /* 0x00007773dada7816 */ /* 0x000fc400000000ff */
[----:B------:R-:W-:Y:S01]  /*717e0*/  LOP3.LUT P1, RZ, R222, 0x8000, RZ, 0xc0, !PT ;  /* 0x00008000deff7812 */ /* 0x000fe2000782c0ff */
[----:B0-----:R-:W4:Y:S01]  /*717f0*/  LDL.LU.64 R30, [R1+0x1c8] ;  /* 0x0001c800011e7983 */ /* 0x001f220000300a00 */
[C---:B------:R-:W-:Y:S02]  /*71800*/  PRMT R0, R215.reuse, 0x7770, RZ ;  /* 0x00007770d7007816 */ /* 0x040fe400000000ff */
[C---:B------:R-:W-:Y:S02]  /*71810*/  PRMT R8, R215.reuse, 0x7771, RZ ;  /* 0x00007771d7087816 */ /* 0x040fe400000000ff */
[----:B------:R-:W-:Y:S02]  /*71820*/  PRMT R7, R215, 0x7772, RZ ;  /* 0x00007772d7077816 */ /* 0x000fe400000000ff */
[----:B--2---:R-:W-:Y:S01]  /*71830*/  ISETP.LT.AND P6, PT, R3, UR4, !P4 ;  /* 0x0000000403007c0c */ /* 0x004fe2000e7c1270 */
[----:B------:R-:W-:-:S12]  /*71840*/  ULDC UR4, c[0x0][0x228] ;  /* 0x00008a0000047ab9 */ /* 0x000fd80000000800 */
[----:B------:R0:W-:Y:S01]  /*71850*/  @P6 STG.E.U8 desc[UR44][R228.64], R218 ;  /* 0x000000dae4006986 */ /* 0x0001e2000c10112c */
[----:B------:R-:W-:Y:S01]  /*71860*/  ISETP.LT.AND P6, PT, R2, UR4, !P1 ;  /* 0x0000000402007c0c */ /* 0x000fe2000cfc1270 */
[----:B------:R-:W-:Y:S02]  /*71870*/  ULDC UR4, c[0x0][0x228] ;  /* 0x00008a0000047ab9 */ /* 0x000fe40000000800 */
[----:B0-----:R-:W2:Y:S10]  /*71880*/  LDL.LU.64 R228, [R1+0x1c0] ;  /* 0x0001c00001e47983 */ /* 0x001eb40000300a00 */
[----:B---3--:R0:W-:Y:S01]  /*71890*/  @P6 STG.E.U8 desc[UR44][R28.64], R0 ;  /* 0x000000001c006986 */ /* 0x0081e2000c10112c */
[----:B------:R-:W-:Y:S01]  /*718a0*/  ISETP.LT.AND P6, PT, R5, UR4, !P1 ;  /* 0x0000000405007c0c */ /* 0x000fe2000cfc1270 */
[----:B------:R-:W-:-:S02]  /*718b0*/  ULDC UR4, c[0x0][0x228] ;  /* 0x00008a0000047ab9 */ /* 0x000fc40000000800 */
[----:B0-----:R-:W3:Y:S04]  /*718c0*/  LDL.LU.64 R28, [R1+0x1b8] ;  /* 0x0001b800011c7983 */ /* 0x001ee80000300a00 */
[----:B------:R-:W3:Y:S06]  /*718d0*/  LDL.LU R251, [R1+0xb0] ;  /* 0x0000b00001fb7983 */ /* 0x000eec0000300800 */
[----:B------:R0:W-:Y:S01]  /*718e0*/  @P6 STG.E.U8 desc[UR44][R224.64], R8 ;  /* 0x00000008e0006986 */ /* 0x0001e2000c10112c */
[----:B------:R-:W-:Y:S01]  /*718f0*/  ISETP.LT.AND P6, PT, R4, UR4, !P1 ;  /* 0x0000000404007c0c */ /* 0x000fe2000cfc1270 */
[----:B------:R-:W-:-:S02]  /*71900*/  ULDC UR4, c[0x0][0x228] ;  /* 0x00008a0000047ab9 */ /* 0x000fc40000000800 */
[----:B0-----:R-:W3:Y:S10]  /*71910*/  LDL.LU.64 R224, [R1+0x1b0] ;  /* 0x0001b00001e07983 */ /* 0x001ef40000300a00 */
[----:B------:R0:W-:Y:S04]  /*71920*/  @P6 STG.E.U8 desc[UR44][R226.64], R7 ;  /* 0x00000007e2006986 */ /* 0x0001e8000c10112c */
[----:B0-----:R-:W3:Y:S01]  /*71930*/  LDL.LU.64 R226, [R1+0x1a8] ;  /* 0x0001a80001e27983 */ /* 0x001ee20000300a00 */
[----:B------:R-:W-:-:S02]  /*71940*/  ISETP.LT.AND P6, PT, R3, UR4, !P1 ;  /* 0x0000000403007c0c */ /* 0x000fc4000cfc1270 */
[----:B------:R-:W-:Y:S02]  /*71950*/  PRMT R215, R215, 0x7773, RZ ;  /* 0x00007773d7d77816 */ /* 0x000fe400000000ff */
[----:B------:R-:W-:Y:S01]  /*71960*/  LOP3.LUT P3, RZ, R222, 0x10000, RZ, 0xc0, !PT ;  /* 0x00010000deff7812 */ /* 0x000fe2000786c0ff */
[----:B------:R-:W-:Y:S01]  /*71970*/  ULDC UR4, c[0x0][0x228] ;  /* 0x00008a0000047ab9 */ /* 0x000fe20000000800 */
[----:B------:R-:W-:-:S07]  /*71980*/  PRMT R0, R219, 0x7770, RZ ;  /* 0x00007770db007816 */ /* 0x000fce00000000ff */
[----:B------:R-:W-:Y:S01]  /*71990*/  @P6 STG.E.U8 desc[UR44][R40.64], R215 ;  /* 0x000000d728006986 */ /* 0x000fe2000c10112c */
[----:B------:R-:W-:Y:S01]  /*719a0*/  ISETP.LT.AND P6, PT, R2, UR4, !P3 ;  /* 0x0000000402007c0c */ /* 0x000fe2000dfc1270 */
[----:B------:R-:W-:Y:S01]  /*719b0*/  ULDC UR4, c[0x0][0x228] ;  /* 0x00008a0000047ab9 */ /* 0x000fe20000000800 */
[----:B------:R-:W-:-:S11]  /*719c0*/  PRMT R8, R219, 0x7771, RZ ;  /* 0x00007771db087816 */ /* 0x000fd600000000ff */
[----:B----4-:R0:W-:Y:S01]  /*719d0*/  @P6 STG.E.U8 desc[UR44][R36.64], R0 ;  /* 0x0000000024006986 */ /* 0x0101e2000c10112c */
[----:B------:R-:W-:Y:S01]  /*719e0*/  ISETP.LT.AND P6, PT, R5, UR4, !P3 ;  /* 0x0000000405007c0c */ /* 0x000fe2000dfc1270 */
[----:B------:R-:W-:Y:S02]  /*719f0*/  ULDC UR4, c[0x0][0x228] ;  /* 0x00008a0000047ab9 */ /* 0x000fe40000000800 */
[----:B0-----:R-:W4:Y:S10]  /*71a00*/  LDL.LU.64 R36, [R1+0x1a0] ;  /* 0x0001a00001247983 */ /* 0x001f340000300a00 */
[----:B------:R0:W-:Y:S01]  /*71a10*/  @P6 STG.E.U8 desc[UR44][R30.64], R8 ;  /* 0x000000081e006986 */ /* 0x0001e2000c10112c */
[----:B------:R-:W-:-:S02]  /*71a20*/  ISETP.LT.AND P6, PT, R4, UR4, !P3 ;  /* 0x0000000404007c0c */ /* 0x000fc4000dfc1270 */
[C---:B------:R-:W-:Y:S01]  /*71a30*/  PRMT R7, R219.reuse, 0x7772, RZ ;  /* 0x00007772db077816 */ /* 0x040fe200000000ff */
[----:B------:R-:W-:Y:S01]  /*71a40*/  ULDC UR4, c[0x0][0x228] ;  /* 0x00008a0000047ab9 */ /* 0x000fe20000000800 */
[----:B------:R-:W-:Y:S01]  /*71a50*/  LOP3.LUT P4, RZ, R222, 0x20000, RZ, 0xc0, !PT ;  /* 0x00020000deff7812 */ /* 0x000fe2000788c0ff */
[----:B------:R-:W1:Y:S04]  /*71a60*/  LDS.128 R8, [R6] ;  /* 0x0000000006087984 */ /* 0x000e680000000c00 */
[----:B0-----:R-:W4:Y:S01]  /*71a70*/  LDL.LU.64 R30, [R1+0x198] ;  /* 0x00019800011e7983 */ /* 0x001f220000300a00 */
[----:B------:R-:W-:-:S03]  /*71a80*/  PRMT R219, R219, 0x7773, RZ ;  /* 0x00007773dbdb7816 */ /* 0x000fc600000000ff */
[----:B--2---:R0:W-:Y:S01]  /*71a90*/  @P6 STG.E.U8 desc[UR44][R228.64], R7 ;  /* 0x00000007e4006986 */ /* 0x0041e2000c10112c */
[----:B------:R-:W-:Y:S01]  /*71aa0*/  ISETP.LT.AND P6, PT, R3, UR4, !P3 ;  /* 0x0000000403007c0c */ /* 0x000fe2000dfc1270 */
[----:B------:R-:W-:Y:S02]  /*71ab0*/  ULDC UR4, c[0x0][0x228] ;  /* 0x00008a0000047ab9 */ /* 0x000fe40000000800 */
[----:B0-----:R-:W2:Y:S10]  /*71ac0*/  LDL.LU.64 R228, [R1+0x190] ;  /* 0x0001900001e47983 */ /* 0x001eb40000300a00 */
[----:B---3--:R0:W-:Y:S01]  /*71ad0*/  @P6 STG.E.U8 desc[UR44][R28.64], R219 ;  /* 0x000000db1c006986 */ /* 0x0081e2000c10112c */
[----:B------:R-:W-:-:S02]  /*71ae0*/  ISETP.LT.AND P6, PT, R2, UR4, !P4 ;  /* 0x0000000402007c0c */ /* 0x000fc4000e7c1270 */
[----:B------:R-:W-:Y:S01]  /*71af0*/  PRMT R0, R251, 0x7770, RZ ;  /* 0x00007770fb007816 */ /* 0x000fe200000000ff */
[----:B------:R-:W-:Y:S01]  /*71b00*/  ULDC UR4, c[0x0][0x228] ;  /* 0x00008a0000047ab9 */ /* 0x000fe20000000800 */
[----:B0-----:R-:W3:Y:S09]  /*71b10*/  LDL.LU.64 R28, [R1+0x188] ;  /* 0x00018800011c7983 */ /* 0x001ef20000300a00 */
[----:B------:R0:W-:Y:S01]  /*71b20*/  @P6 STG.E.U8 desc[UR44][R224.64], R0 ;  /* 0x00000000e0006986 */ /* 0x0001e2000c10112c */
[----:B------:R-:W-:-:S02]  /*71b30*/  ISETP.LT.AND P6, PT, R5, UR4, !P4 ;  /* 0x0000000405007c0c */ /* 0x000fc4000e7c1270 */
[----:B------:R-:W-:Y:S01]  /*71b40*/  PRMT R12, R251, 0x7771, RZ ;  /* 0x00007771fb0c7816 */ /* 0x000fe200000000ff */
[----:B------:R-:W-:Y:S01]  /*71b50*/  ULDC UR4, c[0x0][0x228] ;  /* 0x00008a0000047ab9 */ /* 0x000fe20000000800 */
[----:B0-----:R-:W3:Y:S09]  /*71b60*/  LDL.LU.64 R224, [R1+0x180] ;  /* 0x0001800001e07983 */ /* 0x001ef20000300a00 */
[----:B------:R0:W-:Y:S04]  /*71b70*/  @P6 STG.E.U8 desc[UR44][R226.64], R12 ;  /* 0x0000000ce2006986 */ /* 0x0001e8000c10112c */
[----:B0-----:R-:W3:Y:S01]  /*71b80*/  LDL.LU.64 R226, [R1+0x178] ;  /* 0x0001780001e27983 */ /* 0x001ee20000300a00 */
[----:B------:R-:W-:-:S02]  /*71b90*/  ISETP.LT.AND P6, PT, R4, UR4, !P4 ;  /* 0x0000000404007c0c */ /* 0x000fc4000e7c1270 */
[C---:B------:R-:W-:Y:S01]  /*71ba0*/  PRMT R7, R251.reuse, 0x7772, RZ ;  /* 0x00007772fb077816 */ /* 0x040fe200000000ff */
[----:B------:R-:W-:Y:S01]  /*71bb0*/  ULDC UR4, c[0x0][0x228] ;  /* 0x00008a0000047ab9 */ /* 0x000fe20000000800 */
[----:B------:R-:W-:Y:S02]  /*71bc0*/  PRMT R0, R251, 0x7773, RZ ;  /* 0x00007773fb007816 */ /* 0x000fe400000000ff */
[----:B------:R-:W-:Y:S01]  /*71bd0*/  LOP3.LUT P1, RZ, R222, 0x40000, RZ, 0xc0, !PT ;  /* 0x00040000deff7812 */ /* 0x000fe2000782c0ff */
[----:B------:R-:W3:Y:S06]  /*71be0*/  LDL.LU R252, [R1+0xb4] ;  /* 0x0000b40001fc7983 */ /* 0x000eec0000300800 */
[----:B----4-:R0:W-:Y:S01]  /*71bf0*/  @P6 STG.E.U8 desc[UR44][R36.64], R7 ;  /* 0x0000000724006986 */ /* 0x0101e2000c10112c */
[----:B------:R-:W-:Y:S01]  /*71c00*/  ISETP.LT.AND P6, PT, R3, UR4, !P4 ;  /* 0x0000000403007c0c */ /* 0x000fe2000e7c1270 */
[----:B------:R-:W-:Y:S01]  /*71c10*/  ULDC UR4, c[0x0][0x228] ;  /* 0x00008a0000047ab9 */ /* 0x000fe20000000800 */
[----:B-1----:R-:W-:Y:S01]  /*71c20*/  PRMT R12, R8, 0x7770, RZ ;  /* 0x00007770080c7816 */ /* 0x002fe200000000ff */
[----:B0-----:R-:W4:Y:S10]  /*71c30*/  LDL.LU.64 R36, [R1+0x170] ;  /* 0x0001700001247983 */ /* 0x001f340000300a00 */
[----:B------:R0:W-:Y:S01]  /*71c40*/  @P6 STG.E.U8 desc[UR44][R30.64], R0 ;  /* 0x000000001e006986 */ /* 0x0001e2000c10112c */
[----:B------:R-:W-:Y:S01]  /*71c50*/  ISETP.LT.AND P6, PT, R2, UR4, !P1 ;  /* 0x0000000402007c0c */ /* 0x000fe2000cfc1270 */
[----:B------:R-:W-:Y:S01]  /*71c60*/  ULDC UR4, c[0x0][0x228] ;  /* 0x00008a0000047ab9 */ /* 0x000fe20000000800 */
[C---:B------:R-:W-:Y:S01]  /*71c70*/  PRMT R7, R8.reuse, 0x7771, RZ ;  /* 0x0000777108077816 */ /* 0x040fe200000000ff */
[----:B0-----:R-:W4:Y:S01]  /*71c80*/  LDL.LU.64 R30, [R1+0x168] ;  /* 0x00016800011e7983 */ /* 0x001f220000300a00 */
[----:B------:R-:W-:-:S02]  /*71c90*/  PRMT R0, R8, 0x7772, RZ ;  /* 0x0000777208007816 */ /* 0x000fc400000000ff */
[----:B------:R-:W-:-:S07]  /*71ca0*/  PRMT R8, R8, 0x7773, RZ ;  /* 0x0000777308087816 */ /* 0x000fce00000000ff */
[----:B--2---:R0:W-:Y:S01]  /*71cb0*/  @P6 STG.E.U8 desc[UR44][R228.64], R12 ;  /* 0x0000000ce4006986 */ /* 0x0041e2000c10112c */
[----:B------:R-:W-:Y:S01]  /*71cc0*/  ISETP.LT.AND P6, PT, R5, UR4, !P1 ;  /* 0x0000000405007c0c */ /* 0x000fe2000cfc1270 */
[----:B------:R-:W-:Y:S02]  /*71cd0*/  ULDC UR4, c[0x0][0x228] ;  /* 0x00008a0000047ab9 */ /* 0x000fe40000000800 */
[----:B0-----:R-:W2:Y:S10]  /*71ce0*/  LDL.LU.64 R228, [R1+0x160] ;  /* 0x0001600001e47983 */ /* 0x001eb40000300a00 */
[----:B---3--:R0:W-:Y:S01]  /*71cf0*/  @P6 STG.E.U8 desc[UR44][R28.64], R7 ;  /* 0x000000071c006986 */ /* 0x0081e2000c10112c */
[----:B------:R-:W-:Y:S01]  /*71d00*/  ISETP.LT.AND P6, PT, R4, UR4, !P1 ;  /* 0x0000000404007c0c */ /* 0x000fe2000cfc1270 */
[----:B------:R-:W-:-:S02]  /*71d10*/  ULDC UR4, c[0x0][0x228] ;  /* 0x00008a0000047ab9 */ /* 0x000fc40000000800 */
[----:B0-----:R-:W3:Y:S10]  /*71d20*/  LDL.LU.64 R28, [R1+0x158] ;  /* 0x00015800011c7983 */ /* 0x001ef40000300a00 */
[----:B------:R0:W-:Y:S01]  /*71d30*/  @P6 STG.E.U8 desc[UR44][R224.64], R0 ;  /* 0x00000000e0006986 */ /* 0x0001e2000c10112c */
[----:B------:R-:W-:-:S02]  /*71d40*/  ISETP.LT.AND P6, PT, R3, UR4, !P1 ;  /* 0x0000000403007c0c */ /* 0x000fc4000cfc1270 */
[----:B------:R-:W-:Y:S01]  /*71d50*/  LOP3.LUT P5, RZ, R221, 0x40000000, RZ, 0xc0, !PT ;  /* 0x40000000ddff7812 */ /* 0x000fe200078ac0ff */
[----:B------:R-:W-:Y:S01]  /*71d60*/  ULDC UR4, c[0x0][0x228] ;  /* 0x00008a0000047ab9 */ /* 0x000fe20000000800 */
[----:B0-----:R-:W3:Y:S09]  /*71d70*/  LDL.LU.64 R224, [R1+0x150] ;  /* 0x0001500001e07983 */ /* 0x001ef20000300a00 */
[----:B------:R0:W-:Y:S04]  /*71d80*/  @P6 STG.E.U8 desc[UR44][R226.64], R8 ;  /* 0x00000008e2006986 */ /* 0x0001e8000c10112c */
[----:B0-----:R-:W3:Y:S01]  /*71d90*/  LDL.LU.64 R226, [R1+0x148] ;  /* 0x0001480001e27983 */ /* 0x001ee20000300a00 */
[----:B------:R-:W-:-:S02]  /*71da0*/  ISETP.LT.AND P6, PT, R2, UR4, !P5 ;  /* 0x0000000402007c0c */ /* 0x000fc4000efc1270 */
[C---:B------:R-:W-:Y:S01]  /*71db0*/  PRMT R6, R252.reuse, 0x7770, RZ ;  /* 0x00007770fc067816 */ /* 0x040fe200000000ff */
[----:B------:R-:W-:Y:S01]  /*71dc0*/  ULDC UR4, c[0x0][0x228] ;  /* 0x00008a0000047ab9 */ /* 0x000fe20000000800 */
[C---:B------:R-:W-:Y:S02]  /*71dd0*/  PRMT R0, R252.reuse, 0x7771, RZ ;  /* 0x00007771fc007816 */ /* 0x040fe400000000ff */
[----:B------:R-:W-:Y:S01]  /*71de0*/  PRMT R7, R252, 0x7772, RZ ;  /* 0x00007772fc077816 */ /* 0x000fe200000000ff */
[----:B------:R-:W3:Y:S06]  /*71df0*/  LDL.LU.64 R40, [R1+0x140] ;  /* 0x0001400001287983 */ /* 0x000eec0000300a00 */
[----:B----4-:R0:W-:Y:S01]  /*71e00*/  @P6 STG.E.U8 desc[UR44][R36.64], R6 ;  /* 0x0000000624006986 */ /* 0x0101e2000c10112c */
[----:B------:R-:W-:Y:S01]  /*71e10*/  ISETP.LT.AND P6, PT, R5, UR4, !P5 ;  /* 0x0000000405007c0c */ /* 0x000fe2000efc1270 */
[----:B------:R-:W-:Y:S01]  /*71e20*/  ULDC UR4, c[0x0][0x228] ;  /* 0x00008a0000047ab9 */ /* 0x000fe20000000800 */
[----:B------:R-:W-:Y:S01]  /*71e30*/  LOP3.LUT P2, RZ, R221, 0x20000000, RZ, 0xc0, !PT ;  /* 0x20000000ddff7812 */ /* 0x000fe2000784c0ff */
[----:B0-----:R-:W4:Y:S10]  /*71e40*/  LDL.LU.64 R36, [R1+0x138] ;  /* 0x0001380001247983 */ /* 0x001f340000300a00 */
[----:B------:R0:W-:Y:S01]  /*71e50*/  @P6 STG.E.U8 desc[UR44][R30.64], R0 ;  /* 0x000000001e006986 */ /* 0x0001e2000c10112c */
[----:B------:R-:W-:Y:S01]  /*71e60*/  ISETP.LT.AND P6, PT, R4, UR4, !P5 ;  /* 0x0000000404007c0c */ /* 0x000fe2000efc1270 */
[----:B------:R-:W-:-:S02]  /*71e70*/  ULDC UR4, c[0x0][0x228] ;  /* 0x00008a0000047ab9 */ /* 0x000fc40000000800 */
[----:B------:R-:W-:Y:S02]  /*71e80*/  ISETP.LT.AND P5, PT, R3, UR4, !P5 ;  /* 0x0000000403007c0c */ /* 0x000fe4000efa1270 */
[----:B------:R-:W-:Y:S01]  /*71e90*/  PRMT R6, R252, 0x7773, RZ ;  /* 0x00007773fc067816 */ /* 0x000fe200000000ff */
[----:B------:R-:W-:Y:S01]  /*71ea0*/  ULDC UR4, c[0x0][0x228] ;  /* 0x00008a0000047ab9 */ /* 0x000fe20000000800 */
[----:B0-----:R-:W4:Y:S04]  /*71eb0*/  LDL.LU.64 R30, [R1+0x130] ;  /* 0x00013000011e7983 */ /* 0x001f280000300a00 */
[----:B------:R-:W4:Y:S01]  /*71ec0*/  LDL.LU R251, [R1+0xb8] ;  /* 0x0000b80001fb7983 */ /* 0x000f220000300800 */
[C---:B------:R-:W-:Y:S02]  /*71ed0*/  PRMT R8, R9.reuse, 0x7770, RZ ;  /* 0x0000777009087816 */ /* 0x040fe400000000ff */
[----:B------:R-:W-:Y:S01]  /*71ee0*/  PRMT R0, R9, 0x7771, RZ ;  /* 0x0000777109007816 */ /* 0x000fe200000000ff */
[----:B--2---:R0:W-:Y:S01]  /*71ef0*/  @P6 STG.E.U8 desc[UR44][R228.64], R7 ;  /* 0x00000007e4006986 */ /* 0x0041e2000c10112c */
[----:B------:R-:W-:Y:S01]  /*71f00*/  ISETP.LT.AND P6, PT, R2, UR4, !P2 ;  /* 0x0000000402007c0c */ /* 0x000fe2000d7c1270 */
[----:B------:R-:W-:-:S02]  /*71f10*/  ULDC UR4, c[0x0][0x228] ;  /* 0x00008a0000047ab9 */ /* 0x000fc40000000800 */
[----:B0-----:R-:W2:Y:S04]  /*71f20*/  LDL.LU.64 R228, [R1+0x128] ;  /* 0x0001280001e47983 */ /* 0x001ea80000300a00 */
[----:B---3--:R0:W-:Y:S01]  /*71f30*/  @P5 STG.E.U8 desc[UR44][R28.64], R6 ;  /* 0x000000061c005986 */ /* 0x0081e2000c10112c */
[----:B------:R-:W-:Y:S01]  /*71f40*/  ISETP.LT.AND P5, PT, R5, UR4, !P2 ;  /* 0x0000000405007c0c */ /* 0x000fe2000d7a1270 */
[----:B------:R-:W-:Y:S02]  /*71f50*/  ULDC UR4, c[0x0][0x228] ;  /* 0x00008a0000047ab9 */ /* 0x000fe40000000800 */
[----:B0-----:R-:W3:Y:S04]  /*71f60*/  LDL.LU.64 R28, [R1+0x120] ;  /* 0x00012000011c7983 */ /* 0x001ee80000300a00 */
[----:B------:R0:W-:Y:S04]  /*71f70*/  @P6 STG.E.U8 desc[UR44][R224.64], R8 ;  /* 0x00000008e0006986 */ /* 0x0001e8000c10112c */
[----:B0-----:R-:W3:Y:S04]  /*71f80*/  LDL.LU.64 R224, [R1+0x118] ;  /* 0x0001180001e07983 */ /* 0x001ee80000300a00 */
[----:B------:R0:W-:Y:S04]  /*71f90*/  @P5 STG.E.U8 desc[UR44][R226.64], R0 ;  /* 0x00000000e2005986 */ /* 0x0001e8000c10112c */
[----:B0-----:R-:W3:Y:S01]  /*71fa0*/  LDL.LU.64 R226, [R1+0x110] ;  /* 0x0001100001e27983 */ /* 0x001ee20000300a00 */
[----:B------:R-:W-:-:S02]  /*71fb0*/  ISETP.LT.AND P6, PT, R4, UR4, !P2 ;  /* 0x0000000404007c0c */ /* 0x000fc4000d7c1270 */
[----:B------:R-:W-:Y:S02]  /*71fc0*/  ISETP.LT.AND P2, PT, R3, UR5, !P2 ;  /* 0x0000000503007c0c */ /* 0x000fe4000d741270 */
[----:B------:R-:W-:Y:S01]  /*71fd0*/  LOP3.LUT P0, RZ, R221, 0x10000000, RZ, 0xc0, !PT ;  /* 0x10000000ddff7812 */ /* 0x000fe2000780c0ff */
[----:B------:R-:W-:Y:S01]  /*71fe0*/  ULDC UR4, c[0x0][0x228] ;  /* 0x00008a0000047ab9 */ /* 0x000fe20000000800 */
[C---:B------:R-:W-:Y:S01]  /*71ff0*/  PRMT R7, R9.reuse, 0x7772, RZ ;  /* 0x0000777209077816 */ /* 0x040fe200000000ff */
[----:B------:R-:W3:Y:S01]  /*72000*/  LDL.LU.64 R56, [R1+0x108] ;  /* 0x0001080001387983 */ /* 0x000ee20000300a00 */
[----:B------:R-:W-:Y:S02]  /*72010*/  ISETP.LT.AND P5, PT, R2, UR4, !P0 ;  /* 0x0000000402007c0c */ /* 0x000fe4000c7a1270 */
[----:B------:R-:W-:Y:S01]  /*72020*/  PRMT R9, R9, 0x7773, RZ ;  /* 0x0000777309097816 */ /* 0x000fe200000000ff */
[----:B------:R-:W3:Y:S04]  /*72030*/  LDL.LU.64 R42, [R1+0x100] ;  /* 0x00010000012a7983 */ /* 0x000ee80000300a00 */
[----:B------:R-:W3:Y:S01]  /*72040*/  LDL.LU R252, [R1+0xbc] ;  /* 0x0000bc0001fc7983 */ /* 0x000ee20000300800 */
[----:B------:R-:W-:Y:S01]  /*72050*/  ULDC UR4, c[0x0][0x228] ;  /* 0x00008a0000047ab9 */ /* 0x000fe20000000800 */
[----:B------:R-:W-:-:S02]  /*72060*/  ULDC UR5, c[0x0][0x228] ;  /* 0x00008a0000057ab9 */ /* 0x000fc40000000800 */
[----:B------:R-:W3:Y:S04]  /*72070*/  LDL.LU.64 R38, [R1+0xf8] ;  /* 0x0000f80001267983 */ /* 0x000ee80000300a00 */
[----:B------:R0:W-:Y:S01]  /*72080*/  @P6 STG.E.U8 desc[UR44][R40.64], R7 ;  /* 0x0000000728006986 */ /* 0x0001e2000c10112c */
[----:B------:R-:W-:Y:S02]  /*72090*/  LOP3.LUT P3, RZ, R221, 0x8000000, RZ, 0xc0, !PT ;  /* 0x08000000ddff7812 */ /* 0x000fe4000786c0ff */
[----:B------:R-:W-:Y:S01]  /*720a0*/  ISETP.LT.AND P6, PT, R4, UR5, !P0 ;  /* 0x0000000504007c0c */ /* 0x000fe2000c7c1270 */
[----:B------:R-:W-:Y:S01]  /*720b0*/  ULDC UR5, c[0x0][0x228] ;  /* 0x00008a0000057ab9 */ /* 0x000fe20000000800 */
[----:B0-----:R-:W3:Y:S04]  /*720c0*/  LDL.LU.64 R40, [R1+0xf0] ;  /* 0x0000f00001287983 */ /* 0x001ee80000300a00 */
[----:B----4-:R0:W-:Y:S01]  /*720d0*/  @P2 STG.E.U8 desc[UR44][R36.64], R9 ;  /* 0x0000000924002986 */ /* 0x0101e2000c10112c */
[----:B------:R-:W-:Y:S01]  /*720e0*/  ISETP.LT.AND P2, PT, R5, UR4, !P0 ;  /* 0x0000000405007c0c */ /* 0x000fe2000c741270 */
[----:B------:R-:W-:-:S02]  /*720f0*/  ULDC UR4, c[0x0][0x228] ;  /* 0x00008a0000047ab9 */ /* 0x000fc40000000800 */
[----:B------:R-:W-:Y:S01]  /*72100*/  ISETP.LT.AND P0, PT, R3, UR4, !P0 ;  /* 0x0000000403007c0c */ /* 0x000fe2000c701270 */
[----:B------:R-:W-:Y:S01]  /*72110*/  ULDC UR4, c[0x0][0x228] ;  /* 0x00008a0000047ab9 */ /* 0x000fe20000000800 */
[----:B0-----:R-:W4:Y:S01]  /*72120*/  LDL.LU.64 R36, [R1+0xe8] ;  /* 0x0000e80001247983 */ /* 0x001f220000300a00 */
[----:B------:R-:W-:-:S05]  /*72130*/  PRMT R0, R251, 0x7770, RZ ;  /* 0x00007770fb007816 */ /* 0x000fca00000000ff */
[----:B------:R0:W-:Y:S01]  /*72140*/  @P5 STG.E.U8 desc[UR44][R30.64], R0 ;  /* 0x000000001e005986 */ /* 0x0001e2000c10112c */
[----:B------:R-:W-:Y:S02]  /*72150*/  ISETP.LT.AND P5, PT, R2, UR4, !P3 ;  /* 0x0000000402007c0c */ /* 0x000fe4000dfa1270 */
[C---:B------:R-:W-:Y:S02]  /*72160*/  PRMT R6, R251.reuse, 0x7771, RZ ;  /* 0x00007771fb067816 */ /* 0x040fe400000000ff */
[C---:B------:R-:W-:Y:S02]  /*72170*/  PRMT R7, R251.reuse, 0x7772, RZ ;  /* 0x00007772fb077816 */ /* 0x040fe400000000ff */
[----:B------:R-:W-:Y:S01]  /*72180*/  PRMT R8, R251, 0x7773, RZ ;  /* 0x00007773fb087816 */ /* 0x000fe200000000ff */
[----:B------:R-:W-:Y:S01]  /*72190*/  ULDC UR4, c[0x0][0x228] ;  /* 0x00008a0000047ab9 */ /* 0x000fe20000000800 */
[----:B0-----:R-:W-:Y:S01]  /*721a0*/  PRMT R0, R10, 0x7770, RZ ;  /* 0x000077700a007816 */ /* 0x001fe200000000ff */
[----:B------:R-:W4:Y:S04]  /*721b0*/  LDL.LU.64 R30, [R1+0xe0] ;  /* 0x0000e000011e7983 */ /* 0x000f280000300a00 */
[----:B--2---:R0:W-:Y:S04]  /*721c0*/  @P2 STG.E.U8 desc[UR44][R228.64], R6 ;  /* 0x00000006e4002986 */ /* 0x0041e8000c10112c */
[----:B0-----:R-:W2:Y:S04]  /*721d0*/  LDL.LU.64 R228, [R1+0xd8] ;  /* 0x0000d80001e47983 */ /* 0x001ea80000300a00 */
[----:B---3--:R0:W-:Y:S04]  /*721e0*/  @P6 STG.E.U8 desc[UR44][R28.64], R7 ;  /* 0x000000071c006986 */ /* 0x0081e8000c10112c */
[----:B0-----:R-:W3:Y:S04]  /*721f0*/  LDL.LU.64 R28, [R1+0xd0] ;  /* 0x0000d000011c7983 */ /* 0x001ee80000300a00 */
[----:B------:R0:W-:Y:S04]  /*72200*/  @P0 STG.E.U8 desc[UR44][R224.64], R8 ;  /* 0x00000008e0000986 */ /* 0x0001e8000c10112c */
[----:B0-----:R-:W3:Y:S04]  /*72210*/  LDL.LU.64 R224, [R1+0xc8] ;  /* 0x0000c80001e07983 */ /* 0x001ee80000300a00 */
[----:B------:R0:W-:Y:S04]  /*72220*/  @P5 STG.E.U8 desc[UR44][R226.64], R0 ;  /* 0x00000000e2005986 */ /* 0x0001e8000c10112c */
[----:B0-----:R-:W3:Y:S01]  /*72230*/  LDL.LU.64 R226, [R1+0xc0] ;  /* 0x0000c00001e27983 */ /* 0x001ee20000300a00 */
[----:B------:R-:W-:-:S02]  /*72240*/  LOP3.LUT P1, RZ, R221, 0x2000000, RZ, 0xc0, !PT ;  /* 0x02000000ddff7812 */ /* 0x000fc4000782c0ff */
[----:B------:R-:W-:Y:S02]  /*72250*/  ISETP.LT.AND P2, PT, R5, UR4, !P3 ;  /* 0x0000000405007c0c */ /* 0x000fe4000df41270 */
[----:B------:R-:W-:Y:S01]  /*72260*/  ISETP.LT.AND P0, PT, R4, UR5, !P3 ;  /* 0x0000000504007c0c */ /* 0x000fe2000df01270 */
[----:B------:R-:W-:Y:S01]  /*72270*/  ULDC UR4, c[0x0][0x228] ;  /* 0x00008a0000047ab9 */ /* 0x000fe20000000800 */
[----:B------:R-:W-:Y:S01]  /*72280*/  ULDC UR5, c[0x0][0x228] ;  /* 0x00008a0000057ab9 */ /* 0x000fe20000000800 */
[----:B------:R-:W-:Y:S02]  /*72290*/  ISETP.LT.AND P3, PT, R3, UR4, !P3 ;  /* 0x0000000403007c0c */ /* 0x000fe4000df61270 */
[----:B------:R-:W-:Y:S02]  /*722a0*/  ISETP.LT.AND P6, PT, R2, UR5, !P1 ;  /* 0x0000000502007c0c */ /* 0x000fe4000cfc1270 */
[C---:B------:R-:W-:Y:S02]  /*722b0*/  PRMT R6, R10.reuse, 0x7771, RZ ;  /* 0x000077710a067816 */ /* 0x040fe400000000ff */
[----:B------:R-:W-:-:S02]  /*722c0*/  PRMT R7, R10, 0x7772, RZ ;  /* 0x000077720a077816 */ /* 0x000fc400000000ff */
[----:B------:R-:W-:Y:S02]  /*722d0*/  PRMT R10, R10, 0x7773, RZ ;  /* 0x000077730a0a7816 */ /* 0x000fe400000000ff */
[----:B------:R-:W-:Y:S02]  /*722e0*/  LOP3.LUT P4, RZ, R221, 0x4000000, RZ, 0xc0, !PT ;  /* 0x04000000ddff7812 */ /* 0x000fe4000788c0ff */
[----:B------:R-:W-:Y:S01]  /*722f0*/  PRMT R0, R252, 0x7770, RZ ;  /* 0x00007770fc007816 */ /* 0x000fe200000000ff */
[----:B------:R-:W-:Y:S01]  /*72300*/  ULDC UR4, c[0x0][0x228] ;  /* 0x00008a0000047ab9 */ /* 0x000fe20000000800 */
[----:B------:R-:W-:Y:S01]  /*72310*/  ULDC UR5, c[0x0][0x228] ;  /* 0x00008a0000057ab9 */ /* 0x000fe20000000800 */
[----:B------:R-:W-:Y:S04]  /*72320*/  @P2 STG.E.U8 desc[UR44][R56.64], R6 ;  /* 0x0000000638002986 */ /* 0x000fe8000c10112c */
[----:B------:R-:W-:Y:S01]  /*72330*/  @P0 STG.E.U8 desc[UR44][R42.64], R7 ;  /* 0x000000072a000986 */ /* 0x000fe2000c10112c */
[----:B------:R-:W-:-:S02]  /*72340*/  ISETP.LT.AND P0, PT, R5, UR4, !P1 ;  /* 0x0000000405007c0c */ /* 0x000fc4000cf01270 */
[----:B------:R-:W-:Y:S01]  /*72350*/  ISETP.LT.AND P2, PT, R5, UR5, !P4 ;  /* 0x0000000505007c0c */ /* 0x000fe2000e741270 */
[----:B------:R-:W-:Y:S01]  /*72360*/  @P3 STG.E.U8 desc[UR44][R38.64], R10 ;  /* 0x0000000a26003986 */ /* 0x000fe2000c10112c */
[----:B------:R-:W-:-:S03]  /*72370*/  ULDC UR4, c[0x0][0x228] ;  /* 0x00008a0000047ab9 */ /* 0x000fc60000000800 */
[----:B------:R0:W-:Y:S01]  /*72380*/  @P6 STG.E.U8 desc[UR44][R40.64], R0 ;  /* 0x0000000028006986 */ /* 0x0001e2000c10112c */
[----:B------:R-:W-:Y:S01]  /*72390*/  ULDC UR5, c[0x0][0x228] ;  /* 0x00008a0000057ab9 */ /* 0x000fe20000000800 */
[----:B------:R-:W-:Y:S02]  /*723a0*/  ISETP.LT.AND P6, PT, R4, UR4, !P1 ;  /* 0x0000000404007c0c */ /* 0x000fe4000cfc1270 */
[----:B------:R-:W-:Y:S02]  /*723b0*/  ISETP.LT.AND P5, PT, R2, UR6, !P4 ;  /* 0x0000000602007c0c */ /* 0x000fe4000e7a1270 */
[C---:B------:R-:W-:Y:S01]  /*723c0*/  ISETP.LT.AND P1, PT, R3.reuse, UR5, !P1 ;  /* 0x0000000503007c0c */ /* 0x040fe2000cf21270 */
[----:B------:R-:W-:Y:S02]  /*723d0*/  ULDC UR6, c[0x0][0x228] ;  /* 0x00008a0000067ab9 */ /* 0x000fe40000000800 */
[----:B------:R-:W-:Y:S02]  /*723e0*/  ISETP.LT.AND P3, PT, R4, UR6, !P4 ;  /* 0x0000000604007c0c */ /* 0x000fe4000e761270 */
[----:B------:R-:W-:-:S02]  /*723f0*/  ISETP.LT.AND P4, PT, R3, UR6, !P4 ;  /* 0x0000000603007c0c */ /* 0x000fc4000e781270 */
[C---:B------:R-:W-:Y:S02]  /*72400*/  PRMT R2, R252.reuse, 0x7771, RZ ;  /* 0x00007771fc027816 */ /* 0x040fe400000000ff */
[C---:B------:R-:W-:Y:S02]  /*72410*/  PRMT R3, R252.reuse, 0x7772, RZ ;  /* 0x00007772fc037816 */ /* 0x040fe400000000ff */
[----:B------:R-:W-:Y:S02]  /*72420*/  PRMT R4, R252, 0x7773, RZ ;  /* 0x00007773fc047816 */ /* 0x000fe400000000ff */
[C---:B0-----:R-:W-:Y:S02]  /*72430*/  PRMT R0, R11.reuse, 0x7770, RZ ;  /* 0x000077700b007816 */ /* 0x041fe400000000ff */
[C---:B------:R-:W-:Y:S02]  /*72440*/  PRMT R5, R11.reuse, 0x7771, RZ ;  /* 0x000077710b057816 */ /* 0x040fe400000000ff */
[C---:B------:R-:W-:Y:S01]  /*72450*/  PRMT R6, R11.reuse, 0x7772, RZ ;  /* 0x000077720b067816 */ /* 0x040fe200000000ff */
[----:B----4-:R0:W-:Y:S01]  /*72460*/  @P0 STG.E.U8 desc[UR44][R36.64], R2 ;  /* 0x0000000224000986 */ /* 0x0101e2000c10112c */
[----:B------:R-:W-:-:S03]  /*72470*/  PRMT R11, R11, 0x7773, RZ ;  /* 0x000077730b0b7816 */ /* 0x000fc600000000ff */
[----:B------:R0:W-:Y:S04]  /*72480*/  @P6 STG.E.U8 desc[UR44][R30.64], R3 ;  /* 0x000000031e006986 */ /* 0x0001e8000c10112c */
[----:B--2---:R0:W-:Y:S04]  /*72490*/  @P1 STG.E.U8 desc[UR44][R228.64], R4 ;  /* 0x00000004e4001986 */ /* 0x0041e8000c10112c */
[----:B---3--:R0:W-:Y:S04]  /*724a0*/  @P5 STG.E.U8 desc[UR44][R28.64], R0 ;  /* 0x000000001c005986 */ /* 0x0081e8000c10112c */
[----:B------:R0:W-:Y:S04]  /*724b0*/  @P2 STG.E.U8 desc[UR44][R224.64], R5 ;  /* 0x00000005e0002986 */ /* 0x0001e8000c10112c */
[----:B------:R0:W-:Y:S01]  /*724c0*/  @P3 STG.E.U8 desc[UR44][R226.64], R6 ;  /* 0x00000006e2003986 */ /* 0x0001e2000c10112c */
[----:B------:R-:W-:Y:S05]  /*724d0*/  @!P4 EXIT ;  /* 0x000000000000c94d */ /* 0x000fea0003800000 */
[----:B0-----:R-:W2:Y:S04]  /*724e0*/  LDL.LU.64 R226, [R1+0x50] ;  /* 0x0000500001e27983 */ /* 0x001ea80000300a00 */
[----:B--2---:R-:W-:Y:S01]  /*724f0*/  STG.E.U8 desc[UR44][R226.64], R11 ;  /* 0x0000000be2007986 */ /* 0x004fe2000c10112c */
[----:B------:R-:W-:Y:S05]  /*72500*/  EXIT ;  /* 0x000000000000794d */ /* 0x000fea0003800000 */
.L_x_2:
[----:B------:R-:W-:-:S00]  /*72510*/  BRA `(.L_x_2) ;  /* 0xfffffffc00fc7947 */ /* 0x000fc0000383ffff */
[----:B------:R-:W-:-:S00]  /*72520*/  NOP ;  /* 0x0000000000007918 */ /* 0x000fc00000000000 */
        /* <DEDUP_REMOVED lines=13> */
.L_x_3:


//--------------------- .nv.shared.matmul_kernel  --------------------------
	.section	.nv.shared.matmul_kernel,"aw",@nobits
	.sectionflags	@""
	.align	16
	.zero		1024


//--------------------- .nv.shared.reserved.0     --------------------------
	.section	.nv.shared.reserved.0,"aw",@nobits
	.weak		__nv_reservedSMEM_offset_0_alias
	.size		__nv_reservedSMEM_offset_0_alias, 0, 0
	.other		__nv_reservedSMEM_offset_0_alias,@"STO_CUDA_RESERVED_SHARED STV_DEFAULT"
__nv_reservedSMEM_offset_0_alias:
	.zero		0


//--------------------- .nv.constant0.matmul_kernel --------------------------
	.section	.nv.constant0.matmul_kernel,"a",@progbits
	.sectionflags	@""
	.align	4
.nv.constant0.matmul_kernel:
	.zero		608


//--------------------- SYMBOLS --------------------------

	.type		.nv.reservedSmem.offset0,@object
	.size		.nv.reservedSmem.offset0,0x4
